	.target	sm_90a

	.elftype	@"ET_EXEC"


//--------------------- .note.nv.tkinfo           --------------------------
	.section	.note.nv.tkinfo,"",@"SHT_NOTE"
	.sectionflags	@"SHF_NOTE_NV_TKINFO"
	.tkinfo
        /*0018*/ 	.word	0x00000002
        /*0030*/ 	.string	""
        /*0030*/ 	.string	"ptxas"
        /*0030*/ 	.string	"Cuda compilation tools, release 13.0, V13.0.88"
        /*0030*/ 	.string	"Build cuda_13.0.r13.0/compiler.36424714_0"
        /*0030*/ 	.string	"-arch sm_90a -m 64 "



//--------------------- .note.nv.cuinfo           --------------------------
	.section	.note.nv.cuinfo,"",@"SHT_NOTE"
	.sectionflags	@"SHF_NOTE_NV_CUINFO"
        /*0018*/ 	.short	0x0002
        /*001a*/ 	.short	0x005a
        /*001c*/ 	.short	0x0082
	.zero		2


//--------------------- .nv.info                  --------------------------
	.section	.nv.info,"",@"SHT_CUDA_INFO"
	.align	4


	//----- nvinfo : EIATTR_REGCOUNT
	.align		4
        /*0000*/ 	.byte	0x04, 0x2f
        /*0002*/ 	.short	(.L_15 - .L_14)
	.align		4
.L_14:
        /*0004*/ 	.word	index@(_ZN7cutlass13device_kernelINS_4gemm6kernel13GemmUniversalINS1_17GroupProblemShapeIN4cute5tupleIJiiiEEEEENS1_10collective13CollectiveMmaINS1_39MainloopSm90ArrayTmaGmmaWarpSpecializedILi13ENS6_IJNS5_1CILi1EEESD_SD_EEENS1_52KernelPtrArrayTmaWarpSpecializedPingpongFP8FastAccumEEENS6_IJNSC_ILi128EEESH_NSC_ILi64EEEEEENS_12float_e4m3_tEPNS6_IJlSD_NSC_ILi0EEEEEESK_SN_NS5_8TiledMMAINS5_8MMA_AtomIJNS5_4SM904GMMA31MMA_64x128x32_F32E4M3E4M3_SS_TNILNSR_7ScaleInE1ELST_1EEEEEENS5_6LayoutISE_NS6_IJSL_SL_SL_EEEEENS6_IJNS5_10UnderscoreESZ_SZ_EEEEENS5_13SM90_TMA_LOADENS5_14ComposedLayoutINS5_7SwizzleILi2ELi4ELi3EEENS5_18smem_ptr_flag_bitsILi8EEENSW_INS6_IJNSC_ILi8EEESI_EEENS6_IJSI_SD_EEEEEEEvNS5_8identityES12_S1C_vS1D_EENS_8epilogue10collective18CollectiveEpilogueINS1F_30Sm90PtrArrayTmaWarpSpecializedILi4ELi2ELi16ELb1ELb0ELi2EEEJSJ_NS6_IJSI_NSC_ILi32EEEEEENS_6half_tEPNS6_IJSD_lSL_EEES1M_S1O_NS1F_6fusion15FusionCallbacksIS1J_NS1P_17LinearCombinationIS1M_fS1M_fLNS_15FloatRoundStyleE2EEESJ_S1L_JEEES12_NS13_INS14_ILi3ELi4ELi3EEENS16_ILi16EEENSW_INS6_IJSI_S18_EEENS6_IJSD_SI_EEEEEEENS5_17SM75_U16x8_LDSM_TENS5_14SM90_TMA_STOREES20_NS5_17SM90_U16x8_STSM_TENS5_9Copy_AtomIJNS5_17SM90_U32x4_STSM_NES1M_EEEvEEEvvEEEEvNT_6ParamsE)
        /*0008*/ 	.word	0x000000a8


	//----- nvinfo : EIATTR_FRAME_SIZE
	.align		4
.L_15:
        /*000c*/ 	.byte	0x04, 0x11
        /*000e*/ 	.short	(.L_17 - .L_16)
	.align		4
.L_16:
        /*0010*/ 	.word	index@($__internal_0_$__cuda_sm20_div_u64)
        /*0014*/ 	.word	0x00000000


	//----- nvinfo : EIATTR_FRAME_SIZE
	.align		4
.L_17:
        /*0018*/ 	.byte	0x04, 0x11
        /*001a*/ 	.short	(.L_19 - .L_18)
	.align		4
.L_18:
        /*001c*/ 	.word	index@(_ZN7cutlass13device_kernelINS_4gemm6kernel13GemmUniversalINS1_17GroupProblemShapeIN4cute5tupleIJiiiEEEEENS1_10collective13CollectiveMmaINS1_39MainloopSm90ArrayTmaGmmaWarpSpecializedILi13ENS6_IJNS5_1CILi1EEESD_SD_EEENS1_52KernelPtrArrayTmaWarpSpecializedPingpongFP8FastAccumEEENS6_IJNSC_ILi128EEESH_NSC_ILi64EEEEEENS_12float_e4m3_tEPNS6_IJlSD_NSC_ILi0EEEEEESK_SN_NS5_8TiledMMAINS5_8MMA_AtomIJNS5_4SM904GMMA31MMA_64x128x32_F32E4M3E4M3_SS_TNILNSR_7ScaleInE1ELST_1EEEEEENS5_6LayoutISE_NS6_IJSL_SL_SL_EEEEENS6_IJNS5_10UnderscoreESZ_SZ_EEEEENS5_13SM90_TMA_LOADENS5_14ComposedLayoutINS5_7SwizzleILi2ELi4ELi3EEENS5_18smem_ptr_flag_bitsILi8EEENSW_INS6_IJNSC_ILi8EEESI_EEENS6_IJSI_SD_EEEEEEEvNS5_8identityES12_S1C_vS1D_EENS_8epilogue10collective18CollectiveEpilogueINS1F_30Sm90PtrArrayTmaWarpSpecializedILi4ELi2ELi16ELb1ELb0ELi2EEEJSJ_NS6_IJSI_NSC_ILi32EEEEEENS_6half_tEPNS6_IJSD_lSL_EEES1M_S1O_NS1F_6fusion15FusionCallbacksIS1J_NS1P_17LinearCombinationIS1M_fS1M_fLNS_15FloatRoundStyleE2EEESJ_S1L_JEEES12_NS13_INS14_ILi3ELi4ELi3EEENS16_ILi16EEENSW_INS6_IJSI_S18_EEENS6_IJSD_SI_EEEEEEENS5_17SM75_U16x8_LDSM_TENS5_14SM90_TMA_STOREES20_NS5_17SM90_U16x8_STSM_TENS5_9Copy_AtomIJNS5_17SM90_U32x4_STSM_NES1M_EEEvEEEvvEEEEvNT_6ParamsE)
        /*0020*/ 	.word	0x00000000


	//----- nvinfo : EIATTR_MIN_STACK_SIZE
	.align		4
.L_19:
        /*0024*/ 	.byte	0x04, 0x12
        /*0026*/ 	.short	(.L_21 - .L_20)
	.align		4
.L_20:
        /*0028*/ 	.word	index@(_ZN7cutlass13device_kernelINS_4gemm6kernel13GemmUniversalINS1_17GroupProblemShapeIN4cute5tupleIJiiiEEEEENS1_10collective13CollectiveMmaINS1_39MainloopSm90ArrayTmaGmmaWarpSpecializedILi13ENS6_IJNS5_1CILi1EEESD_SD_EEENS1_52KernelPtrArrayTmaWarpSpecializedPingpongFP8FastAccumEEENS6_IJNSC_ILi128EEESH_NSC_ILi64EEEEEENS_12float_e4m3_tEPNS6_IJlSD_NSC_ILi0EEEEEESK_SN_NS5_8TiledMMAINS5_8MMA_AtomIJNS5_4SM904GMMA31MMA_64x128x32_F32E4M3E4M3_SS_TNILNSR_7ScaleInE1ELST_1EEEEEENS5_6LayoutISE_NS6_IJSL_SL_SL_EEEEENS6_IJNS5_10UnderscoreESZ_SZ_EEEEENS5_13SM90_TMA_LOADENS5_14ComposedLayoutINS5_7SwizzleILi2ELi4ELi3EEENS5_18smem_ptr_flag_bitsILi8EEENSW_INS6_IJNSC_ILi8EEESI_EEENS6_IJSI_SD_EEEEEEEvNS5_8identityES12_S1C_vS1D_EENS_8epilogue10collective18CollectiveEpilogueINS1F_30Sm90PtrArrayTmaWarpSpecializedILi4ELi2ELi16ELb1ELb0ELi2EEEJSJ_NS6_IJSI_NSC_ILi32EEEEEENS_6half_tEPNS6_IJSD_lSL_EEES1M_S1O_NS1F_6fusion15FusionCallbacksIS1J_NS1P_17LinearCombinationIS1M_fS1M_fLNS_15FloatRoundStyleE2EEESJ_S1L_JEEES12_NS13_INS14_ILi3ELi4ELi3EEENS16_ILi16EEENSW_INS6_IJSI_S18_EEENS6_IJSD_SI_EEEEEEENS5_17SM75_U16x8_LDSM_TENS5_14SM90_TMA_STOREES20_NS5_17SM90_U16x8_STSM_TENS5_9Copy_AtomIJNS5_17SM90_U32x4_STSM_NES1M_EEEvEEEvvEEEEvNT_6ParamsE)
        /*002c*/ 	.word	0x00000000
.L_21:


//--------------------- .nv.compat                --------------------------
	.section	.nv.compat,"",@"SHT_CUDA_COMPAT_INFO"
	.align	4
        /*0000*/ 	.byte	0x02, 0x09, 0x01, 0x00, 0x02, 0x02, 0x04, 0x00, 0x02, 0x05, 0x05, 0x00, 0x03, 0x07, 0x01, 0x01
        /*0010*/ 	.byte	0x02, 0x03, 0x03, 0x00, 0x02, 0x06, 0x01, 0x00, 0x04, 0x0b, 0x08, 0x00, 0x00, 0x00, 0x00, 0x00
        /*0020*/ 	.byte	0x00, 0x00, 0x00, 0x00


//--------------------- .nv.info._ZN7cutlass13device_kernelINS_4gemm6kernel13GemmUniversalINS1_17GroupProblemShapeIN4cute5tupleIJiiiEEEEENS1_10collective13CollectiveMmaINS1_39MainloopSm90ArrayTmaGmmaWarpSpecializedILi13ENS6_IJNS5_1CILi1EEESD_SD_EEENS1_52KernelPtrArrayTmaWarpSpecializedPingpongFP8FastAccumEEENS6_IJNSC_ILi128EEESH_NSC_ILi64EEEEEENS_12float_e4m3_tEPNS6_IJlSD_NSC_ILi0EEEEEESK_SN_NS5_8TiledMMAINS5_8MMA_AtomIJNS5_4SM904GMMA31MMA_64x128x32_F32E4M3E4M3_SS_TNILNSR_7ScaleInE1ELST_1EEEEEENS5_6LayoutISE_NS6_IJSL_SL_SL_EEEEENS6_IJNS5_10UnderscoreESZ_SZ_EEEEENS5_13SM90_TMA_LOADENS5_14ComposedLayoutINS5_7SwizzleILi2ELi4ELi3EEENS5_18smem_ptr_flag_bitsILi8EEENSW_INS6_IJNSC_ILi8EEESI_EEENS6_IJSI_SD_EEEEEEEvNS5_8identityES12_S1C_vS1D_EENS_8epilogue10collective18CollectiveEpilogueINS1F_30Sm90PtrArrayTmaWarpSpecializedILi4ELi2ELi16ELb1ELb0ELi2EEEJSJ_NS6_IJSI_NSC_ILi32EEEEEENS_6half_tEPNS6_IJSD_lSL_EEES1M_S1O_NS1F_6fusion15FusionCallbacksIS1J_NS1P_17LinearCombinationIS1M_fS1M_fLNS_15FloatRoundStyleE2EEESJ_S1L_JEEES12_NS13_INS14_ILi3ELi4ELi3EEENS16_ILi16EEENSW_INS6_IJSI_S18_EEENS6_IJSD_SI_EEEEEEENS5_17SM75_U16x8_LDSM_TENS5_14SM90_TMA_STOREES20_NS5_17SM90_U16x8_STSM_TENS5_9Copy_AtomIJNS5_17SM90_U32x4_STSM_NES1M_EEEvEEEvvEEEEvNT_6ParamsE --------------------------
	.section	.nv.info._ZN7cutlass13device_kernelINS_4gemm6kernel13GemmUniversalINS1_17GroupProblemShapeIN4cute5tupleIJiiiEEEEENS1_10collective13CollectiveMmaINS1_39MainloopSm90ArrayTmaGmmaWarpSpecializedILi13ENS6_IJNS5_1CILi1EEESD_SD_EEENS1_52KernelPtrArrayTmaWarpSpecializedPingpongFP8FastAccumEEENS6_IJNSC_ILi128EEESH_NSC_ILi64EEEEEENS_12float_e4m3_tEPNS6_IJlSD_NSC_ILi0EEEEEESK_SN_NS5_8TiledMMAINS5_8MMA_AtomIJNS5_4SM904GMMA31MMA_64x128x32_F32E4M3E4M3_SS_TNILNSR_7ScaleInE1ELST_1EEEEEENS5_6LayoutISE_NS6_IJSL_SL_SL_EEEEENS6_IJNS5_10UnderscoreESZ_SZ_EEEEENS5_13SM90_TMA_LOADENS5_14ComposedLayoutINS5_7SwizzleILi2ELi4ELi3EEENS5_18smem_ptr_flag_bitsILi8EEENSW_INS6_IJNSC_ILi8EEESI_EEENS6_IJSI_SD_EEEEEEEvNS5_8identityES12_S1C_vS1D_EENS_8epilogue10collective18CollectiveEpilogueINS1F_30Sm90PtrArrayTmaWarpSpecializedILi4ELi2ELi16ELb1ELb0ELi2EEEJSJ_NS6_IJSI_NSC_ILi32EEEEEENS_6half_tEPNS6_IJSD_lSL_EEES1M_S1O_NS1F_6fusion15FusionCallbacksIS1J_NS1P_17LinearCombinationIS1M_fS1M_fLNS_15FloatRoundStyleE2EEESJ_S1L_JEEES12_NS13_INS14_ILi3ELi4ELi3EEENS16_ILi16EEENSW_INS6_IJSI_S18_EEENS6_IJSD_SI_EEEEEEENS5_17SM75_U16x8_LDSM_TENS5_14SM90_TMA_STOREES20_NS5_17SM90_U16x8_STSM_TENS5_9Copy_AtomIJNS5_17SM90_U32x4_STSM_NES1M_EEEvEEEvvEEEEvNT_6ParamsE,"",@"SHT_CUDA_INFO"
	.sectionflags	@""
	.align	4


	//----- nvinfo : EIATTR_CUDA_API_VERSION
	.align		4
        /*0000*/ 	.byte	0x04, 0x37
        /*0002*/ 	.short	(.L_23 - .L_22)
.L_22:
        /*0004*/ 	.word	0x00000082


	//----- nvinfo : EIATTR_KPARAM_INFO
	.align		4
.L_23:
        /*0008*/ 	.byte	0x04, 0x17
        /*000a*/ 	.short	(.L_25 - .L_24)
.L_24:
        /*000c*/ 	.word	0x00000000
        /*0010*/ 	.short	0x0000
        /*0012*/ 	.short	0x0070
        /*0014*/ 	.byte	0x00, 0xf0, 0x01, 0x1c


	//----- nvinfo : EIATTR_SPARSE_MMA_MASK
	.align		4
.L_25:
        /*0018*/ 	.byte	0x03, 0x50
        /*001a*/ 	.short	0x0000


	//----- nvinfo : EIATTR_MAXREG_COUNT
	.align		4
        /*001c*/ 	.byte	0x03, 0x1b
        /*001e*/ 	.short	0x00a8


	//----- nvinfo : EIATTR_NUM_BARRIERS
	.align		4
        /*0020*/ 	.byte	0x02, 0x4c
        /*0022*/ 	.byte	0x02
	.zero		1


	//----- nvinfo : EIATTR_EXTERNS
	.align		4
        /*0024*/ 	.byte	0x04, 0x0f
        /*0026*/ 	.short	(.L_27 - .L_26)


	//   ....[0]....
	.align		4
.L_26:
        /*0028*/ 	.word	index@(__assertfail)


	//----- nvinfo : EIATTR_MERCURY_ISA_VERSION
	.align		4
.L_27:
        /*002c*/ 	.byte	0x03, 0x5f
        /*002e*/ 	.short	0x0101


	//----- nvinfo : EIATTR_INT_WARP_WIDE_INSTR_OFFSETS
	.align		4
        /*0030*/ 	.byte	0x04, 0x31
        /*0032*/ 	.short	(.L_29 - .L_28)


	//   ....[0]....
.L_28:
        /*0034*/ 	.word	0x000012c0


	//   ....[1]....
        /*0038*/ 	.word	0x000012d0


	//   ....[2]....
        /*003c*/ 	.word	0x00001350


	//   ....[3]....
        /*0040*/ 	.word	0x000013b0


	//   ....[4]....
        /*0044*/ 	.word	0x000013f0


	//   ....[5]....
        /*0048*/ 	.word	0x00001420


	//   ....[6]....
        /*004c*/ 	.word	0x00001490


	//   ....[7]....
        /*0050*/ 	.word	0x000014d0


	//----- nvinfo : EIATTR_COOP_GROUP_MASK_REGIDS
	.align		4
.L_29:
        /*0054*/ 	.byte	0x04, 0x29
        /*0056*/ 	.short	(.L_31 - .L_30)


	//   ....[0]....
.L_30:
        /*0058*/ 	.word	0xffffffff


	//   ....[1]....
        /*005c*/ 	.word	0xffffffff


	//   ....[2]....
        /*0060*/ 	.word	0xffffffff


	//   ....[3]....
        /*0064*/ 	.word	0xffffffff


	//   ....[4]....
        /*0068*/ 	.word	0xffffffff


	//   ....[5]....
        /*006c*/ 	.word	0xffffffff


	//   ....[6]....
        /*0070*/ 	.word	0xffffffff


	//   ....[7]....
        /*0074*/ 	.word	0xffffffff


	//   ....[8]....
        /*0078*/ 	.word	0xffffffff


	//   ....[9]....
        /*007c*/ 	.word	0xffffffff


	//   ....[10]....
        /*0080*/ 	.word	0xffffffff


	//   ....[11]....
        /*0084*/ 	.word	0xffffffff


	//   ....[12]....
        /*0088*/ 	.word	0xffffffff


	//   ....[13]....
        /*008c*/ 	.word	0xffffffff


	//   ....[14]....
        /*0090*/ 	.word	0xffffffff


	//   ....[15]....
        /*0094*/ 	.word	0xffffffff


	//   ....[16]....
        /*0098*/ 	.word	0xffffffff


	//   ....[17]....
        /*009c*/ 	.word	0xffffffff


	//   ....[18]....
        /*00a0*/ 	.word	0xffffffff


	//   ....[19]....
        /*00a4*/ 	.word	0xffffffff


	//   ....[20]....
        /*00a8*/ 	.word	0xffffffff


	//   ....[21]....
        /*00ac*/ 	.word	0xffffffff


	//   ....[22]....
        /*00b0*/ 	.word	0xffffffff


	//   ....[23]....
        /*00b4*/ 	.word	0xffffffff


	//   ....[24]....
        /*00b8*/ 	.word	0xffffffff


	//   ....[25]....
        /*00bc*/ 	.word	0xffffffff


	//   ....[26]....
        /*00c0*/ 	.word	0xffffffff


	//   ....[27]....
        /*00c4*/ 	.word	0xffffffff


	//   ....[28]....
        /*00c8*/ 	.word	0xffffffff


	//   ....[29]....
        /*00cc*/ 	.word	0xffffffff


	//   ....[30]....
        /*00d0*/ 	.word	0xffffffff


	//   ....[31]....
        /*00d4*/ 	.word	0xffffffff


	//   ....[32]....
        /*00d8*/ 	.word	0xffffffff


	//   ....[33]....
        /*00dc*/ 	.word	0xffffffff


	//   ....[34]....
        /*00e0*/ 	.word	0xffffffff


	//   ....[35]....
        /*00e4*/ 	.word	0xffffffff


	//   ....[36]....
        /*00e8*/ 	.word	0xffffffff


	//   ....[37]....
        /*00ec*/ 	.word	0xffffffff


	//   ....[38]....
        /*00f0*/ 	.word	0xffffffff


	//   ....[39]....
        /*00f4*/ 	.word	0xffffffff


	//   ....[40]....
        /*00f8*/ 	.word	0xffffffff


	//   ....[41]....
        /*00fc*/ 	.word	0xffffffff


	//   ....[42]....
        /*0100*/ 	.word	0xffffffff


	//   ....[43]....
        /*0104*/ 	.word	0xffffffff


	//   ....[44]....
        /*0108*/ 	.word	0xffffffff


	//   ....[45]....
        /*010c*/ 	.word	0xffffffff


	//   ....[46]....
        /*0110*/ 	.word	0xffffffff


	//   ....[47]....
        /*0114*/ 	.word	0xffffffff


	//   ....[48]....
        /*0118*/ 	.word	0xffffffff


	//   ....[49]....
        /*011c*/ 	.word	0xffffffff


	//   ....[50]....
        /*0120*/ 	.word	0xffffffff


	//   ....[51]....
        /*0124*/ 	.word	0xffffffff


	//   ....[52]....
        /*0128*/ 	.word	0xffffffff


	//   ....[53]....
        /*012c*/ 	.word	0xffffffff


	//   ....[54]....
        /*0130*/ 	.word	0xffffffff


	//   ....[55]....
        /*0134*/ 	.word	0xffffffff


	//   ....[56]....
        /*0138*/ 	.word	0xffffffff


	//   ....[57]....
        /*013c*/ 	.word	0xffffffff


	//   ....[58]....
        /*0140*/ 	.word	0xffffffff


	//   ....[59]....
        /*0144*/ 	.word	0xffffffff


	//   ....[60]....
        /*0148*/ 	.word	0xffffffff


	//   ....[61]....
        /*014c*/ 	.word	0xffffffff


	//   ....[62]....
        /*0150*/ 	.word	0xffffffff


	//   ....[63]....
        /*0154*/ 	.word	0xffffffff


	//   ....[64]....
        /*0158*/ 	.word	0xffffffff


	//   ....[65]....
        /*015c*/ 	.word	0xffffffff


	//   ....[66]....
        /*0160*/ 	.word	0xffffffff


	//   ....[67]....
        /*0164*/ 	.word	0xffffffff


	//   ....[68]....
        /*0168*/ 	.word	0xffffffff


	//   ....[69]....
        /*016c*/ 	.word	0xffffffff


	//   ....[70]....
        /*0170*/ 	.word	0xffffffff


	//   ....[71]....
        /*0174*/ 	.word	0xffffffff


	//   ....[72]....
        /*0178*/ 	.word	0xffffffff


	//   ....[73]....
        /*017c*/ 	.word	0xffffffff


	//   ....[74]....
        /*0180*/ 	.word	0xffffffff


	//   ....[75]....
        /*0184*/ 	.word	0xffffffff


	//   ....[76]....
        /*0188*/ 	.word	0xffffffff


	//   ....[77]....
        /*018c*/ 	.word	0xffffffff


	//   ....[78]....
        /*0190*/ 	.word	0x0500000f


	//----- nvinfo : EIATTR_COOP_GROUP_INSTR_OFFSETS
	.align		4
.L_31:
        /*0194*/ 	.byte	0x04, 0x28
        /*0196*/ 	.short	(.L_33 - .L_32)


	//   ....[0]....
.L_32:
        /*0198*/ 	.word	0x000007a0


	//   ....[1]....
        /*019c*/ 	.word	0x00000840


	//   ....[2]....
        /*01a0*/ 	.word	0x00000cc0


	//   ....[3]....
        /*01a4*/ 	.word	0x00001000


	//   ....[4]....
        /*01a8*/ 	.word	0x000011d0


	//   ....[5]....
        /*01ac*/ 	.word	0x00001210


	//   ....[6]....
        /*01b0*/ 	.word	0x00001b50


	//   ....[7]....
        /*01b4*/ 	.word	0x00001b80


	//   ....[8]....
        /*01b8*/ 	.word	0x00001c00


	//   ....[9]....
        /*01bc*/ 	.word	0x00001c10


	//   ....[10]....
        /*01c0*/ 	.word	0x00001c50


	//   ....[11]....
        /*01c4*/ 	.word	0x00001c70


	//   ....[12]....
        /*01c8*/ 	.word	0x00001cb0


	//   ....[13]....
        /*01cc*/ 	.word	0x00001cd0


	//   ....[14]....
        /*01d0*/ 	.word	0x00001d10


	//   ....[15]....
        /*01d4*/ 	.word	0x00001d30


	//   ....[16]....
        /*01d8*/ 	.word	0x00001da0


	//   ....[17]....
        /*01dc*/ 	.word	0x00001f20


	//   ....[18]....
        /*01e0*/ 	.word	0x00001f30


	//   ....[19]....
        /*01e4*/ 	.word	0x00002510


	//   ....[20]....
        /*01e8*/ 	.word	0x00002520


	//   ....[21]....
        /*01ec*/ 	.word	0x00002570


	//   ....[22]....
        /*01f0*/ 	.word	0x00002580


	//   ....[23]....
        /*01f4*/ 	.word	0x000025d0


	//   ....[24]....
        /*01f8*/ 	.word	0x000025e0


	//   ....[25]....
        /*01fc*/ 	.word	0x00002630


	//   ....[26]....
        /*0200*/ 	.word	0x00002640


	//   ....[27]....
        /*0204*/ 	.word	0x00002690


	//   ....[28]....
        /*0208*/ 	.word	0x000026a0


	//   ....[29]....
        /*020c*/ 	.word	0x00002730


	//   ....[30]....
        /*0210*/ 	.word	0x000027a0


	//   ....[31]....
        /*0214*/ 	.word	0x00002830


	//   ....[32]....
        /*0218*/ 	.word	0x00002850


	//   ....[33]....
        /*021c*/ 	.word	0x00002860


	//   ....[34]....
        /*0220*/ 	.word	0x00002870


	//   ....[35]....
        /*0224*/ 	.word	0x00002880


	//   ....[36]....
        /*0228*/ 	.word	0x00002890


	//   ....[37]....
        /*022c*/ 	.word	0x00003150


	//   ....[38]....
        /*0230*/ 	.word	0x000033f0


	//   ....[39]....
        /*0234*/ 	.word	0x00003760


	//   ....[40]....
        /*0238*/ 	.word	0x00008570


	//   ....[41]....
        /*023c*/ 	.word	0x00008970


	//   ....[42]....
        /*0240*/ 	.word	0x00008d10


	//   ....[43]....
        /*0244*/ 	.word	0x0000a040


	//   ....[44]....
        /*0248*/ 	.word	0x0000a710


	//   ....[45]....
        /*024c*/ 	.word	0x0000ab80


	//   ....[46]....
        /*0250*/ 	.word	0x0000b960


	//   ....[47]....
        /*0254*/ 	.word	0x0000ccb0


	//   ....[48]....
        /*0258*/ 	.word	0x0000ccd0


	//   ....[49]....
        /*025c*/ 	.word	0x0000cd20


	//   ....[50]....
        /*0260*/ 	.word	0x0000cd40


	//   ....[51]....
        /*0264*/ 	.word	0x0000cd80


	//   ....[52]....
        /*0268*/ 	.word	0x0000cdb0


	//   ....[53]....
        /*026c*/ 	.word	0x0000cdf0


	//   ....[54]....
        /*0270*/ 	.word	0x0000ce20


	//   ....[55]....
        /*0274*/ 	.word	0x0000ce60


	//   ....[56]....
        /*0278*/ 	.word	0x0000ce90


	//   ....[57]....
        /*027c*/ 	.word	0x0000cf20


	//   ....[58]....
        /*0280*/ 	.word	0x0000d040


	//   ....[59]....
        /*0284*/ 	.word	0x0000d060


	//   ....[60]....
        /*0288*/ 	.word	0x0000d6b0


	//   ....[61]....
        /*028c*/ 	.word	0x0000d6c0


	//   ....[62]....
        /*0290*/ 	.word	0x0000d710


	//   ....[63]....
        /*0294*/ 	.word	0x0000d720


	//   ....[64]....
        /*0298*/ 	.word	0x0000d770


	//   ....[65]....
        /*029c*/ 	.word	0x0000d780


	//   ....[66]....
        /*02a0*/ 	.word	0x0000d7d0


	//   ....[67]....
        /*02a4*/ 	.word	0x0000d7e0


	//   ....[68]....
        /*02a8*/ 	.word	0x0000d830


	//   ....[69]....
        /*02ac*/ 	.word	0x0000d840


	//   ....[70]....
        /*02b0*/ 	.word	0x0000d8d0


	//   ....[71]....
        /*02b4*/ 	.word	0x0000d940


	//   ....[72]....
        /*02b8*/ 	.word	0x0000d9d0


	//   ....[73]....
        /*02bc*/ 	.word	0x0000d9f0


	//   ....[74]....
        /*02c0*/ 	.word	0x0000da00


	//   ....[75]....
        /*02c4*/ 	.word	0x0000da10


	//   ....[76]....
        /*02c8*/ 	.word	0x0000da20


	//   ....[77]....
        /*02cc*/ 	.word	0x0000da30


	//   ....[78]....
        /*02d0*/ 	.word	0x0000f300


	//----- nvinfo : EIATTR_REG_RECONFIG
	.align		4
.L_33:
        /*02d4*/ 	.byte	0x01, 0x54
	.zero		2


	//----- nvinfo : EIATTR_SYSCALL_OFFSETS
	.align		4
        /*02d8*/ 	.byte	0x04, 0x46
        /*02da*/ 	.short	(.L_35 - .L_34)


	//   ....[0]....
.L_34:
        /*02dc*/ 	.word	0x00004cc0


	//   ....[1]....
        /*02e0*/ 	.word	0x00004db0


	//----- nvinfo : EIATTR_MBARRIER_INSTR_OFFSETS
	.align		4
.L_35:
        /*02e4*/ 	.byte	0x04, 0x39
        /*02e6*/ 	.short	(.L_37 - .L_36)


	//   ....[0]....
.L_36:
        /*02e8*/ 	.word	0x00000ba0
        /*02ec*/ 	.word	0x000000ff
        /*02f0*/ 	.word	0x00038400
        /*02f4*/ 	.short	0x0100
        /*02f6*/ 	.byte	0x06
	.zero		1


	//   ....[1]....
        /*02f8*/ 	.word	0x00000bb0
        /*02fc*/ 	.word	0x000000ff
        /*0300*/ 	.word	0x00038440
        /*0304*/ 	.short	0x0100
        /*0306*/ 	.byte	0x06
	.zero		1


	//   ....[2]....
        /*0308*/ 	.word	0x00000bc0
        /*030c*/ 	.word	0x000000ff
        /*0310*/ 	.word	0x00038408
        /*0314*/ 	.short	0x0100
        /*0316*/ 	.byte	0x06
	.zero		1


	//   ....[3]....
        /*0318*/ 	.word	0x00000bd0
        /*031c*/ 	.word	0x000000ff
        /*0320*/ 	.word	0x00038448
        /*0324*/ 	.short	0x0100
        /*0326*/ 	.byte	0x06
	.zero		1


	//   ....[4]....
        /*0328*/ 	.word	0x00000be0
        /*032c*/ 	.word	0x000000ff
        /*0330*/ 	.word	0x00038410
        /*0334*/ 	.short	0x0100
        /*0336*/ 	.byte	0x06
	.zero		1


	//   ....[5]....
        /*0338*/ 	.word	0x00000bf0
        /*033c*/ 	.word	0x000000ff
        /*0340*/ 	.word	0x00038450
        /*0344*/ 	.short	0x0100
        /*0346*/ 	.byte	0x06
	.zero		1


	//   ....[6]....
        /*0348*/ 	.word	0x00000c00
        /*034c*/ 	.word	0x000000ff
        /*0350*/ 	.word	0x00038418
        /*0354*/ 	.short	0x0100
        /*0356*/ 	.byte	0x06
	.zero		1


	//   ....[7]....
        /*0358*/ 	.word	0x00000c10
        /*035c*/ 	.word	0x000000ff
        /*0360*/ 	.word	0x00038458
        /*0364*/ 	.short	0x0100
        /*0366*/ 	.byte	0x06
	.zero		1


	//   ....[8]....
        /*0368*/ 	.word	0x00000c20
        /*036c*/ 	.word	0x000000ff
        /*0370*/ 	.word	0x00038420
        /*0374*/ 	.short	0x0100
        /*0376*/ 	.byte	0x06
	.zero		1


	//   ....[9]....
        /*0378*/ 	.word	0x00000c30
        /*037c*/ 	.word	0x000000ff
        /*0380*/ 	.word	0x00038460
        /*0384*/ 	.short	0x0100
        /*0386*/ 	.byte	0x06
	.zero		1


	//   ....[10]....
        /*0388*/ 	.word	0x00000c40
        /*038c*/ 	.word	0x000000ff
        /*0390*/ 	.word	0x00038428
        /*0394*/ 	.short	0x0100
        /*0396*/ 	.byte	0x06
	.zero		1


	//   ....[11]....
        /*0398*/ 	.word	0x00000c50
        /*039c*/ 	.word	0x000000ff
        /*03a0*/ 	.word	0x00038468
        /*03a4*/ 	.short	0x0100
        /*03a6*/ 	.byte	0x06
	.zero		1


	//   ....[12]....
        /*03a8*/ 	.word	0x00000c60
        /*03ac*/ 	.word	0x000000ff
        /*03b0*/ 	.word	0x00038430
        /*03b4*/ 	.short	0x0100
        /*03b6*/ 	.byte	0x06
	.zero		1


	//   ....[13]....
        /*03b8*/ 	.word	0x00000c70
        /*03bc*/ 	.word	0x000000ff
        /*03c0*/ 	.word	0x00038470
        /*03c4*/ 	.short	0x0100
        /*03c6*/ 	.byte	0x06
	.zero		1


	//   ....[14]....
        /*03c8*/ 	.word	0x00000c80
        /*03cc*/ 	.word	0x000000ff
        /*03d0*/ 	.word	0x00038438
        /*03d4*/ 	.short	0x0100
        /*03d6*/ 	.byte	0x06
	.zero		1


	//   ....[15]....
        /*03d8*/ 	.word	0x00000c90
        /*03dc*/ 	.word	0x000000ff
        /*03e0*/ 	.word	0x00038478
        /*03e4*/ 	.short	0x0100
        /*03e6*/ 	.byte	0x06
	.zero		1


	//   ....[16]....
        /*03e8*/ 	.word	0x00000e40
        /*03ec*/ 	.word	0x000000ff
        /*03f0*/ 	.word	0x00038480
        /*03f4*/ 	.short	0x0100
        /*03f6*/ 	.byte	0x06
	.zero		1


	//   ....[17]....
        /*03f8*/ 	.word	0x00000e50
        /*03fc*/ 	.word	0x000000ff
        /*0400*/ 	.word	0x000384e8
        /*0404*/ 	.short	0x0100
        /*0406*/ 	.byte	0x06
	.zero		1


	//   ....[18]....
        /*0408*/ 	.word	0x00000e60
        /*040c*/ 	.word	0x000000ff
        /*0410*/ 	.word	0x00038488
        /*0414*/ 	.short	0x0100
        /*0416*/ 	.byte	0x06
	.zero		1


	//   ....[19]....
        /*0418*/ 	.word	0x00000e70
        /*041c*/ 	.word	0x000000ff
        /*0420*/ 	.word	0x000384f0
        /*0424*/ 	.short	0x0100
        /*0426*/ 	.byte	0x06
	.zero		1


	//   ....[20]....
        /*0428*/ 	.word	0x00000e80
        /*042c*/ 	.word	0x000000ff
        /*0430*/ 	.word	0x00038490
        /*0434*/ 	.short	0x0100
        /*0436*/ 	.byte	0x06
	.zero		1


	//   ....[21]....
        /*0438*/ 	.word	0x00000e90
        /*043c*/ 	.word	0x000000ff
        /*0440*/ 	.word	0x000384f8
        /*0444*/ 	.short	0x0100
        /*0446*/ 	.byte	0x06
	.zero		1


	//   ....[22]....
        /*0448*/ 	.word	0x00000ea0
        /*044c*/ 	.word	0x000000ff
        /*0450*/ 	.word	0x00038498
        /*0454*/ 	.short	0x0100
        /*0456*/ 	.byte	0x06
	.zero		1


	//   ....[23]....
        /*0458*/ 	.word	0x00000eb0
        /*045c*/ 	.word	0x000000ff
        /*0460*/ 	.word	0x00038500
        /*0464*/ 	.short	0x0100
        /*0466*/ 	.byte	0x06
	.zero		1


	//   ....[24]....
        /*0468*/ 	.word	0x00000ec0
        /*046c*/ 	.word	0x000000ff
        /*0470*/ 	.word	0x000384a0
        /*0474*/ 	.short	0x0100
        /*0476*/ 	.byte	0x06
	.zero		1


	//   ....[25]....
        /*0478*/ 	.word	0x00000ed0
        /*047c*/ 	.word	0x000000ff
        /*0480*/ 	.word	0x00038508
        /*0484*/ 	.short	0x0100
        /*0486*/ 	.byte	0x06
	.zero		1


	//   ....[26]....
        /*0488*/ 	.word	0x00000ee0
        /*048c*/ 	.word	0x000000ff
        /*0490*/ 	.word	0x000384a8
        /*0494*/ 	.short	0x0100
        /*0496*/ 	.byte	0x06
	.zero		1


	//   ....[27]....
        /*0498*/ 	.word	0x00000ef0
        /*049c*/ 	.word	0x000000ff
        /*04a0*/ 	.word	0x00038510
        /*04a4*/ 	.short	0x0100
        /*04a6*/ 	.byte	0x06
	.zero		1


	//   ....[28]....
        /*04a8*/ 	.word	0x00000f00
        /*04ac*/ 	.word	0x000000ff
        /*04b0*/ 	.word	0x000384b0
        /*04b4*/ 	.short	0x0100
        /*04b6*/ 	.byte	0x06
	.zero		1


	//   ....[29]....
        /*04b8*/ 	.word	0x00000f10
        /*04bc*/ 	.word	0x000000ff
        /*04c0*/ 	.word	0x00038518
        /*04c4*/ 	.short	0x0100
        /*04c6*/ 	.byte	0x06
	.zero		1


	//   ....[30]....
        /*04c8*/ 	.word	0x00000f20
        /*04cc*/ 	.word	0x000000ff
        /*04d0*/ 	.word	0x000384b8
        /*04d4*/ 	.short	0x0100
        /*04d6*/ 	.byte	0x06
	.zero		1


	//   ....[31]....
        /*04d8*/ 	.word	0x00000f30
        /*04dc*/ 	.word	0x000000ff
        /*04e0*/ 	.word	0x00038520
        /*04e4*/ 	.short	0x0100
        /*04e6*/ 	.byte	0x06
	.zero		1


	//   ....[32]....
        /*04e8*/ 	.word	0x00000f40
        /*04ec*/ 	.word	0x000000ff
        /*04f0*/ 	.word	0x000384c0
        /*04f4*/ 	.short	0x0100
        /*04f6*/ 	.byte	0x06
	.zero		1


	//   ....[33]....
        /*04f8*/ 	.word	0x00000f50
        /*04fc*/ 	.word	0x000000ff
        /*0500*/ 	.word	0x00038528
        /*0504*/ 	.short	0x0100
        /*0506*/ 	.byte	0x06
	.zero		1


	//   ....[34]....
        /*0508*/ 	.word	0x00000f60
        /*050c*/ 	.word	0x000000ff
        /*0510*/ 	.word	0x000384c8
        /*0514*/ 	.short	0x0100
        /*0516*/ 	.byte	0x06
	.zero		1


	//   ....[35]....
        /*0518*/ 	.word	0x00000f70
        /*051c*/ 	.word	0x000000ff
        /*0520*/ 	.word	0x00038530
        /*0524*/ 	.short	0x0100
        /*0526*/ 	.byte	0x06
	.zero		1


	//   ....[36]....
        /*0528*/ 	.word	0x00000f80
        /*052c*/ 	.word	0x000000ff
        /*0530*/ 	.word	0x000384d0
        /*0534*/ 	.short	0x0100
        /*0536*/ 	.byte	0x06
	.zero		1


	//   ....[37]....
        /*0538*/ 	.word	0x00000f90
        /*053c*/ 	.word	0x000000ff
        /*0540*/ 	.word	0x00038538
        /*0544*/ 	.short	0x0100
        /*0546*/ 	.byte	0x06
	.zero		1


	//   ....[38]....
        /*0548*/ 	.word	0x00000fa0
        /*054c*/ 	.word	0x000000ff
        /*0550*/ 	.word	0x000384d8
        /*0554*/ 	.short	0x0100
        /*0556*/ 	.byte	0x06
	.zero		1


	//   ....[39]....
        /*0558*/ 	.word	0x00000fb0
        /*055c*/ 	.word	0x000000ff
        /*0560*/ 	.word	0x00038540
        /*0564*/ 	.short	0x0100
        /*0566*/ 	.byte	0x06
	.zero		1


	//   ....[40]....
        /*0568*/ 	.word	0x00000fc0
        /*056c*/ 	.word	0x000000ff
        /*0570*/ 	.word	0x000384e0
        /*0574*/ 	.short	0x0100
        /*0576*/ 	.byte	0x06
	.zero		1


	//   ....[41]....
        /*0578*/ 	.word	0x00000fd0
        /*057c*/ 	.word	0x000000ff
        /*0580*/ 	.word	0x00038548
        /*0584*/ 	.short	0x0100
        /*0586*/ 	.byte	0x06
	.zero		1


	//   ....[42]....
        /*0588*/ 	.word	0x00001140
        /*058c*/ 	.word	0x000000ff
        /*0590*/ 	.word	0x00038550
        /*0594*/ 	.short	0x0100
        /*0596*/ 	.byte	0x06
	.zero		1


	//   ....[43]....
        /*0598*/ 	.word	0x00001150
        /*059c*/ 	.word	0x000000ff
        /*05a0*/ 	.word	0x00038570
        /*05a4*/ 	.short	0x0100
        /*05a6*/ 	.byte	0x06
	.zero		1


	//   ....[44]....
        /*05a8*/ 	.word	0x00001160
        /*05ac*/ 	.word	0x000000ff
        /*05b0*/ 	.word	0x00038558
        /*05b4*/ 	.short	0x0100
        /*05b6*/ 	.byte	0x06
	.zero		1


	//   ....[45]....
        /*05b8*/ 	.word	0x00001170
        /*05bc*/ 	.word	0x000000ff
        /*05c0*/ 	.word	0x00038578
        /*05c4*/ 	.short	0x0100
        /*05c6*/ 	.byte	0x06
	.zero		1


	//   ....[46]....
        /*05c8*/ 	.word	0x00001180
        /*05cc*/ 	.word	0x000000ff
        /*05d0*/ 	.word	0x00038560
        /*05d4*/ 	.short	0x0100
        /*05d6*/ 	.byte	0x06
	.zero		1


	//   ....[47]....
        /*05d8*/ 	.word	0x00001190
        /*05dc*/ 	.word	0x000000ff
        /*05e0*/ 	.word	0x00038580
        /*05e4*/ 	.short	0x0100
        /*05e6*/ 	.byte	0x06
	.zero		1


	//   ....[48]....
        /*05e8*/ 	.word	0x000011a0
        /*05ec*/ 	.word	0x000000ff
        /*05f0*/ 	.word	0x00038568
        /*05f4*/ 	.short	0x0100
        /*05f6*/ 	.byte	0x06
	.zero		1


	//   ....[49]....
        /*05f8*/ 	.word	0x000011b0
        /*05fc*/ 	.word	0x000000ff
        /*0600*/ 	.word	0x00038588
        /*0604*/ 	.short	0x0100
        /*0606*/ 	.byte	0x06
	.zero		1


	//   ....[50]....
        /*0608*/ 	.word	0x000013e0
        /*060c*/ 	.word	0x000000ff
        /*0610*/ 	.word	0x00038590
        /*0614*/ 	.short	0x0100
        /*0616*/ 	.byte	0x06
	.zero		1


	//   ....[51]....
        /*0618*/ 	.word	0x00001410
        /*061c*/ 	.word	0x000000ff
        /*0620*/ 	.word	0x00038598
        /*0624*/ 	.short	0x0100
        /*0626*/ 	.byte	0x06
	.zero		1


	//   ....[52]....
        /*0628*/ 	.word	0x00001480
        /*062c*/ 	.word	0x000000ff
        /*0630*/ 	.word	0x000385a0
        /*0634*/ 	.short	0x0100
        /*0636*/ 	.byte	0x0b
	.zero		1


	//   ....[53]....
        /*0638*/ 	.word	0x000014c0
        /*063c*/ 	.word	0x000000ff
        /*0640*/ 	.word	0x000385a8
        /*0644*/ 	.short	0x0100
        /*0646*/ 	.byte	0x0b
	.zero		1


	//   ....[54]....
        /*0648*/ 	.word	0x000014e0
        /*064c*/ 	.word	0x000000ff
        /*0650*/ 	.word	0x000385b0
        /*0654*/ 	.short	0x0100
        /*0656*/ 	.byte	0x0b
	.zero		1


	//   ....[55]....
        /*0658*/ 	.word	0x000014f0
        /*065c*/ 	.word	0x000000ff
        /*0660*/ 	.word	0x000385b8
        /*0664*/ 	.short	0x0100
        /*0666*/ 	.byte	0x0b
	.zero		1


	//   ....[56]....
        /*0668*/ 	.word	0x00002ec0
        /*066c*/ 	.word	0x000000ff
        /*0670*/ 	.word	0x00038400
        /*0674*/ 	.short	0x010a
        /*0676*/ 	.byte	0x0b
	.zero		1


	//   ....[57]....
        /*0678*/ 	.word	0x00002fa0
        /*067c*/ 	.word	0x000000ff
        /*0680*/ 	.word	0x00000000
        /*0684*/ 	.short	0x0101
        /*0686*/ 	.byte	0x0b
	.zero		1


	//   ....[58]....
        /*0688*/ 	.word	0x00003c00
        /*068c*/ 	.word	0x00000009
        /*0690*/ 	.word	0x00000000
        /*0694*/ 	.short	0x010a
        /*0696*/ 	.byte	0x30
	.zero		1


	//   ....[59]....
        /*0698*/ 	.word	0x00004130
        /*069c*/ 	.word	0x000000ff
        /*06a0*/ 	.word	0x00038480
        /*06a4*/ 	.short	0x010a
        /*06a6*/ 	.byte	0x04
	.zero		1


	//   ....[60]....
        /*06a8*/ 	.word	0x00004170
        /*06ac*/ 	.word	0x000000ff
        /*06b0*/ 	.word	0x00038480
        /*06b4*/ 	.short	0x010a
        /*06b6*/ 	.byte	0x04
	.zero		1


	//   ....[61]....
        /*06b8*/ 	.word	0x000044d0
        /*06bc*/ 	.word	0x000000ff
        /*06c0*/ 	.word	0x00038480
        /*06c4*/ 	.short	0x010a
        /*06c6*/ 	.byte	0x04
	.zero		1


	//   ....[62]....
        /*06c8*/ 	.word	0x00004510
        /*06cc*/ 	.word	0x000000ff
        /*06d0*/ 	.word	0x00038480
        /*06d4*/ 	.short	0x010a
        /*06d6*/ 	.byte	0x04
	.zero		1


	//   ....[63]....
        /*06d8*/ 	.word	0x000047c0
        /*06dc*/ 	.word	0x000000ff
        /*06e0*/ 	.word	0x00000000
        /*06e4*/ 	.short	0x0101
        /*06e6*/ 	.byte	0x04
	.zero		1


	//   ....[64]....
        /*06e8*/ 	.word	0x000048c0
        /*06ec*/ 	.word	0x00000000
        /*06f0*/ 	.word	0x00000000
        /*06f4*/ 	.short	0x0101
        /*06f6*/ 	.byte	0x33
	.zero		1


	//   ....[65]....
        /*06f8*/ 	.word	0x000049b0
        /*06fc*/ 	.word	0x00000000
        /*0700*/ 	.word	0x00000000
        /*0704*/ 	.short	0x0101
        /*0706*/ 	.byte	0x3f
	.zero		1


	//   ....[66]....
        /*0708*/ 	.word	0x00004a00
        /*070c*/ 	.word	0x00000009
        /*0710*/ 	.word	0x00000010
        /*0714*/ 	.short	0x010a
        /*0716*/ 	.byte	0x30
	.zero		1


	//   ....[67]....
        /*0718*/ 	.word	0x00005160
        /*071c*/ 	.word	0x000000ff
        /*0720*/ 	.word	0x00038550
        /*0724*/ 	.short	0x010a
        /*0726*/ 	.byte	0x32
	.zero		1


	//   ....[68]....
        /*0728*/ 	.word	0x00005720
        /*072c*/ 	.word	0x000000ff
        /*0730*/ 	.word	0x00038558
        /*0734*/ 	.short	0x010a
        /*0736*/ 	.byte	0x32
	.zero		1


	//   ....[69]....
        /*0738*/ 	.word	0x00005c70
        /*073c*/ 	.word	0x000000ff
        /*0740*/ 	.word	0x00000000
        /*0744*/ 	.short	0x0101
        /*0746*/ 	.byte	0x08
	.zero		1


	//   ....[70]....
        /*0748*/ 	.word	0x00005ca0
        /*074c*/ 	.word	0x000000ff
        /*0750*/ 	.word	0x00038560
        /*0754*/ 	.short	0x010a
        /*0756*/ 	.byte	0x32
	.zero		1


	//   ....[71]....
        /*0758*/ 	.word	0x000061f0
        /*075c*/ 	.word	0x000000ff
        /*0760*/ 	.word	0x00000000
        /*0764*/ 	.short	0x0101
        /*0766*/ 	.byte	0x09
	.zero		1


	//   ....[72]....
        /*0768*/ 	.word	0x00006220
        /*076c*/ 	.word	0x000000ff
        /*0770*/ 	.word	0x00038568
        /*0774*/ 	.short	0x010a
        /*0776*/ 	.byte	0x32
	.zero		1


	//   ....[73]....
        /*0778*/ 	.word	0x00006770
        /*077c*/ 	.word	0x000000ff
        /*0780*/ 	.word	0x00000000
        /*0784*/ 	.short	0x0101
        /*0786*/ 	.byte	0x0a
	.zero		1


	//   ....[74]....
        /*0788*/ 	.word	0x000067c0
        /*078c*/ 	.word	0x000000ff
        /*0790*/ 	.word	0x00038550
        /*0794*/ 	.short	0x010a
        /*0796*/ 	.byte	0x32
	.zero		1


	//   ....[75]....
        /*0798*/ 	.word	0x00006d10
        /*079c*/ 	.word	0x000000ff
        /*07a0*/ 	.word	0x00000000
        /*07a4*/ 	.short	0x0101
        /*07a6*/ 	.byte	0x07
	.zero		1


	//   ....[76]....
        /*07a8*/ 	.word	0x00006d40
        /*07ac*/ 	.word	0x000000ff
        /*07b0*/ 	.word	0x00038558
        /*07b4*/ 	.short	0x010a
        /*07b6*/ 	.byte	0x32
	.zero		1


	//   ....[77]....
        /*07b8*/ 	.word	0x00007270
        /*07bc*/ 	.word	0x000000ff
        /*07c0*/ 	.word	0x00000000
        /*07c4*/ 	.short	0x0101
        /*07c6*/ 	.byte	0x08
	.zero		1


	//   ....[78]....
        /*07c8*/ 	.word	0x000072a0
        /*07cc*/ 	.word	0x000000ff
        /*07d0*/ 	.word	0x00038560
        /*07d4*/ 	.short	0x010a
        /*07d6*/ 	.byte	0x32
	.zero		1


	//   ....[79]....
        /*07d8*/ 	.word	0x000077d0
        /*07dc*/ 	.word	0x000000ff
        /*07e0*/ 	.word	0x00000000
        /*07e4*/ 	.short	0x0101
        /*07e6*/ 	.byte	0x09
	.zero		1


	//   ....[80]....
        /*07e8*/ 	.word	0x00007800
        /*07ec*/ 	.word	0x000000ff
        /*07f0*/ 	.word	0x00038568
        /*07f4*/ 	.short	0x010a
        /*07f6*/ 	.byte	0x32
	.zero		1


	//   ....[81]....
        /*07f8*/ 	.word	0x00007d40
        /*07fc*/ 	.word	0x000000ff
        /*0800*/ 	.word	0x00000000
        /*0804*/ 	.short	0x0101
        /*0806*/ 	.byte	0x0a
	.zero		1


	//   ....[82]....
        /*0808*/ 	.word	0x00007dc0
        /*080c*/ 	.word	0x000000ff
        /*0810*/ 	.word	0x00038400
        /*0814*/ 	.short	0x010a
        /*0816*/ 	.byte	0x04
	.zero		1


	//   ....[83]....
        /*0818*/ 	.word	0x00007ee0
        /*081c*/ 	.word	0x000000ff
        /*0820*/ 	.word	0x00000000
        /*0824*/ 	.short	0x0101
        /*0826*/ 	.byte	0x04
	.zero		1


	//   ....[84]....
        /*0828*/ 	.word	0x00008090
        /*082c*/ 	.word	0x000000ff
        /*0830*/ 	.word	0x00038400
        /*0834*/ 	.short	0x010a
        /*0836*/ 	.byte	0x04
	.zero		1


	//   ....[85]....
        /*0838*/ 	.word	0x000081a0
        /*083c*/ 	.word	0x000000ff
        /*0840*/ 	.word	0x00000000
        /*0844*/ 	.short	0x0101
        /*0846*/ 	.byte	0x04
	.zero		1


	//   ....[86]....
        /*0848*/ 	.word	0x00008660
        /*084c*/ 	.word	0x000000ff
        /*0850*/ 	.word	0x00000000
        /*0854*/ 	.short	0x0101
        /*0856*/ 	.byte	0x07
	.zero		1


	//   ....[87]....
        /*0858*/ 	.word	0x00008690
        /*085c*/ 	.word	0x00000000
        /*0860*/ 	.word	0x00000000
        /*0864*/ 	.short	0x0101
        /*0866*/ 	.byte	0x33
	.zero		1


	//   ....[88]....
        /*0868*/ 	.word	0x00008e10
        /*086c*/ 	.word	0x000000ff
        /*0870*/ 	.word	0x00038598
        /*0874*/ 	.short	0x010a
        /*0876*/ 	.byte	0x06
	.zero		1


	//   ....[89]....
        /*0878*/ 	.word	0x00008f30
        /*087c*/ 	.word	0x000000ff
        /*0880*/ 	.word	0x00038400
        /*0884*/ 	.short	0x010a
        /*0886*/ 	.byte	0x07
	.zero		1


	//   ....[90]....
        /*0888*/ 	.word	0x00009050
        /*088c*/ 	.word	0x000000ff
        /*0890*/ 	.word	0x00000000
        /*0894*/ 	.short	0x0101
        /*0896*/ 	.byte	0x07
	.zero		1


	//   ....[91]....
        /*0898*/ 	.word	0x00009240
        /*089c*/ 	.word	0x000000ff
        /*08a0*/ 	.word	0x00038570
        /*08a4*/ 	.short	0x010a
        /*08a6*/ 	.byte	0x06
	.zero		1


	//   ....[92]....
        /*08a8*/ 	.word	0x00009300
        /*08ac*/ 	.word	0x000000ff
        /*08b0*/ 	.word	0x00038550
        /*08b4*/ 	.short	0x010b
        /*08b6*/ 	.byte	0x06
	.zero		1


	//   ....[93]....
        /*08b8*/ 	.word	0x00009360
        /*08bc*/ 	.word	0x000000ff
        /*08c0*/ 	.word	0x00000000
        /*08c4*/ 	.short	0x0101
        /*08c6*/ 	.byte	0x07
	.zero		1


	//   ....[94]....
        /*08c8*/ 	.word	0x00009390
        /*08cc*/ 	.word	0x000000ff
        /*08d0*/ 	.word	0x00038578
        /*08d4*/ 	.short	0x010a
        /*08d6*/ 	.byte	0x06
	.zero		1


	//   ....[95]....
        /*08d8*/ 	.word	0x00009470
        /*08dc*/ 	.word	0x000000ff
        /*08e0*/ 	.word	0x00038558
        /*08e4*/ 	.short	0x010b
        /*08e6*/ 	.byte	0x06
	.zero		1


	//   ....[96]....
        /*08e8*/ 	.word	0x000094e0
        /*08ec*/ 	.word	0x000000ff
        /*08f0*/ 	.word	0x00000000
        /*08f4*/ 	.short	0x0101
        /*08f6*/ 	.byte	0x10
	.zero		1


	//   ....[97]....
        /*08f8*/ 	.word	0x00009510
        /*08fc*/ 	.word	0x000000ff
        /*0900*/ 	.word	0x00038580
        /*0904*/ 	.short	0x010a
        /*0906*/ 	.byte	0x06
	.zero		1


	//   ....[98]....
        /*0908*/ 	.word	0x000095e0
        /*090c*/ 	.word	0x000000ff
        /*0910*/ 	.word	0x00038560
        /*0914*/ 	.short	0x010b
        /*0916*/ 	.byte	0x06
	.zero		1


	//   ....[99]....
        /*0918*/ 	.word	0x00009640
        /*091c*/ 	.word	0x000000ff
        /*0920*/ 	.word	0x00000000
        /*0924*/ 	.short	0x0101
        /*0926*/ 	.byte	0x21
	.zero		1


	//   ....[100]....
        /*0928*/ 	.word	0x00009670
        /*092c*/ 	.word	0x000000ff
        /*0930*/ 	.word	0x00038588
        /*0934*/ 	.short	0x010a
        /*0936*/ 	.byte	0x06
	.zero		1


	//   ....[101]....
        /*0938*/ 	.word	0x00009740
        /*093c*/ 	.word	0x000000ff
        /*0940*/ 	.word	0x00038568
        /*0944*/ 	.short	0x010b
        /*0946*/ 	.byte	0x06
	.zero		1


	//   ....[102]....
        /*0948*/ 	.word	0x000097b0
        /*094c*/ 	.word	0x000000ff
        /*0950*/ 	.word	0x00000000
        /*0954*/ 	.short	0x0101
        /*0956*/ 	.byte	0x22
	.zero		1


	//   ....[103]....
        /*0958*/ 	.word	0x000097f0
        /*095c*/ 	.word	0x000000ff
        /*0960*/ 	.word	0x00038570
        /*0964*/ 	.short	0x010a
        /*0966*/ 	.byte	0x06
	.zero		1


	//   ....[104]....
        /*0968*/ 	.word	0x000098b0
        /*096c*/ 	.word	0x000000ff
        /*0970*/ 	.word	0x00038550
        /*0974*/ 	.short	0x010b
        /*0976*/ 	.byte	0x06
	.zero		1


	//   ....[105]....
        /*0978*/ 	.word	0x000098f0
        /*097c*/ 	.word	0x000000ff
        /*0980*/ 	.word	0x00000000
        /*0984*/ 	.short	0x0101
        /*0986*/ 	.byte	0x07
	.zero		1


	//   ....[106]....
        /*0988*/ 	.word	0x00009920
        /*098c*/ 	.word	0x000000ff
        /*0990*/ 	.word	0x00038578
        /*0994*/ 	.short	0x010a
        /*0996*/ 	.byte	0x06
	.zero		1


	//   ....[107]....
        /*0998*/ 	.word	0x000099f0
        /*099c*/ 	.word	0x000000ff
        /*09a0*/ 	.word	0x00038558
        /*09a4*/ 	.short	0x010b
        /*09a6*/ 	.byte	0x06
	.zero		1


	//   ....[108]....
        /*09a8*/ 	.word	0x00009a30
        /*09ac*/ 	.word	0x000000ff
        /*09b0*/ 	.word	0x00000000
        /*09b4*/ 	.short	0x0101
        /*09b6*/ 	.byte	0x10
	.zero		1


	//   ....[109]....
        /*09b8*/ 	.word	0x00009a70
        /*09bc*/ 	.word	0x000000ff
        /*09c0*/ 	.word	0x00038580
        /*09c4*/ 	.short	0x010a
        /*09c6*/ 	.byte	0x06
	.zero		1


	//   ....[110]....
        /*09c8*/ 	.word	0x00009b20
        /*09cc*/ 	.word	0x000000ff
        /*09d0*/ 	.word	0x00038560
        /*09d4*/ 	.short	0x010b
        /*09d6*/ 	.byte	0x06
	.zero		1


	//   ....[111]....
        /*09d8*/ 	.word	0x00009b60
        /*09dc*/ 	.word	0x000000ff
        /*09e0*/ 	.word	0x00000000
        /*09e4*/ 	.short	0x0101
        /*09e6*/ 	.byte	0x21
	.zero		1


	//   ....[112]....
        /*09e8*/ 	.word	0x00009b90
        /*09ec*/ 	.word	0x000000ff
        /*09f0*/ 	.word	0x00038588
        /*09f4*/ 	.short	0x010a
        /*09f6*/ 	.byte	0x06
	.zero		1


	//   ....[113]....
        /*09f8*/ 	.word	0x00009c60
        /*09fc*/ 	.word	0x000000ff
        /*0a00*/ 	.word	0x00038568
        /*0a04*/ 	.short	0x010b
        /*0a06*/ 	.byte	0x06
	.zero		1


	//   ....[114]....
        /*0a08*/ 	.word	0x00009cb0
        /*0a0c*/ 	.word	0x000000ff
        /*0a10*/ 	.word	0x00000000
        /*0a14*/ 	.short	0x0101
        /*0a16*/ 	.byte	0x22
	.zero		1


	//   ....[115]....
        /*0a18*/ 	.word	0x0000a200
        /*0a1c*/ 	.word	0x000000ff
        /*0a20*/ 	.word	0x00038570
        /*0a24*/ 	.short	0x010a
        /*0a26*/ 	.byte	0x06
	.zero		1


	//   ....[116]....
        /*0a28*/ 	.word	0x0000a240
        /*0a2c*/ 	.word	0x000000ff
        /*0a30*/ 	.word	0x00038578
        /*0a34*/ 	.short	0x010a
        /*0a36*/ 	.byte	0x06
	.zero		1


	//   ....[117]....
        /*0a38*/ 	.word	0x0000a280
        /*0a3c*/ 	.word	0x000000ff
        /*0a40*/ 	.word	0x00038580
        /*0a44*/ 	.short	0x010a
        /*0a46*/ 	.byte	0x06
	.zero		1


	//   ....[118]....
        /*0a48*/ 	.word	0x0000a2f0
        /*0a4c*/ 	.word	0x00000003
        /*0a50*/ 	.word	0x00038588
        /*0a54*/ 	.short	0x010a
        /*0a56*/ 	.byte	0x3f
	.zero		1


	//   ....[119]....
        /*0a58*/ 	.word	0x0000af70
        /*0a5c*/ 	.word	0x0000000a
        /*0a60*/ 	.word	0x000384e8
        /*0a64*/ 	.short	0x010a
        /*0a66*/ 	.byte	0x3f
	.zero		1


	//   ....[120]....
        /*0a68*/ 	.word	0x0000b210
        /*0a6c*/ 	.word	0x000000ff
        /*0a70*/ 	.word	0x00038598
        /*0a74*/ 	.short	0x0101
        /*0a76*/ 	.byte	0x0c
	.zero		1


	//   ....[121]....
        /*0a78*/ 	.word	0x0000b2d0
        /*0a7c*/ 	.word	0x00000005
        /*0a80*/ 	.word	0x00038400
        /*0a84*/ 	.short	0x010a
        /*0a86*/ 	.byte	0x3f
	.zero		1


	//   ....[122]....
        /*0a88*/ 	.word	0x0000b410
        /*0a8c*/ 	.word	0x00000004
        /*0a90*/ 	.word	0x00000000
        /*0a94*/ 	.short	0x0101
        /*0a96*/ 	.byte	0x3f
	.zero		1


	//   ....[123]....
        /*0a98*/ 	.word	0x0000bbf0
        /*0a9c*/ 	.word	0x00000007
        /*0aa0*/ 	.word	0x00000000
        /*0aa4*/ 	.short	0x010a
        /*0aa6*/ 	.byte	0x3f
	.zero		1


	//   ....[124]....
        /*0aa8*/ 	.word	0x0000bc70
        /*0aac*/ 	.word	0x00000006
        /*0ab0*/ 	.word	0x00000000
        /*0ab4*/ 	.short	0x010a
        /*0ab6*/ 	.byte	0x3f
	.zero		1


	//   ....[125]....
        /*0ab8*/ 	.word	0x0000bd00
        /*0abc*/ 	.word	0x00000007
        /*0ac0*/ 	.word	0x00000000
        /*0ac4*/ 	.short	0x010a
        /*0ac6*/ 	.byte	0x3f
	.zero		1


	//   ....[126]....
        /*0ac8*/ 	.word	0x0000bd90
        /*0acc*/ 	.word	0x00000006
        /*0ad0*/ 	.word	0x00000000
        /*0ad4*/ 	.short	0x010a
        /*0ad6*/ 	.byte	0x3f
	.zero		1


	//   ....[127]....
        /*0ad8*/ 	.word	0x0000be20
        /*0adc*/ 	.word	0x00000007
        /*0ae0*/ 	.word	0x00000000
        /*0ae4*/ 	.short	0x010a
        /*0ae6*/ 	.byte	0x3f
	.zero		1


	//   ....[128]....
        /*0ae8*/ 	.word	0x0000beb0
        /*0aec*/ 	.word	0x00000006
        /*0af0*/ 	.word	0x00000000
        /*0af4*/ 	.short	0x010a
        /*0af6*/ 	.byte	0x3f
	.zero		1


	//   ....[129]....
        /*0af8*/ 	.word	0x0000bf40
        /*0afc*/ 	.word	0x00000007
        /*0b00*/ 	.word	0x00000000
        /*0b04*/ 	.short	0x010a
        /*0b06*/ 	.byte	0x3f
	.zero		1


	//   ....[130]....
        /*0b08*/ 	.word	0x0000bfd0
        /*0b0c*/ 	.word	0x00000006
        /*0b10*/ 	.word	0x00000000
        /*0b14*/ 	.short	0x010a
        /*0b16*/ 	.byte	0x3f
	.zero		1


	//   ....[131]....
        /*0b18*/ 	.word	0x0000c060
        /*0b1c*/ 	.word	0x00000007
        /*0b20*/ 	.word	0x00000000
        /*0b24*/ 	.short	0x010a
        /*0b26*/ 	.byte	0x3f
	.zero		1


	//   ....[132]....
        /*0b28*/ 	.word	0x0000c0f0
        /*0b2c*/ 	.word	0x00000006
        /*0b30*/ 	.word	0x00000000
        /*0b34*/ 	.short	0x010a
        /*0b36*/ 	.byte	0x3f
	.zero		1


	//   ....[133]....
        /*0b38*/ 	.word	0x0000c180
        /*0b3c*/ 	.word	0x00000007
        /*0b40*/ 	.word	0x00000000
        /*0b44*/ 	.short	0x010a
        /*0b46*/ 	.byte	0x3f
	.zero		1


	//   ....[134]....
        /*0b48*/ 	.word	0x0000c210
        /*0b4c*/ 	.word	0x00000006
        /*0b50*/ 	.word	0x00000000
        /*0b54*/ 	.short	0x010a
        /*0b56*/ 	.byte	0x3f
	.zero		1


	//   ....[135]....
        /*0b58*/ 	.word	0x0000c2a0
        /*0b5c*/ 	.word	0x00000005
        /*0b60*/ 	.word	0x00000000
        /*0b64*/ 	.short	0x010a
        /*0b66*/ 	.byte	0x3f
	.zero		1


	//   ....[136]....
        /*0b68*/ 	.word	0x0000df20
        /*0b6c*/ 	.word	0x00000011
        /*0b70*/ 	.word	0x00038440
        /*0b74*/ 	.short	0x010a
        /*0b76*/ 	.byte	0x3f
	.zero		1


	//   ....[137]....
        /*0b78*/ 	.word	0x0000e040
        /*0b7c*/ 	.word	0x00000011
        /*0b80*/ 	.word	0x00038400
        /*0b84*/ 	.short	0x0101
        /*0b86*/ 	.byte	0x3f
	.zero		1


	//   ....[138]....
        /*0b88*/ 	.word	0x0000e110
        /*0b8c*/ 	.word	0x00000005
        /*0b90*/ 	.word	0x00038440
        /*0b94*/ 	.short	0x010a
        /*0b96*/ 	.byte	0x3f
	.zero		1


	//   ....[139]....
        /*0b98*/ 	.word	0x0000e1c0
        /*0b9c*/ 	.word	0x00000007
        /*0ba0*/ 	.word	0x00038440
        /*0ba4*/ 	.short	0x010a
        /*0ba6*/ 	.byte	0x3f
	.zero		1


	//   ....[140]....
        /*0ba8*/ 	.word	0x0000e270
        /*0bac*/ 	.word	0x00000007
        /*0bb0*/ 	.word	0x00038440
        /*0bb4*/ 	.short	0x010a
        /*0bb6*/ 	.byte	0x3f
	.zero		1


	//   ....[141]....
        /*0bb8*/ 	.word	0x0000e320
        /*0bbc*/ 	.word	0x00000007
        /*0bc0*/ 	.word	0x00038440
        /*0bc4*/ 	.short	0x010a
        /*0bc6*/ 	.byte	0x3f
	.zero		1


	//   ....[142]....
        /*0bc8*/ 	.word	0x0000e3d0
        /*0bcc*/ 	.word	0x00000007
        /*0bd0*/ 	.word	0x00038440
        /*0bd4*/ 	.short	0x010a
        /*0bd6*/ 	.byte	0x3f
	.zero		1


	//   ....[143]....
        /*0bd8*/ 	.word	0x0000e480
        /*0bdc*/ 	.word	0x00000007
        /*0be0*/ 	.word	0x00038440
        /*0be4*/ 	.short	0x010a
        /*0be6*/ 	.byte	0x3f
	.zero		1


	//   ....[144]....
        /*0be8*/ 	.word	0x0000e530
        /*0bec*/ 	.word	0x00000007
        /*0bf0*/ 	.word	0x00038440
        /*0bf4*/ 	.short	0x010a
        /*0bf6*/ 	.byte	0x3f
	.zero		1


	//   ....[145]....
        /*0bf8*/ 	.word	0x0000e5e0
        /*0bfc*/ 	.word	0x00000003
        /*0c00*/ 	.word	0x00038440
        /*0c04*/ 	.short	0x010a
        /*0c06*/ 	.byte	0x3f
	.zero		1


	//   ....[146]....
        /*0c08*/ 	.word	0x0000e640
        /*0c0c*/ 	.word	0x00000003
        /*0c10*/ 	.word	0x00038400
        /*0c14*/ 	.short	0x010a
        /*0c16*/ 	.byte	0x3f
	.zero		1


	//   ....[147]....
        /*0c18*/ 	.word	0x0000e6b0
        /*0c1c*/ 	.word	0x00000005
        /*0c20*/ 	.word	0x00000000
        /*0c24*/ 	.short	0x010a
        /*0c26*/ 	.byte	0x3f
	.zero		1


	//   ....[148]....
        /*0c28*/ 	.word	0x0000e710
        /*0c2c*/ 	.word	0x00000005
        /*0c30*/ 	.word	0x00038480
        /*0c34*/ 	.short	0x010a
        /*0c36*/ 	.byte	0x3f
	.zero		1


	//   ....[149]....
        /*0c38*/ 	.word	0x0000e770
        /*0c3c*/ 	.word	0x00000005
        /*0c40*/ 	.word	0x00038480
        /*0c44*/ 	.short	0x010a
        /*0c46*/ 	.byte	0x3f
	.zero		1


	//   ....[150]....
        /*0c48*/ 	.word	0x0000e7e0
        /*0c4c*/ 	.word	0x00000005
        /*0c50*/ 	.word	0x00000010
        /*0c54*/ 	.short	0x010a
        /*0c56*/ 	.byte	0x3f
	.zero		1


	//   ....[151]....
        /*0c58*/ 	.word	0x0000e8a0
        /*0c5c*/ 	.word	0x00000005
        /*0c60*/ 	.word	0x00038550
        /*0c64*/ 	.short	0x010a
        /*0c66*/ 	.byte	0x3f
	.zero		1


	//   ....[152]....
        /*0c68*/ 	.word	0x0000e900
        /*0c6c*/ 	.word	0x0000000f
        /*0c70*/ 	.word	0x00038558
        /*0c74*/ 	.short	0x010a
        /*0c76*/ 	.byte	0x3f
	.zero		1


	//   ....[153]....
        /*0c78*/ 	.word	0x0000e960
        /*0c7c*/ 	.word	0x0000000f
        /*0c80*/ 	.word	0x00038560
        /*0c84*/ 	.short	0x010a
        /*0c86*/ 	.byte	0x3f
	.zero		1


	//   ....[154]....
        /*0c88*/ 	.word	0x0000e9c0
        /*0c8c*/ 	.word	0x0000000f
        /*0c90*/ 	.word	0x00038568
        /*0c94*/ 	.short	0x010a
        /*0c96*/ 	.byte	0x3f
	.zero		1


	//   ....[155]....
        /*0c98*/ 	.word	0x0000ea20
        /*0c9c*/ 	.word	0x0000000f
        /*0ca0*/ 	.word	0x00038550
        /*0ca4*/ 	.short	0x010a
        /*0ca6*/ 	.byte	0x3f
	.zero		1


	//   ....[156]....
        /*0ca8*/ 	.word	0x0000ea80
        /*0cac*/ 	.word	0x0000000f
        /*0cb0*/ 	.word	0x00038558
        /*0cb4*/ 	.short	0x010a
        /*0cb6*/ 	.byte	0x3f
	.zero		1


	//   ....[157]....
        /*0cb8*/ 	.word	0x0000eae0
        /*0cbc*/ 	.word	0x0000000f
        /*0cc0*/ 	.word	0x00038560
        /*0cc4*/ 	.short	0x010a
        /*0cc6*/ 	.byte	0x3f
	.zero		1


	//   ....[158]....
        /*0cc8*/ 	.word	0x0000eb40
        /*0ccc*/ 	.word	0x0000000f
        /*0cd0*/ 	.word	0x00038568
        /*0cd4*/ 	.short	0x010a
        /*0cd6*/ 	.byte	0x3f
	.zero		1


	//   ....[159]....
        /*0cd8*/ 	.word	0x0000eba0
        /*0cdc*/ 	.word	0x00000003
        /*0ce0*/ 	.word	0x00038400
        /*0ce4*/ 	.short	0x010a
        /*0ce6*/ 	.byte	0x3f
	.zero		1


	//   ....[160]....
        /*0ce8*/ 	.word	0x0000ec00
        /*0cec*/ 	.word	0x00000004
        /*0cf0*/ 	.word	0x00038400
        /*0cf4*/ 	.short	0x010a
        /*0cf6*/ 	.byte	0x3f
	.zero		1


	//   ....[161]....
        /*0cf8*/ 	.word	0x0000ec60
        /*0cfc*/ 	.word	0x00000003
        /*0d00*/ 	.word	0x00038598
        /*0d04*/ 	.short	0x010a
        /*0d06*/ 	.byte	0x3f
	.zero		1


	//   ....[162]....
        /*0d08*/ 	.word	0x0000ecc0
        /*0d0c*/ 	.word	0x00000006
        /*0d10*/ 	.word	0x00038400
        /*0d14*/ 	.short	0x010a
        /*0d16*/ 	.byte	0x3f
	.zero		1


	//   ....[163]....
        /*0d18*/ 	.word	0x0000ed20
        /*0d1c*/ 	.word	0x00000004
        /*0d20*/ 	.word	0x00038570
        /*0d24*/ 	.short	0x010a
        /*0d26*/ 	.byte	0x3f
	.zero		1


	//   ....[164]....
        /*0d28*/ 	.word	0x0000ed80
        /*0d2c*/ 	.word	0x00000004
        /*0d30*/ 	.word	0x00038578
        /*0d34*/ 	.short	0x010a
        /*0d36*/ 	.byte	0x3f
	.zero		1


	//   ....[165]....
        /*0d38*/ 	.word	0x0000ede0
        /*0d3c*/ 	.word	0x00000004
        /*0d40*/ 	.word	0x00038580
        /*0d44*/ 	.short	0x010a
        /*0d46*/ 	.byte	0x3f
	.zero		1


	//   ....[166]....
        /*0d48*/ 	.word	0x0000ee40
        /*0d4c*/ 	.word	0x00000004
        /*0d50*/ 	.word	0x00038588
        /*0d54*/ 	.short	0x010a
        /*0d56*/ 	.byte	0x3f
	.zero		1


	//   ....[167]....
        /*0d58*/ 	.word	0x0000eea0
        /*0d5c*/ 	.word	0x00000005
        /*0d60*/ 	.word	0x00038570
        /*0d64*/ 	.short	0x010a
        /*0d66*/ 	.byte	0x3f
	.zero		1


	//   ....[168]....
        /*0d68*/ 	.word	0x0000ef00
        /*0d6c*/ 	.word	0x00000005
        /*0d70*/ 	.word	0x00038578
        /*0d74*/ 	.short	0x010a
        /*0d76*/ 	.byte	0x3f
	.zero		1


	//   ....[169]....
        /*0d78*/ 	.word	0x0000ef60
        /*0d7c*/ 	.word	0x00000005
        /*0d80*/ 	.word	0x00038580
        /*0d84*/ 	.short	0x010a
        /*0d86*/ 	.byte	0x3f
	.zero		1


	//   ....[170]....
        /*0d88*/ 	.word	0x0000efc0
        /*0d8c*/ 	.word	0x00000005
        /*0d90*/ 	.word	0x00038588
        /*0d94*/ 	.short	0x010a
        /*0d96*/ 	.byte	0x3f
	.zero		1


	//   ....[171]....
        /*0d98*/ 	.word	0x0000f020
        /*0d9c*/ 	.word	0x00000000
        /*0da0*/ 	.word	0x00038570
        /*0da4*/ 	.short	0x010a
        /*0da6*/ 	.byte	0x3f
	.zero		1


	//   ....[172]....
        /*0da8*/ 	.word	0x0000f080
        /*0dac*/ 	.word	0x00000000
        /*0db0*/ 	.word	0x00038578
        /*0db4*/ 	.short	0x010a
        /*0db6*/ 	.byte	0x3f
	.zero		1


	//   ....[173]....
        /*0db8*/ 	.word	0x0000f0e0
        /*0dbc*/ 	.word	0x00000000
        /*0dc0*/ 	.word	0x00038580
        /*0dc4*/ 	.short	0x010a
        /*0dc6*/ 	.byte	0x3f
	.zero		1


	//   ....[174]....
        /*0dc8*/ 	.word	0x0000f1b0
        /*0dcc*/ 	.word	0x0000000a
        /*0dd0*/ 	.word	0x000384e8
        /*0dd4*/ 	.short	0x010a
        /*0dd6*/ 	.byte	0x3f
	.zero		1


	//   ....[175]....
        /*0dd8*/ 	.word	0x0000f200
        /*0ddc*/ 	.word	0x00000005
        /*0de0*/ 	.word	0x00038400
        /*0de4*/ 	.short	0x010a
        /*0de6*/ 	.byte	0x3f
	.zero		1


	//   ....[176]....
        /*0de8*/ 	.word	0x0000f410
        /*0dec*/ 	.word	0x00000007
        /*0df0*/ 	.word	0x00000000
        /*0df4*/ 	.short	0x010a
        /*0df6*/ 	.byte	0x3f
	.zero		1


	//   ....[177]....
        /*0df8*/ 	.word	0x0000f460
        /*0dfc*/ 	.word	0x00000006
        /*0e00*/ 	.word	0x00000000
        /*0e04*/ 	.short	0x010a
        /*0e06*/ 	.byte	0x3f
	.zero		1


	//   ....[178]....
        /*0e08*/ 	.word	0x0000f4b0
        /*0e0c*/ 	.word	0x00000007
        /*0e10*/ 	.word	0x00000000
        /*0e14*/ 	.short	0x010a
        /*0e16*/ 	.byte	0x3f
	.zero		1


	//   ....[179]....
        /*0e18*/ 	.word	0x0000f500
        /*0e1c*/ 	.word	0x00000006
        /*0e20*/ 	.word	0x00000000
        /*0e24*/ 	.short	0x010a
        /*0e26*/ 	.byte	0x3f
	.zero		1


	//   ....[180]....
        /*0e28*/ 	.word	0x0000f550
        /*0e2c*/ 	.word	0x00000007
        /*0e30*/ 	.word	0x00000000
        /*0e34*/ 	.short	0x010a
        /*0e36*/ 	.byte	0x3f
	.zero		1


	//   ....[181]....
        /*0e38*/ 	.word	0x0000f5a0
        /*0e3c*/ 	.word	0x00000006
        /*0e40*/ 	.word	0x00000000
        /*0e44*/ 	.short	0x010a
        /*0e46*/ 	.byte	0x3f
	.zero		1


	//   ....[182]....
        /*0e48*/ 	.word	0x0000f5f0
        /*0e4c*/ 	.word	0x00000007
        /*0e50*/ 	.word	0x00000000
        /*0e54*/ 	.short	0x010a
        /*0e56*/ 	.byte	0x3f
	.zero		1


	//   ....[183]....
        /*0e58*/ 	.word	0x0000f640
        /*0e5c*/ 	.word	0x00000006
        /*0e60*/ 	.word	0x00000000
        /*0e64*/ 	.short	0x010a
        /*0e66*/ 	.byte	0x3f
	.zero		1


	//   ....[184]....
        /*0e68*/ 	.word	0x0000f690
        /*0e6c*/ 	.word	0x00000007
        /*0e70*/ 	.word	0x00000000
        /*0e74*/ 	.short	0x010a
        /*0e76*/ 	.byte	0x3f
	.zero		1


	//   ....[185]....
        /*0e78*/ 	.word	0x0000f6e0
        /*0e7c*/ 	.word	0x00000006
        /*0e80*/ 	.word	0x00000000
        /*0e84*/ 	.short	0x010a
        /*0e86*/ 	.byte	0x3f
	.zero		1


	//   ....[186]....
        /*0e88*/ 	.word	0x0000f730
        /*0e8c*/ 	.word	0x00000007
        /*0e90*/ 	.word	0x00000000
        /*0e94*/ 	.short	0x010a
        /*0e96*/ 	.byte	0x3f
	.zero		1


	//   ....[187]....
        /*0e98*/ 	.word	0x0000f780
        /*0e9c*/ 	.word	0x00000006
        /*0ea0*/ 	.word	0x00000000
        /*0ea4*/ 	.short	0x010a
        /*0ea6*/ 	.byte	0x3f
	.zero		1


	//   ....[188]....
        /*0ea8*/ 	.word	0x0000f7d0
        /*0eac*/ 	.word	0x00000011
        /*0eb0*/ 	.word	0x00038440
        /*0eb4*/ 	.short	0x010a
        /*0eb6*/ 	.byte	0x3f
	.zero		1


	//   ....[189]....
        /*0eb8*/ 	.word	0x0000f820
        /*0ebc*/ 	.word	0x00000005
        /*0ec0*/ 	.word	0x00038440
        /*0ec4*/ 	.short	0x010a
        /*0ec6*/ 	.byte	0x3f
	.zero		1


	//   ....[190]....
        /*0ec8*/ 	.word	0x0000f870
        /*0ecc*/ 	.word	0x00000007
        /*0ed0*/ 	.word	0x00038440
        /*0ed4*/ 	.short	0x010a
        /*0ed6*/ 	.byte	0x3f
	.zero		1


	//   ....[191]....
        /*0ed8*/ 	.word	0x0000f8c0
        /*0edc*/ 	.word	0x00000007
        /*0ee0*/ 	.word	0x00038440
        /*0ee4*/ 	.short	0x010a
        /*0ee6*/ 	.byte	0x3f
	.zero		1


	//   ....[192]....
        /*0ee8*/ 	.word	0x0000f910
        /*0eec*/ 	.word	0x00000007
        /*0ef0*/ 	.word	0x00038440
        /*0ef4*/ 	.short	0x010a
        /*0ef6*/ 	.byte	0x3f
	.zero		1


	//   ....[193]....
        /*0ef8*/ 	.word	0x0000f960
        /*0efc*/ 	.word	0x00000007
        /*0f00*/ 	.word	0x00038440
        /*0f04*/ 	.short	0x010a
        /*0f06*/ 	.byte	0x3f
	.zero		1


	//   ....[194]....
        /*0f08*/ 	.word	0x0000f9b0
        /*0f0c*/ 	.word	0x00000007
        /*0f10*/ 	.word	0x00038440
        /*0f14*/ 	.short	0x010a
        /*0f16*/ 	.byte	0x3f
	.zero		1


	//   ....[195]....
        /*0f18*/ 	.word	0x0000fa00
        /*0f1c*/ 	.word	0x00000007
        /*0f20*/ 	.word	0x00038440
        /*0f24*/ 	.short	0x010a
        /*0f26*/ 	.byte	0x3f
	.zero		1


	//----- nvinfo : EIATTR_NUM_MBARRIERS
	.align		4
.L_37:
        /*0f28*/ 	.byte	0x03, 0x38
        /*0f2a*/ 	.short	0x0038


	//----- nvinfo : EIATTR_EXIT_INSTR_OFFSETS
	.align		4
        /*0f2c*/ 	.byte	0x04, 0x1c
        /*0f2e*/ 	.short	(.L_39 - .L_38)


	//   ....[0]....
.L_38:
        /*0f30*/ 	.word	0x00002d20


	//   ....[1]....
        /*0f34*/ 	.word	0x00002fb0


	//   ....[2]....
        /*0f38*/ 	.word	0x00003100


	//   ....[3]....
        /*0f3c*/ 	.word	0x000086b0


	//   ....[4]....
        /*0f40*/ 	.word	0x00008750


	//   ....[5]....
        /*0f44*/ 	.word	0x0000a340


	//   ....[6]....
        /*0f48*/ 	.word	0x0000c2f0


	//   ....[7]....
        /*0f4c*/ 	.word	0x0000e610


	//----- nvinfo : EIATTR_MAX_THREADS
	.align		4
.L_39:
        /*0f50*/ 	.byte	0x04, 0x05
        /*0f52*/ 	.short	(.L_41 - .L_40)
.L_40:
        /*0f54*/ 	.word	0x00000180
        /*0f58*/ 	.word	0x00000001
        /*0f5c*/ 	.word	0x00000001


	//----- nvinfo : EIATTR_CRS_STACK_SIZE
	.align		4
.L_41:
        /*0f60*/ 	.byte	0x04, 0x1e
        /*0f62*/ 	.short	(.L_43 - .L_42)
.L_42:
        /*0f64*/ 	.word	0x00000000


	//----- nvinfo : EIATTR_CBANK_PARAM_SIZE
	.align		4
.L_43:
        /*0f68*/ 	.byte	0x03, 0x19
        /*0f6a*/ 	.short	0x0770


	//----- nvinfo : EIATTR_PARAM_CBANK
	.align		4
        /*0f6c*/ 	.byte	0x04, 0x0a
        /*0f6e*/ 	.short	(.L_45 - .L_44)
	.align		4
.L_44:
        /*0f70*/ 	.word	index@(.nv.constant0._ZN7cutlass13device_kernelINS_4gemm6kernel13GemmUniversalINS1_17GroupProblemShapeIN4cute5tupleIJiiiEEEEENS1_10collective13CollectiveMmaINS1_39MainloopSm90ArrayTmaGmmaWarpSpecializedILi13ENS6_IJNS5_1CILi1EEESD_SD_EEENS1_52KernelPtrArrayTmaWarpSpecializedPingpongFP8FastAccumEEENS6_IJNSC_ILi128EEESH_NSC_ILi64EEEEEENS_12float_e4m3_tEPNS6_IJlSD_NSC_ILi0EEEEEESK_SN_NS5_8TiledMMAINS5_8MMA_AtomIJNS5_4SM904GMMA31MMA_64x128x32_F32E4M3E4M3_SS_TNILNSR_7ScaleInE1ELST_1EEEEEENS5_6LayoutISE_NS6_IJSL_SL_SL_EEEEENS6_IJNS5_10UnderscoreESZ_SZ_EEEEENS5_13SM90_TMA_LOADENS5_14ComposedLayoutINS5_7SwizzleILi2ELi4ELi3EEENS5_18smem_ptr_flag_bitsILi8EEENSW_INS6_IJNSC_ILi8EEESI_EEENS6_IJSI_SD_EEEEEEEvNS5_8identityES12_S1C_vS1D_EENS_8epilogue10collective18CollectiveEpilogueINS1F_30Sm90PtrArrayTmaWarpSpecializedILi4ELi2ELi16ELb1ELb0ELi2EEEJSJ_NS6_IJSI_NSC_ILi32EEEEEENS_6half_tEPNS6_IJSD_lSL_EEES1M_S1O_NS1F_6fusion15FusionCallbacksIS1J_NS1P_17LinearCombinationIS1M_fS1M_fLNS_15FloatRoundStyleE2EEESJ_S1L_JEEES12_NS13_INS14_ILi3ELi4ELi3EEENS16_ILi16EEENSW_INS6_IJSI_S18_EEENS6_IJSD_SI_EEEEEEENS5_17SM75_U16x8_LDSM_TENS5_14SM90_TMA_STOREES20_NS5_17SM90_U16x8_STSM_TENS5_9Copy_AtomIJNS5_17SM90_U32x4_STSM_NES1M_EEEvEEEvvEEEEvNT_6ParamsE)
        /*0f74*/ 	.short	0x0210
        /*0f76*/ 	.short	0x0770


	//----- nvinfo : EIATTR_SW_WAR
	.align		4
.L_45:
        /*0f78*/ 	.byte	0x04, 0x36
        /*0f7a*/ 	.short	(.L_47 - .L_46)
.L_46:
        /*0f7c*/ 	.word	0x00000008
.L_47:


//--------------------- .nv.callgraph             --------------------------
	.section	.nv.callgraph,"",@"SHT_CUDA_CALLGRAPH"
	.align	4
	.sectionentsize	8
	.align		4
        /*0000*/ 	.word	0x00000000
	.align		4
        /*0004*/ 	.word	0xffffffff
	.align		4
        /*0008*/ 	.word	index@(_ZN7cutlass13device_kernelINS_4gemm6kernel13GemmUniversalINS1_17GroupProblemShapeIN4cute5tupleIJiiiEEEEENS1_10collective13CollectiveMmaINS1_39MainloopSm90ArrayTmaGmmaWarpSpecializedILi13ENS6_IJNS5_1CILi1EEESD_SD_EEENS1_52KernelPtrArrayTmaWarpSpecializedPingpongFP8FastAccumEEENS6_IJNSC_ILi128EEESH_NSC_ILi64EEEEEENS_12float_e4m3_tEPNS6_IJlSD_NSC_ILi0EEEEEESK_SN_NS5_8TiledMMAINS5_8MMA_AtomIJNS5_4SM904GMMA31MMA_64x128x32_F32E4M3E4M3_SS_TNILNSR_7ScaleInE1ELST_1EEEEEENS5_6LayoutISE_NS6_IJSL_SL_SL_EEEEENS6_IJNS5_10UnderscoreESZ_SZ_EEEEENS5_13SM90_TMA_LOADENS5_14ComposedLayoutINS5_7SwizzleILi2ELi4ELi3EEENS5_18smem_ptr_flag_bitsILi8EEENSW_INS6_IJNSC_ILi8EEESI_EEENS6_IJSI_SD_EEEEEEEvNS5_8identityES12_S1C_vS1D_EENS_8epilogue10collective18CollectiveEpilogueINS1F_30Sm90PtrArrayTmaWarpSpecializedILi4ELi2ELi16ELb1ELb0ELi2EEEJSJ_NS6_IJSI_NSC_ILi32EEEEEENS_6half_tEPNS6_IJSD_lSL_EEES1M_S1O_NS1F_6fusion15FusionCallbacksIS1J_NS1P_17LinearCombinationIS1M_fS1M_fLNS_15FloatRoundStyleE2EEESJ_S1L_JEEES12_NS13_INS14_ILi3ELi4ELi3EEENS16_ILi16EEENSW_INS6_IJSI_S18_EEENS6_IJSD_SI_EEEEEEENS5_17SM75_U16x8_LDSM_TENS5_14SM90_TMA_STOREES20_NS5_17SM90_U16x8_STSM_TENS5_9Copy_AtomIJNS5_17SM90_U32x4_STSM_NES1M_EEEvEEEvvEEEEvNT_6ParamsE)
	.align		4
        /*000c*/ 	.word	index@(__assertfail)
	.align		4
        /*0010*/ 	.word	0x00000000
	.align		4
        /*0014*/ 	.word	0xfffffffe
	.align		4
        /*0018*/ 	.word	0x00000000
	.align		4
        /*001c*/ 	.word	0xfffffffd
	.align		4
        /*0020*/ 	.word	0x00000000
	.align		4
        /*0024*/ 	.word	0xfffffffc


//--------------------- .nv.constant4             --------------------------
	.section	.nv.constant4,"a",@progbits
	.align	8
	.align		8
.nv.constant4:
        /*0000*/ 	.dword	__assertfail
	.align		8
        /*0008*/ 	.dword	__unnamed_1
	.align		8
        /*0010*/ 	.dword	_ZN39_INTERNAL_78716eb4_4_k_cu_f9d4d490_27004cuda3std3__45__cpo5beginE
	.align		8
        /*0018*/ 	.dword	_ZN39_INTERNAL_78716eb4_4_k_cu_f9d4d490_27004cuda3std3__45__cpo3endE
	.align		8
        /*0020*/ 	.dword	_ZN39_INTERNAL_78716eb4_4_k_cu_f9d4d490_27004cuda3std3__45__cpo6cbeginE
	.align		8
        /*0028*/ 	.dword	_ZN39_INTERNAL_78716eb4_4_k_cu_f9d4d490_27004cuda3std3__45__cpo4cendE
	.align		8
        /*0030*/ 	.dword	_ZN39_INTERNAL_78716eb4_4_k_cu_f9d4d490_27004cuda3std3__441_GLOBAL__N__78716eb4_4_k_cu_f9d4d490_27006ignoreE
	.align		8
        /*0038*/ 	.dword	_ZN39_INTERNAL_78716eb4_4_k_cu_f9d4d490_27004cuda3std3__419piecewise_constructE
	.align		8
        /*0040*/ 	.dword	_ZN39_INTERNAL_78716eb4_4_k_cu_f9d4d490_27004cuda3std3__48in_placeE
	.align		8
        /*0048*/ 	.dword	_ZN39_INTERNAL_78716eb4_4_k_cu_f9d4d490_27004cuda3std6ranges3__45__cpo4swapE
	.align		8
        /*0050*/ 	.dword	_ZN39_INTERNAL_78716eb4_4_k_cu_f9d4d490_27004cuda3std6ranges3__45__cpo9iter_moveE
	.align		8
        /*0058*/ 	.dword	_ZN39_INTERNAL_78716eb4_4_k_cu_f9d4d490_27004cute7productE
	.align		8
        /*0060*/ 	.dword	_ZN39_INTERNAL_78716eb4_4_k_cu_f9d4d490_27004cute1_E
	.align		8
        /*0068*/ 	.dword	$str$24
	.align		8
        /*0070*/ 	.dword	$str$25


//--------------------- .text._ZN7cutlass13device_kernelINS_4gemm6kernel13GemmUniversalINS1_17GroupProblemShapeIN4cute5tupleIJiiiEEEEENS1_10collective13CollectiveMmaINS1_39MainloopSm90ArrayTmaGmmaWarpSpecializedILi13ENS6_IJNS5_1CILi1EEESD_SD_EEENS1_52KernelPtrArrayTmaWarpSpecializedPingpongFP8FastAccumEEENS6_IJNSC_ILi128EEESH_NSC_ILi64EEEEEENS_12float_e4m3_tEPNS6_IJlSD_NSC_ILi0EEEEEESK_SN_NS5_8TiledMMAINS5_8MMA_AtomIJNS5_4SM904GMMA31MMA_64x128x32_F32E4M3E4M3_SS_TNILNSR_7ScaleInE1ELST_1EEEEEENS5_6LayoutISE_NS6_IJSL_SL_SL_EEEEENS6_IJNS5_10UnderscoreESZ_SZ_EEEEENS5_13SM90_TMA_LOADENS5_14ComposedLayoutINS5_7SwizzleILi2ELi4ELi3EEENS5_18smem_ptr_flag_bitsILi8EEENSW_INS6_IJNSC_ILi8EEESI_EEENS6_IJSI_SD_EEEEEEEvNS5_8identityES12_S1C_vS1D_EENS_8epilogue10collective18CollectiveEpilogueINS1F_30Sm90PtrArrayTmaWarpSpecializedILi4ELi2ELi16ELb1ELb0ELi2EEEJSJ_NS6_IJSI_NSC_ILi32EEEEEENS_6half_tEPNS6_IJSD_lSL_EEES1M_S1O_NS1F_6fusion15FusionCallbacksIS1J_NS1P_17LinearCombinationIS1M_fS1M_fLNS_15FloatRoundStyleE2EEESJ_S1L_JEEES12_NS13_INS14_ILi3ELi4ELi3EEENS16_ILi16EEENSW_INS6_IJSI_S18_EEENS6_IJSD_SI_EEEEEEENS5_17SM75_U16x8_LDSM_TENS5_14SM90_TMA_STOREES20_NS5_17SM90_U16x8_STSM_TENS5_9Copy_AtomIJNS5_17SM90_U32x4_STSM_NES1M_EEEvEEEvvEEEEvNT_6ParamsE --------------------------
	.section	.text._ZN7cutlass13device_kernelINS_4gemm6kernel13GemmUniversalINS1_17GroupProblemShapeIN4cute5tupleIJiiiEEEEENS1_10collective13CollectiveMmaINS1_39MainloopSm90ArrayTmaGmmaWarpSpecializedILi13ENS6_IJNS5_1CILi1EEESD_SD_EEENS1_52KernelPtrArrayTmaWarpSpecializedPingpongFP8FastAccumEEENS6_IJNSC_ILi128EEESH_NSC_ILi64EEEEEENS_12float_e4m3_tEPNS6_IJlSD_NSC_ILi0EEEEEESK_SN_NS5_8TiledMMAINS5_8MMA_AtomIJNS5_4SM904GMMA31MMA_64x128x32_F32E4M3E4M3_SS_TNILNSR_7ScaleInE1ELST_1EEEEEENS5_6LayoutISE_NS6_IJSL_SL_SL_EEEEENS6_IJNS5_10UnderscoreESZ_SZ_EEEEENS5_13SM90_TMA_LOADENS5_14ComposedLayoutINS5_7SwizzleILi2ELi4ELi3EEENS5_18smem_ptr_flag_bitsILi8EEENSW_INS6_IJNSC_ILi8EEESI_EEENS6_IJSI_SD_EEEEEEEvNS5_8identityES12_S1C_vS1D_EENS_8epilogue10collective18CollectiveEpilogueINS1F_30Sm90PtrArrayTmaWarpSpecializedILi4ELi2ELi16ELb1ELb0ELi2EEEJSJ_NS6_IJSI_NSC_ILi32EEEEEENS_6half_tEPNS6_IJSD_lSL_EEES1M_S1O_NS1F_6fusion15FusionCallbacksIS1J_NS1P_17LinearCombinationIS1M_fS1M_fLNS_15FloatRoundStyleE2EEESJ_S1L_JEEES12_NS13_INS14_ILi3ELi4ELi3EEENS16_ILi16EEENSW_INS6_IJSI_S18_EEENS6_IJSD_SI_EEEEEEENS5_17SM75_U16x8_LDSM_TENS5_14SM90_TMA_STOREES20_NS5_17SM90_U16x8_STSM_TENS5_9Copy_AtomIJNS5_17SM90_U32x4_STSM_NES1M_EEEvEEEvvEEEEvNT_6ParamsE,"ax",@progbits
	.align	128
.text._ZN7cutlass13device_kernelINS_4gemm6kernel13GemmUniversalINS1_17GroupProblemShapeIN4cute5tupleIJiiiEEEEENS1_10collective13CollectiveMmaINS1_39MainloopSm90ArrayTmaGmmaWarpSpecializedILi13ENS6_IJNS5_1CILi1EEESD_SD_EEENS1_52KernelPtrArrayTmaWarpSpecializedPingpongFP8FastAccumEEENS6_IJNSC_ILi128EEESH_NSC_ILi64EEEEEENS_12float_e4m3_tEPNS6_IJlSD_NSC_ILi0EEEEEESK_SN_NS5_8TiledMMAINS5_8MMA_AtomIJNS5_4SM904GMMA31MMA_64x128x32_F32E4M3E4M3_SS_TNILNSR_7ScaleInE1ELST_1EEEEEENS5_6LayoutISE_NS6_IJSL_SL_SL_EEEEENS6_IJNS5_10UnderscoreESZ_SZ_EEEEENS5_13SM90_TMA_LOADENS5_14ComposedLayoutINS5_7SwizzleILi2ELi4ELi3EEENS5_18smem_ptr_flag_bitsILi8EEENSW_INS6_IJNSC_ILi8EEESI_EEENS6_IJSI_SD_EEEEEEEvNS5_8identityES12_S1C_vS1D_EENS_8epilogue10collective18CollectiveEpilogueINS1F_30Sm90PtrArrayTmaWarpSpecializedILi4ELi2ELi16ELb1ELb0ELi2EEEJSJ_NS6_IJSI_NSC_ILi32EEEEEENS_6half_tEPNS6_IJSD_lSL_EEES1M_S1O_NS1F_6fusion15FusionCallbacksIS1J_NS1P_17LinearCombinationIS1M_fS1M_fLNS_15FloatRoundStyleE2EEESJ_S1L_JEEES12_NS13_INS14_ILi3ELi4ELi3EEENS16_ILi16EEENSW_INS6_IJSI_S18_EEENS6_IJSD_SI_EEEEEEENS5_17SM75_U16x8_LDSM_TENS5_14SM90_TMA_STOREES20_NS5_17SM90_U16x8_STSM_TENS5_9Copy_AtomIJNS5_17SM90_U32x4_STSM_NES1M_EEEvEEEvvEEEEvNT_6ParamsE:
        .type           _ZN7cutlass13device_kernelINS_4gemm6kernel13GemmUniversalINS1_17GroupProblemShapeIN4cute5tupleIJiiiEEEEENS1_10collective13CollectiveMmaINS1_39MainloopSm90ArrayTmaGmmaWarpSpecializedILi13ENS6_IJNS5_1CILi1EEESD_SD_EEENS1_52KernelPtrArrayTmaWarpSpecializedPingpongFP8FastAccumEEENS6_IJNSC_ILi128EEESH_NSC_ILi64EEEEEENS_12float_e4m3_tEPNS6_IJlSD_NSC_ILi0EEEEEESK_SN_NS5_8TiledMMAINS5_8MMA_AtomIJNS5_4SM904GMMA31MMA_64x128x32_F32E4M3E4M3_SS_TNILNSR_7ScaleInE1ELST_1EEEEEENS5_6LayoutISE_NS6_IJSL_SL_SL_EEEEENS6_IJNS5_10UnderscoreESZ_SZ_EEEEENS5_13SM90_TMA_LOADENS5_14ComposedLayoutINS5_7SwizzleILi2ELi4ELi3EEENS5_18smem_ptr_flag_bitsILi8EEENSW_INS6_IJNSC_ILi8EEESI_EEENS6_IJSI_SD_EEEEEEEvNS5_8identityES12_S1C_vS1D_EENS_8epilogue10collective18CollectiveEpilogueINS1F_30Sm90PtrArrayTmaWarpSpecializedILi4ELi2ELi16ELb1ELb0ELi2EEEJSJ_NS6_IJSI_NSC_ILi32EEEEEENS_6half_tEPNS6_IJSD_lSL_EEES1M_S1O_NS1F_6fusion15FusionCallbacksIS1J_NS1P_17LinearCombinationIS1M_fS1M_fLNS_15FloatRoundStyleE2EEESJ_S1L_JEEES12_NS13_INS14_ILi3ELi4ELi3EEENS16_ILi16EEENSW_INS6_IJSI_S18_EEENS6_IJSD_SI_EEEEEEENS5_17SM75_U16x8_LDSM_TENS5_14SM90_TMA_STOREES20_NS5_17SM90_U16x8_STSM_TENS5_9Copy_AtomIJNS5_17SM90_U32x4_STSM_NES1M_EEEvEEEvvEEEEvNT_6ParamsE,@function
        .size           _ZN7cutlass13device_kernelINS_4gemm6kernel13GemmUniversalINS1_17GroupProblemShapeIN4cute5tupleIJiiiEEEEENS1_10collective13CollectiveMmaINS1_39MainloopSm90ArrayTmaGmmaWarpSpecializedILi13ENS6_IJNS5_1CILi1EEESD_SD_EEENS1_52KernelPtrArrayTmaWarpSpecializedPingpongFP8FastAccumEEENS6_IJNSC_ILi128EEESH_NSC_ILi64EEEEEENS_12float_e4m3_tEPNS6_IJlSD_NSC_ILi0EEEEEESK_SN_NS5_8TiledMMAINS5_8MMA_AtomIJNS5_4SM904GMMA31MMA_64x128x32_F32E4M3E4M3_SS_TNILNSR_7ScaleInE1ELST_1EEEEEENS5_6LayoutISE_NS6_IJSL_SL_SL_EEEEENS6_IJNS5_10UnderscoreESZ_SZ_EEEEENS5_13SM90_TMA_LOADENS5_14ComposedLayoutINS5_7SwizzleILi2ELi4ELi3EEENS5_18smem_ptr_flag_bitsILi8EEENSW_INS6_IJNSC_ILi8EEESI_EEENS6_IJSI_SD_EEEEEEEvNS5_8identityES12_S1C_vS1D_EENS_8epilogue10collective18CollectiveEpilogueINS1F_30Sm90PtrArrayTmaWarpSpecializedILi4ELi2ELi16ELb1ELb0ELi2EEEJSJ_NS6_IJSI_NSC_ILi32EEEEEENS_6half_tEPNS6_IJSD_lSL_EEES1M_S1O_NS1F_6fusion15FusionCallbacksIS1J_NS1P_17LinearCombinationIS1M_fS1M_fLNS_15FloatRoundStyleE2EEESJ_S1L_JEEES12_NS13_INS14_ILi3ELi4ELi3EEENS16_ILi16EEENSW_INS6_IJSI_S18_EEENS6_IJSD_SI_EEEEEEENS5_17SM75_U16x8_LDSM_TENS5_14SM90_TMA_STOREES20_NS5_17SM90_U16x8_STSM_TENS5_9Copy_AtomIJNS5_17SM90_U32x4_STSM_NES1M_EEEvEEEvvEEEEvNT_6ParamsE,(.L_x_344 - _ZN7cutlass13device_kernelINS_4gemm6kernel13GemmUniversalINS1_17GroupProblemShapeIN4cute5tupleIJiiiEEEEENS1_10collective13CollectiveMmaINS1_39MainloopSm90ArrayTmaGmmaWarpSpecializedILi13ENS6_IJNS5_1CILi1EEESD_SD_EEENS1_52KernelPtrArrayTmaWarpSpecializedPingpongFP8FastAccumEEENS6_IJNSC_ILi128EEESH_NSC_ILi64EEEEEENS_12float_e4m3_tEPNS6_IJlSD_NSC_ILi0EEEEEESK_SN_NS5_8TiledMMAINS5_8MMA_AtomIJNS5_4SM904GMMA31MMA_64x128x32_F32E4M3E4M3_SS_TNILNSR_7ScaleInE1ELST_1EEEEEENS5_6LayoutISE_NS6_IJSL_SL_SL_EEEEENS6_IJNS5_10UnderscoreESZ_SZ_EEEEENS5_13SM90_TMA_LOADENS5_14ComposedLayoutINS5_7SwizzleILi2ELi4ELi3EEENS5_18smem_ptr_flag_bitsILi8EEENSW_INS6_IJNSC_ILi8EEESI_EEENS6_IJSI_SD_EEEEEEEvNS5_8identityES12_S1C_vS1D_EENS_8epilogue10collective18CollectiveEpilogueINS1F_30Sm90PtrArrayTmaWarpSpecializedILi4ELi2ELi16ELb1ELb0ELi2EEEJSJ_NS6_IJSI_NSC_ILi32EEEEEENS_6half_tEPNS6_IJSD_lSL_EEES1M_S1O_NS1F_6fusion15FusionCallbacksIS1J_NS1P_17LinearCombinationIS1M_fS1M_fLNS_15FloatRoundStyleE2EEESJ_S1L_JEEES12_NS13_INS14_ILi3ELi4ELi3EEENS16_ILi16EEENSW_INS6_IJSI_S18_EEENS6_IJSD_SI_EEEEEEENS5_17SM75_U16x8_LDSM_TENS5_14SM90_TMA_STOREES20_NS5_17SM90_U16x8_STSM_TENS5_9Copy_AtomIJNS5_17SM90_U32x4_STSM_NES1M_EEEvEEEvvEEEEvNT_6ParamsE)
        .other          _ZN7cutlass13device_kernelINS_4gemm6kernel13GemmUniversalINS1_17GroupProblemShapeIN4cute5tupleIJiiiEEEEENS1_10collective13CollectiveMmaINS1_39MainloopSm90ArrayTmaGmmaWarpSpecializedILi13ENS6_IJNS5_1CILi1EEESD_SD_EEENS1_52KernelPtrArrayTmaWarpSpecializedPingpongFP8FastAccumEEENS6_IJNSC_ILi128EEESH_NSC_ILi64EEEEEENS_12float_e4m3_tEPNS6_IJlSD_NSC_ILi0EEEEEESK_SN_NS5_8TiledMMAINS5_8MMA_AtomIJNS5_4SM904GMMA31MMA_64x128x32_F32E4M3E4M3_SS_TNILNSR_7ScaleInE1ELST_1EEEEEENS5_6LayoutISE_NS6_IJSL_SL_SL_EEEEENS6_IJNS5_10UnderscoreESZ_SZ_EEEEENS5_13SM90_TMA_LOADENS5_14ComposedLayoutINS5_7SwizzleILi2ELi4ELi3EEENS5_18smem_ptr_flag_bitsILi8EEENSW_INS6_IJNSC_ILi8EEESI_EEENS6_IJSI_SD_EEEEEEEvNS5_8identityES12_S1C_vS1D_EENS_8epilogue10collective18CollectiveEpilogueINS1F_30Sm90PtrArrayTmaWarpSpecializedILi4ELi2ELi16ELb1ELb0ELi2EEEJSJ_NS6_IJSI_NSC_ILi32EEEEEENS_6half_tEPNS6_IJSD_lSL_EEES1M_S1O_NS1F_6fusion15FusionCallbacksIS1J_NS1P_17LinearCombinationIS1M_fS1M_fLNS_15FloatRoundStyleE2EEESJ_S1L_JEEES12_NS13_INS14_ILi3ELi4ELi3EEENS16_ILi16EEENSW_INS6_IJSI_S18_EEENS6_IJSD_SI_EEEEEEENS5_17SM75_U16x8_LDSM_TENS5_14SM90_TMA_STOREES20_NS5_17SM90_U16x8_STSM_TENS5_9Copy_AtomIJNS5_17SM90_U32x4_STSM_NES1M_EEEvEEEvvEEEEvNT_6ParamsE,@"STO_CUDA_ENTRY STV_DEFAULT"
_ZN7cutlass13device_kernelINS_4gemm6kernel13GemmUniversalINS1_17GroupProblemShapeIN4cute5tupleIJiiiEEEEENS1_10collective13CollectiveMmaINS1_39MainloopSm90ArrayTmaGmmaWarpSpecializedILi13ENS6_IJNS5_1CILi1EEESD_SD_EEENS1_52KernelPtrArrayTmaWarpSpecializedPingpongFP8FastAccumEEENS6_IJNSC_ILi128EEESH_NSC_ILi64EEEEEENS_12float_e4m3_tEPNS6_IJlSD_NSC_ILi0EEEEEESK_SN_NS5_8TiledMMAINS5_8MMA_AtomIJNS5_4SM904GMMA31MMA_64x128x32_F32E4M3E4M3_SS_TNILNSR_7ScaleInE1ELST_1EEEEEENS5_6LayoutISE_NS6_IJSL_SL_SL_EEEEENS6_IJNS5_10UnderscoreESZ_SZ_EEEEENS5_13SM90_TMA_LOADENS5_14ComposedLayoutINS5_7SwizzleILi2ELi4ELi3EEENS5_18smem_ptr_flag_bitsILi8EEENSW_INS6_IJNSC_ILi8EEESI_EEENS6_IJSI_SD_EEEEEEEvNS5_8identityES12_S1C_vS1D_EENS_8epilogue10collective18CollectiveEpilogueINS1F_30Sm90PtrArrayTmaWarpSpecializedILi4ELi2ELi16ELb1ELb0ELi2EEEJSJ_NS6_IJSI_NSC_ILi32EEEEEENS_6half_tEPNS6_IJSD_lSL_EEES1M_S1O_NS1F_6fusion15FusionCallbacksIS1J_NS1P_17LinearCombinationIS1M_fS1M_fLNS_15FloatRoundStyleE2EEESJ_S1L_JEEES12_NS13_INS14_ILi3ELi4ELi3EEENS16_ILi16EEENSW_INS6_IJSI_S18_EEENS6_IJSD_SI_EEEEEEENS5_17SM75_U16x8_LDSM_TENS5_14SM90_TMA_STOREES20_NS5_17SM90_U16x8_STSM_TENS5_9Copy_AtomIJNS5_17SM90_U32x4_STSM_NES1M_EEEvEEEvvEEEEvNT_6ParamsE:
[----:B------:R-:W1:Y:S08]  /*0000*/  LDC R1, c[0x0][0x28] ;  /* 0x00000a00ff017b82 */ /* 0x000e700000000800 */
[----:B------:R-:W2:Y:S01]  /*0010*/  LDC.64 R6, c[0x0][0x918] ;  /* 0x00024600ff067b82 */ /* 0x000ea20000000a00 */
[----:B------:R-:W-:Y:S01]  /*0020*/  ULDC.64 UR38, c[0x0][0x208] ;  /* 0x0000820000267ab9 */ /* 0x000fe20000000a00 */
[----:B------:R-:W3:Y:S01]  /*0030*/  S2R R33, SR_TID.X ;  /* 0x0000000000217919 */ /* 0x000ee20000002100 */
[----:B------:R-:W-:Y:S01]  /*0040*/  ULDC UR4, c[0x0][0x910] ;  /* 0x0002440000047ab9 */ /* 0x000fe20000000800 */
[----:B------:R-:W-:Y:S01]  /*0050*/  ULDC.64 UR20, c[0x0][0x8d0] ;  /* 0x0002340000147ab9 */ /* 0x000fe20000000a00 */
[----:B------:R-:W-:Y:S01]  /*0060*/  ULDC.64 UR14, c[0x0][0x8c8] ;  /* 0x00023200000e7ab9 */ /* 0x000fe20000000a00 */
[----:B------:R-:W-:Y:S01]  /*0070*/  ULDC UR5, c[0x0][0x908] ;  /* 0x0002420000057ab9 */ /* 0x000fe20000000800 */
[----:B------:R-:W-:Y:S01]  /*0080*/  CS2R R8, SRZ ;  /* 0x0000000000087805 */ /* 0x000fe2000001ff00 */
[----:B------:R-:W-:Y:S01]  /*0090*/  S2UR UR42, SR_CTAID.X ;  /* 0x00000000002a79c3 */ /* 0x000fe20000002500 */
[----:B------:R-:W-:Y:S01]  /*00a0*/  ULDC.64 UR22, c[0x0][0x8e8] ;  /* 0x00023a0000167ab9 */ /* 0x000fe20000000a00 */
[----:B------:R-:W-:Y:S01]  /*00b0*/  ULDC.64 UR16, c[0x0][0x8e0] ;  /* 0x0002380000107ab9 */ /* 0x000fe20000000a00 */
[----:B--2---:R-:W2:Y:S01]  /*00c0*/  LDG.E R2, desc[UR38][R6.64] ;  /* 0x0000002606027981 */ /* 0x004ea2000c1e1900 */
[----:B------:R-:W-:-:S03]  /*00d0*/  IMAD.U32 R3, RZ, RZ, UR4 ;  /* 0x00000004ff037e24 */ /* 0x000fc6000f8e00ff */
[----:B------:R-:W4:Y:S01]  /*00e0*/  LDG.E R0, desc[UR38][R6.64+0x4] ;  /* 0x0000042606007981 */ /* 0x000f22000c1e1900 */
[----:B---3--:R-:W-:-:S04]  /*00f0*/  LOP3.LUT R34, R33, 0x1f, RZ, 0xc0, !PT ;  /* 0x0000001f21227812 */ /* 0x008fc800078ec0ff */
[----:B------:R-:W-:Y:S01]  /*0100*/  ISETP.GE.AND P0, PT, R34, R3, PT ;  /* 0x000000032200720c */ /* 0x000fe20003f06270 */
[----:B------:R-:W-:-:S04]  /*0110*/  UISETP.NE.U32.AND UP0, UPT, UR20, URZ, UPT ;  /* 0x0000003f1400728c */ /* 0x000fc8000bf05070 */
[----:B------:R-:W-:-:S08]  /*0120*/  UISETP.NE.AND.EX UP0, UPT, UR21, URZ, UPT, UP0 ;  /* 0x0000003f1500728c */ /* 0x000fd0000bf05300 */
[----:B------:R-:W3:Y:S03]  /*0130*/  @!P0 LDC.64 R4, c[0x0][0x918] ;  /* 0x00024600ff048b82 */ /* 0x000ee60000000a00 */
[----:B------:R-:W-:-:S05]  /*0140*/  @UP0 ULDC UR24, c[0x0][0x8dc] ;  /* 0x0002370000180ab9 */ /* 0x000fca0000000800 */
[----:B------:R-:W1:Y:S01]  /*0150*/  S2UR UR4, SR_CTAID.Y ;  /* 0x00000000000479c3 */ /* 0x000e620000002600 */
[----:B------:R-:W-:Y:S01]  /*0160*/  UISETP.NE.AND UP3, UPT, UR5, 0x1, UPT ;  /* 0x000000010500788c */ /* 0x000fe2000bf65270 */
[----:B------:R-:W-:Y:S01]  /*0170*/  UMOV UR43, URZ ;  /* 0x0000003f002b7c82 */ /* 0x000fe20008000000 */
[----:B---3--:R-:W-:-:S09]  /*0180*/  @!P0 IMAD.WIDE.U32 R4, R34, 0xc, R4 ;  /* 0x0000000c22048825 */ /* 0x008fd200078e0004 */
[----:B------:R-:W-:Y:S01]  /*0190*/  @UP3 ULDC UR8, c[0x0][0x10] ;  /* 0x0000040000083ab9 */ /* 0x000fe20000000800 */
[----:B------:R-:W-:Y:S01]  /*01a0*/  @UP3 UMOV UR5, URZ ;  /* 0x0000003f00053c82 */ /* 0x000fe20008000000 */
[----:B------:R3:W5:Y:S04]  /*01b0*/  @!P0 LDG.E R8, desc[UR38][R4.64] ;  /* 0x0000002604088981 */ /* 0x000768000c1e1900 */
[----:B------:R3:W5:Y:S01]  /*01c0*/  @!P0 LDG.E R9, desc[UR38][R4.64+0x4] ;  /* 0x0000042604098981 */ /* 0x000762000c1e1900 */
[----:B------:R-:W-:Y:S01]  /*01d0*/  ISETP.NE.U32.AND P0, PT, RZ, UR22, PT ;  /* 0x00000016ff007c0c */ /* 0x000fe2000bf05070 */
[----:B-1----:R-:W-:-:S03]  /*01e0*/  @UP3 UIMAD.WIDE.U32 UR8, UR42, UR8, UR4 ;  /* 0x000000082a0832a5 */ /* 0x002fc6000f8e0004 */
[----:B------:R-:W-:Y:S01]  /*01f0*/  ISETP.NE.AND.EX P0, PT, RZ, UR23, PT, P0 ;  /* 0x00000017ff007c0c */ /* 0x000fe2000bf05300 */
[----:B------:R-:W-:Y:S01]  /*0200*/  @UP3 UMOV UR7, URZ ;  /* 0x0000003f00073c82 */ /* 0x000fe20008000000 */
[----:B------:R-:W-:Y:S01]  /*0210*/  @!UP3 ULDC UR5, c[0x0][0xc] ;  /* 0x000003000005bab9 */ /* 0x000fe20000000800 */
[----:B------:R-:W-:Y:S02]  /*0220*/  @UP3 UIADD3 UR7, UR9, UR7, URZ ;  /* 0x0000000709073290 */ /* 0x000fe4000fffe03f */
[----:B------:R-:W-:-:S07]  /*0230*/  @!UP3 UIMAD.WIDE.U32 UR4, UR5, UR4, UR42 ;  /* 0x000000040504b2a5 */ /* 0x000fce000f8e002a */
[----:B------:R-:W-:Y:S01]  /*0240*/  @!UP3 UMOV UR7, UR5 ;  /* 0x000000050007bc82 */ /* 0x000fe20008000000 */
[----:B------:R-:W-:Y:S01]  /*0250*/  @!UP3 UMOV UR8, UR4 ;  /* 0x000000040008bc82 */ /* 0x000fe20008000000 */
[----:B--2---:R-:W-:-:S13]  /*0260*/  R2UR UR11, R2 ;  /* 0x00000000020b72ca */ /* 0x004fda00000e0000 */
[----:B------:R-:W-:-:S04]  /*0270*/  UIADD3 UR6, UP1, UR11, UR14, URZ ;  /* 0x0000000e0b067290 */ /* 0x000fc8000ff3e03f */
[----:B------:R-:W-:Y:S02]  /*0280*/  ULEA.HI.X.SX32 UR11, UR11, UR15, 0x1, UP1 ;  /* 0x0000000f0b0b7291 */ /* 0x000fe400088f0e3f */
[----:B------:R-:W-:-:S04]  /*0290*/  UIADD3 UR6, UP1, UR6, -0x1, URZ ;  /* 0xffffffff06067890 */ /* 0x000fc8000ff3e03f */
[----:B------:R-:W-:Y:S02]  /*02a0*/  UIADD3.X UR11, UR11, -0x1, URZ, UP1, !UPT ;  /* 0xffffffff0b0b7890 */ /* 0x000fe40008ffe43f */
[----:B------:R-:W-:Y:S01]  /*02b0*/  @UP0 UIADD3 UR24, UP1, UR6, UR24, URZ ;  /* 0x0000001806180290 */ /* 0x000fe2000ff3e03f */
[----:B----4-:R-:W-:-:S03]  /*02c0*/  R2UR UR27, R0 ;  /* 0x00000000001b72ca */ /* 0x010fc600000e0000 */
[----:B------:R-:W-:-:S04]  /*02d0*/  @UP0 UIADD3.X UR26, URZ, UR11, URZ, UP1, !UPT ;  /* 0x0000000b3f1a0290 */ /* 0x000fc80008ffe43f */
[----:B------:R-:W-:-:S04]  /*02e0*/  @UP0 UIMAD.WIDE.U32 UR12, UR26, UR20, URZ ;  /* 0x000000141a0c02a5 */ /* 0x000fc8000f8e003f */
[----:B------:R-:W-:Y:S02]  /*02f0*/  @UP0 UIMAD.WIDE.U32 UR18, UP1, UR24, UR21, UR12 ;  /* 0x00000015181202a5 */ /* 0x000fe4000f82000c */
[----:B------:R-:W-:Y:S02]  /*0300*/  @UP0 UIMAD.WIDE.U32 UR12, UR24, UR20, URZ ;  /* 0x00000014180c02a5 */ /* 0x000fe4000f8e003f */
[----:B------:R-:W-:Y:S02]  /*0310*/  @UP0 UIADD3.X UR25, URZ, URZ, URZ, UP1, !UPT ;  /* 0x0000003f3f190290 */ /* 0x000fe40008ffe43f */
[----:B------:R-:W-:Y:S01]  /*0320*/  @UP0 UIADD3 URZ, UP1, UR13, UR18, URZ ;  /* 0x000000120d3f0290 */ /* 0x000fe2000ff3e03f */
[----:B------:R-:W-:Y:S01]  /*0330*/  @UP0 UMOV UR24, UR19 ;  /* 0x0000001300180c82 */ /* 0x000fe20008000000 */
[----:B------:R-:W-:Y:S02]  /*0340*/  UIADD3 UR10, UP2, UR27, UR16, URZ ;  /* 0x000000101b0a7290 */ /* 0x000fe4000ff5e03f */
[----:B------:R-:W-:-:S02]  /*0350*/  @UP0 UIMAD.WIDE.U32.X UR12, UR26, UR21, UR24, UP1 ;  /* 0x000000151a0c02a5 */ /* 0x000fc400088e0418 */
[----:B------:R-:W-:Y:S02]  /*0360*/  ULEA.HI.X.SX32 UR9, UR27, UR17, 0x1, UP2 ;  /* 0x000000111b097291 */ /* 0x000fe400090f0e3f */
[----:B------:R-:W-:-:S03]  /*0370*/  UIADD3 UR18, UP1, UR10, -0x1, URZ ;  /* 0xffffffff0a127890 */ /* 0x000fc6000ff3e03f */
[----:B------:R-:W-:Y:S01]  /*0380*/  @UP0 UMOV UR6, UR12 ;  /* 0x0000000c00060c82 */ /* 0x000fe20008000000 */
[----:B------:R-:W-:Y:S01]  /*0390*/  UIADD3.X UR5, UR9, -0x1, URZ, UP1, !UPT ;  /* 0xffffffff09057890 */ /* 0x000fe20008ffe43f */
[----:B------:R-:W-:Y:S01]  /*03a0*/  @UP0 UMOV UR11, UR13 ;  /* 0x0000000d000b0c82 */ /* 0x000fe20008000000 */
[----:B---3--:R-:W-:Y:S10]  /*03b0*/  @!P0 BRA `(.L_x_0) ;  /* 0x00000000002c8947 */ /* 0x008ff40003800000 */
[----:B------:R-:W-:Y:S02]  /*03c0*/  ULDC UR9, c[0x0][0x8f4] ;  /* 0x00023d0000097ab9 */ /* 0x000fe40000000800 */
[----:B------:R-:W-:-:S04]  /*03d0*/  UIADD3 UR9, UP1, UR18, UR9, URZ ;  /* 0x0000000912097290 */ /* 0x000fc8000ff3e03f */
[----:B------:R-:W-:-:S04]  /*03e0*/  UIADD3.X UR10, URZ, UR5, URZ, UP1, !UPT ;  /* 0x000000053f0a7290 */ /* 0x000fc80008ffe43f */
[----:B------:R-:W-:-:S04]  /*03f0*/  UIMAD.WIDE.U32 UR4, UR10, UR22, URZ ;  /* 0x000000160a0472a5 */ /* 0x000fc8000f8e003f */
[----:B------:R-:W-:Y:S02]  /*0400*/  UIMAD.WIDE.U32 UR12, UP1, UR9, UR23, UR4 ;  /* 0x00000017090c72a5 */ /* 0x000fe4000f820004 */
[----:B------:R-:W-:Y:S02]  /*0410*/  UIMAD.WIDE.U32 UR4, UR9, UR22, URZ ;  /* 0x00000016090472a5 */ /* 0x000fe4000f8e003f */
[----:B------:R-:W-:Y:S02]  /*0420*/  UIADD3.X UR19, URZ, URZ, URZ, UP1, !UPT ;  /* 0x0000003f3f137290 */ /* 0x000fe40008ffe43f */
[----:B------:R-:W-:Y:S01]  /*0430*/  UIADD3 URZ, UP1, UR5, UR12, URZ ;  /* 0x0000000c053f7290 */ /* 0x000fe2000ff3e03f */
[----:B------:R-:W-:-:S03]  /*0440*/  UMOV UR18, UR13 ;  /* 0x0000000d00127c82 */ /* 0x000fc60008000000 */
[----:B------:R-:W-:-:S07]  /*0450*/  UIMAD.WIDE.U32.X UR4, UR10, UR23, UR18, UP1 ;  /* 0x000000170a0472a5 */ /* 0x000fce00088e0412 */
[----:B------:R-:W-:-:S05]  /*0460*/  UMOV UR18, UR4 ;  /* 0x0000000400127c82 */ /* 0x000fca0008000000 */
.L_x_0:
[----:B------:R-:W-:Y:S01]  /*0470*/  ULDC UR9, c[0x0][0x934] ;  /* 0x00024d0000097ab9 */ /* 0x000fe20000000800 */
[----:B------:R-:W-:Y:S01]  /*0480*/  ULDC UR10, c[0x0][0x904] ;  /* 0x00024100000a7ab9 */ /* 0x000fe20000000800 */
[----:B------:R-:W-:Y:S01]  /*0490*/  ULDC UR4, c[0x0][0x938] ;  /* 0x00024e0000047ab9 */ /* 0x000fe20000000800 */
[----:B------:R-:W-:Y:S01]  /*04a0*/  USHF.L.U32 UR9, UR9, UR10, URZ ;  /* 0x0000000a09097299 */ /* 0x000fe2000800063f */
[----:B------:R-:W-:Y:S01]  /*04b0*/  SHF.R.U32.HI R13, RZ, 0x5, R33 ;  /* 0x00000005ff0d7819 */ /* 0x000fe20000011621 */
[----:B------:R-:W-:Y:S01]  /*04c0*/  USHF.L.U32 UR10, UR4, UR10, URZ ;  /* 0x0000000a040a7299 */ /* 0x000fe2000800063f */
[----:B------:R-:W-:Y:S01]  /*04d0*/  ULDC UR26, c[0x0][0x8d8] ;  /* 0x00023600001a7ab9 */ /* 0x000fe20000000800 */
[----:B------:R-:W-:Y:S02]  /*04e0*/  ULDC UR30, c[0x0][0x8f0] ;  /* 0x00023c00001e7ab9 */ /* 0x000fe40000000800 */
[----:B------:R-:W-:Y:S01]  /*04f0*/  IMAD.U32 R10, RZ, RZ, UR9 ;  /* 0x00000009ff0a7e24 */ /* 0x000fe2000f8e00ff */
[----:B------:R-:W-:Y:S01]  /*0500*/  USHF.R.U64 UR11, UR6, UR26, UR11 ;  /* 0x0000001a060b7299 */ /* 0x000fe2000800120b */
[----:B------:R-:W-:Y:S01]  /*0510*/  IMAD.U32 R11, RZ, RZ, UR10 ;  /* 0x0000000aff0b7e24 */ /* 0x000fe2000f8e00ff */
[----:B------:R-:W-:-:S02]  /*0520*/  USHF.R.U64 UR6, UR18, UR30, UR5 ;  /* 0x0000001e12067299 */ /* 0x000fc40008001205 */
[----:B------:R-:W-:Y:S01]  /*0530*/  IABS R0, R10 ;  /* 0x0000000a00007213 */ /* 0x000fe20000000000 */
[----:B------:R-:W-:Y:S01]  /*0540*/  UIADD3 UR11, UR11, -0x1, UR9 ;  /* 0xffffffff0b0b7890 */ /* 0x000fe2000fffe009 */
[----:B------:R-:W-:Y:S01]  /*0550*/  IABS R2, R11 ;  /* 0x0000000b00027213 */ /* 0x000fe20000000000 */
[----:B------:R-:W-:Y:S01]  /*0560*/  UIADD3 UR6, UR6, -0x1, UR10 ;  /* 0xffffffff06067890 */ /* 0x000fe2000fffe00a */
[----:B------:R-:W-:Y:S01]  /*0570*/  R2UR UR28, R0 ;  /* 0x00000000001c72ca */ /* 0x000fe200000e0000 */
[----:B------:R-:W-:Y:S01]  /*0580*/  UMOV UR4, URZ ;  /* 0x0000003f00047c82 */ /* 0x000fe20008000000 */
[----:B------:R-:W-:Y:S01]  /*0590*/  UISETP.GE.AND UP5, UPT, UR11, URZ, UPT ;  /* 0x0000003f0b00728c */ /* 0x000fe2000bfa6270 */
[----:B------:R-:W-:Y:S01]  /*05a0*/  IMAD.MOV.U32 R0, RZ, RZ, R2 ;  /* 0x000000ffff007224 */ /* 0x000fe200078e0002 */
[----:B------:R-:W-:Y:S01]  /*05b0*/  UISETP.NE.AND UP4, UPT, UR9, URZ, UPT ;  /* 0x0000003f0900728c */ /* 0x000fe2000bf85270 */
[----:B------:R-:W-:-:S03]  /*05c0*/  UMOV UR59, 0x1 ;  /* 0x00000001003b7882 */ /* 0x000fc60000000000 */
[----:B------:R-:W-:-:S05]  /*05d0*/  R2UR UR27, R0 ;  /* 0x00000000001b72ca */ /* 0x000fca00000e0000 */
[----:B------:R-:W1:Y:S08]  /*05e0*/  I2F.RP R0, UR28 ;  /* 0x0000001c00007d06 */ /* 0x000e700008209400 */
[----:B------:R-:W2:Y:S08]  /*05f0*/  I2F.RP R4, UR27 ;  /* 0x0000001b00047d06 */ /* 0x000eb00008209400 */
[----:B-1----:R-:W1:Y:S08]  /*0600*/  MUFU.RCP R0, R0 ;  /* 0x0000000000007308 */ /* 0x002e700000001000 */
[----:B--2---:R-:W2:Y:S01]  /*0610*/  MUFU.RCP R4, R4 ;  /* 0x0000000400047308 */ /* 0x004ea20000001000 */
[----:B-1----:R-:W-:-:S02]  /*0620*/  VIADD R2, R0, 0xffffffe ;  /* 0x0ffffffe00027836 */ /* 0x002fc40000000000 */
[----:B------:R-:W-:-:S05]  /*0630*/  IMAD.U32 R0, RZ, RZ, UR11 ;  /* 0x0000000bff007e24 */ /* 0x000fca000f8e00ff */
[----:B------:R-:W1:Y:S01]  /*0640*/  F2I.FTZ.U32.TRUNC.NTZ R2, R2 ;  /* 0x0000000200027305 */ /* 0x000e62000021f000 */
[----:B------:R-:W-:Y:S01]  /*0650*/  IABS R0, R0 ;  /* 0x0000000000007213 */ /* 0x000fe20000000000 */
[----:B--2---:R-:W-:Y:S01]  /*0660*/  VIADD R5, R4, 0xffffffe ;  /* 0x0ffffffe04057836 */ /* 0x004fe20000000000 */
[----:B------:R-:W-:Y:S02]  /*0670*/  IABS R4, R10 ;  /* 0x0000000a00047213 */ /* 0x000fe40000000000 */
[----:B------:R-:W-:-:S03]  /*0680*/  R2UR UR29, R0 ;  /* 0x00000000001d72ca */ /* 0x000fc600000e0000 */
[----:B------:R-:W2:Y:S01]  /*0690*/  F2I.FTZ.U32.TRUNC.NTZ R5, R5 ;  /* 0x0000000500057305 */ /* 0x000ea2000021f000 */
[----:B------:R-:W-:Y:S01]  /*06a0*/  IMAD.MOV R4, RZ, RZ, -R4 ;  /* 0x000000ffff047224 */ /* 0x000fe200078e0a04 */
[----:B-1----:R-:W-:Y:S01]  /*06b0*/  R2UR UR5, R2 ;  /* 0x00000000020572ca */ /* 0x002fe200000e0000 */
[----:B------:R-:W-:Y:S01]  /*06c0*/  IMAD.U32 R2, RZ, RZ, UR6 ;  /* 0x00000006ff027e24 */ /* 0x000fe2000f8e00ff */
[----:B--2---:R-:W-:-:S04]  /*06d0*/  R2UR UR13, R5 ;  /* 0x00000000050d72ca */ /* 0x004fc800000e0000 */
[----:B------:R-:W-:Y:S01]  /*06e0*/  IABS R5, R2 ;  /* 0x0000000200057213 */ /* 0x000fe20000000000 */
[----:B------:R-:W-:Y:S01]  /*06f0*/  IMAD.MOV.U32 R2, RZ, RZ, R4 ;  /* 0x000000ffff027224 */ /* 0x000fe200078e0004 */
[----:B------:R-:W-:-:S05]  /*0700*/  IABS R4, R11 ;  /* 0x0000000b00047213 */ /* 0x000fca0000000000 */
[----:B------:R-:W-:Y:S01]  /*0710*/  UIADD3 UR12, URZ, -UR5, URZ ;  /* 0x800000053f0c7290 */ /* 0x000fe2000fffe03f */
[----:B------:R-:W-:Y:S01]  /*0720*/  IMAD.MOV.U32 R0, RZ, RZ, R5 ;  /* 0x000000ffff007224 */ /* 0x000fe200078e0005 */
[----:B------:R-:W-:Y:S02]  /*0730*/  IADD3 R4, RZ, -R4, RZ ;  /* 0x80000004ff047210 */ /* 0x000fe40007ffe0ff */
[----:B------:R-:W-:Y:S01]  /*0740*/  UIMAD UR12, UR12, UR28, URZ ;  /* 0x0000001c0c0c72a4 */ /* 0x000fe2000f8e023f */
[----:B------:R-:W-:Y:S02]  /*0750*/  R2UR UR31, R2 ;  /* 0x00000000021f72ca */ /* 0x000fe400000e0000 */
[----:B------:R-:W-:Y:S01]  /*0760*/  R2UR UR33, R0 ;  /* 0x00000000002172ca */ /* 0x000fe200000e0000 */
[----:B------:R-:W-:Y:S01]  /*0770*/  UIADD3 UR18, URZ, -UR13, URZ ;  /* 0x8000000d3f127290 */ /* 0x000fe2000fffe03f */
[----:B------:R-:W-:Y:S01]  /*0780*/  IMAD.MOV.U32 R0, RZ, RZ, R4 ;  /* 0x000000ffff007224 */ /* 0x000fe200078e0004 */
[----:B------:R-:W-:Y:S01]  /*0790*/  UIMAD.WIDE.U32 UR4, UR5, UR12, UR4 ;  /* 0x0000000c050472a5 */ /* 0x000fe2000f8e0004 */
[----:B------:R-:W1:Y:S01]  /*07a0*/  SHFL.IDX PT, R2, R13, RZ, 0x1f ;  /* 0x00001fff0d027589 */ /* 0x000e6200000e0000 */
[----:B------:R-:W-:Y:S01]  /*07b0*/  UIMAD UR18, UR18, UR27, URZ ;  /* 0x0000001b121272a4 */ /* 0x000fe2000f8e023f */
[----:B------:R-:W-:Y:S01]  /*07c0*/  UMOV UR12, URZ ;  /* 0x0000003f000c7c82 */ /* 0x000fe20008000000 */
[----:B------:R-:W-:-:S02]  /*07d0*/  R2UR UR32, R0 ;  /* 0x00000000002072ca */ /* 0x000fc400000e0000 */
[----:B------:R-:W-:Y:S01]  /*07e0*/  UIMAD.WIDE.U32 UR18, UR13, UR18, UR12 ;  /* 0x000000120d1272a5 */ /* 0x000fe2000f8e000c */
[----:B------:R-:W-:Y:S01]  /*07f0*/  SHF.R.U32.HI R0, RZ, 0x7, R33 ;  /* 0x00000007ff007819 */ /* 0x000fe20000011621 */
[----:B------:R-:W-:Y:S01]  /*0800*/  ULOP3.LUT UR12, URZ, UR9, URZ, 0x33, !UPT ;  /* 0x000000093f0c7292 */ /* 0x000fe2000f8e333f */
[----:B------:R-:W-:Y:S01]  /*0810*/  UMOV UR13, UR5 ;  /* 0x00000005000d7c82 */ /* 0x000fe20008000000 */
[----:B------:R-:W-:Y:S02]  /*0820*/  UIMAD.WIDE.U32 UR24, UR19, UR33, URZ ;  /* 0x00000021131872a5 */ /* 0x000fe4000f8e003f */
[----:B------:R-:W-:Y:S01]  /*0830*/  UIMAD.WIDE.U32 UR4, UR13, UR29, URZ ;  /* 0x0000001d0d0472a5 */ /* 0x000fe2000f8e003f */
[----:B------:R-:W2:Y:S03]  /*0840*/  SHFL.IDX PT, R0, R0, RZ, 0x1f ;  /* 0x00001fff00007589 */ /* 0x000ea600000e0000 */
[----:B------:R-:W-:-:S02]  /*0850*/  UIMAD UR5, UR5, UR31, UR29 ;  /* 0x0000001f050572a4 */ /* 0x000fc4000f8e021d */
[----:B------:R-:W-:Y:S02]  /*0860*/  UIMAD UR25, UR25, UR32, UR33 ;  /* 0x00000020191972a4 */ /* 0x000fe4000f8e0221 */
[----:B------:R-:W-:Y:S02]  /*0870*/  UISETP.GT.U32.AND UP1, UPT, UR28, UR5, UPT ;  /* 0x000000051c00728c */ /* 0x000fe4000bf24070 */
[----:B------:R-:W-:Y:S01]  /*0880*/  UISETP.GT.U32.AND UP2, UPT, UR27, UR25, UPT ;  /* 0x000000191b00728c */ /* 0x000fe2000bf44070 */
[----:B-1----:R-:W-:Y:S01]  /*0890*/  R2UR UR29, R2 ;  /* 0x00000000021d72ca */ /* 0x002fe200000e0000 */
[----:B------:R-:W-:-:S07]  /*08a0*/  ULOP3.LUT UR33, URZ, UR10, URZ, 0x33, !UPT ;  /* 0x0000000a3f217292 */ /* 0x000fce000f8e333f */
[----:B------:R-:W-:Y:S02]  /*08b0*/  @!UP1 UIADD3 UR5, UR5, -UR28, URZ ;  /* 0x8000001c05059290 */ /* 0x000fe4000fffe03f */
[----:B------:R-:W-:Y:S02]  /*08c0*/  @!UP2 UIADD3 UR25, UR25, -UR27, URZ ;  /* 0x8000001b1919a290 */ /* 0x000fe4000fffe03f */
[----:B------:R-:W-:Y:S02]  /*08d0*/  UISETP.GT.U32.AND UP6, UPT, UR28, UR5, UPT ;  /* 0x000000051c00728c */ /* 0x000fe4000bfc4070 */
[----:B------:R-:W-:Y:S01]  /*08e0*/  UISETP.GT.U32.AND UP1, UPT, UR27, UR25, UPT ;  /* 0x000000191b00728c */ /* 0x000fe2000bf24070 */
[----:B--2---:R-:W-:Y:S01]  /*08f0*/  R2UR UR18, R0 ;  /* 0x00000000001272ca */ /* 0x004fe200000e0000 */
[----:B------:R-:W-:Y:S02]  /*0900*/  USHF.R.S32.HI UR4, URZ, 0x1f, UR29 ;  /* 0x0000001f3f047899 */ /* 0x000fe4000801141d */
[----:B------:R-:W-:Y:S01]  /*0910*/  ISETP.NE.AND P1, PT, RZ, UR29, PT ;  /* 0x0000001dff007c0c */ /* 0x000fe2000bf25270 */
[----:B------:R-:W-:-:S02]  /*0920*/  UISETP.NE.AND UP2, UPT, UR10, URZ, UPT ;  /* 0x0000003f0a00728c */ /* 0x000fc4000bf45270 */
[----:B------:R-:W-:Y:S02]  /*0930*/  ULEA.HI UR4, UR4, UR29, URZ, 0x2 ;  /* 0x0000001d04047291 */ /* 0x000fe4000f8f103f */
[----:B------:R-:W-:Y:S02]  /*0940*/  @!UP6 UIADD3 UR5, UR5, -UR28, URZ ;  /* 0x8000001c0505e290 */ /* 0x000fe4000fffe03f */
[----:B------:R-:W-:Y:S02]  /*0950*/  UISETP.GE.AND UP6, UPT, UR6, URZ, UPT ;  /* 0x0000003f0600728c */ /* 0x000fe4000bfc6270 */
[----:B------:R-:W-:Y:S02]  /*0960*/  @!UP1 UIADD3 UR25, UR25, -UR27, URZ ;  /* 0x8000001b19199290 */ /* 0x000fe4000fffe03f */
[----:B------:R-:W-:Y:S02]  /*0970*/  @!UP5 UIADD3 UR5, -UR5, URZ, URZ ;  /* 0x0000003f0505d290 */ /* 0x000fe4000fffe13f */
[----:B------:R-:W-:-:S02]  /*0980*/  ULOP3.LUT UR4, UR4, 0xfffffffc, URZ, 0xc0, !UPT ;  /* 0xfffffffc04047892 */ /* 0x000fc4000f8ec03f */
[----:B------:R-:W-:Y:S02]  /*0990*/  USEL UR5, UR12, UR5, !UP4 ;  /* 0x000000050c057287 */ /* 0x000fe4000e000000 */
[----:B------:R-:W-:Y:S02]  /*09a0*/  UIADD3 UR43, UR29, -UR4, URZ ;  /* 0x800000041d2b7290 */ /* 0x000fe4000fffe03f */
[----:B------:R-:W-:Y:S02]  /*09b0*/  @!UP6 UIADD3 UR25, -UR25, URZ, URZ ;  /* 0x0000003f1919e290 */ /* 0x000fe4000fffe13f */
[----:B------:R-:W-:Y:S02]  /*09c0*/  UIADD3 UR5, UR11, -UR5, URZ ;  /* 0x800000050b057290 */ /* 0x000fe4000fffe03f */
[----:B------:R-:W-:Y:S02]  /*09d0*/  USEL UR25, UR33, UR25, !UP2 ;  /* 0x0000001921197287 */ /* 0x000fe4000d000000 */
[----:B------:R-:W-:-:S02]  /*09e0*/  UISETP.NE.AND UP1, UPT, UR18, URZ, UPT ;  /* 0x0000003f1200728c */ /* 0x000fc4000bf25270 */
[----:B------:R-:W-:Y:S02]  /*09f0*/  UIADD3 UR25, UR6, -UR25, URZ ;  /* 0x8000001906197290 */ /* 0x000fe4000fffe03f */
[----:B------:R-:W-:Y:S02]  /*0a00*/  UISETP.EQ.AND UP5, UPT, UR43, 0x3, !UP1 ;  /* 0x000000032b00788c */ /* 0x000fe4000cfa2270 */
[----:B------:R-:W-:Y:S02]  /*0a10*/  UIMAD UR24, UR5, UR25, URZ ;  /* 0x00000019051872a4 */ /* 0x000fe4000f8e023f */
[----:B------:R-:W-:Y:S02]  /*0a20*/  USEL UR4, UR25, UR5, !UP3 ;  /* 0x0000000519047287 */ /* 0x000fe4000d800000 */
[----:B------:R-:W-:Y:S02]  /*0a30*/  USHF.R.S32.HI UR25, URZ, 0x1f, UR24 ;  /* 0x0000001f3f197899 */ /* 0x000fe40008011418 */
[----:B------:R-:W-:Y:S01]  /*0a40*/  USHF.R.S32.HI UR5, URZ, 0x1f, UR4 ;  /* 0x0000001f3f057899 */ /* 0x000fe20008011404 */
[----:B------:R-:W-:Y:S01]  /*0a50*/  IMAD.U32 R6, RZ, RZ, UR24 ;  /* 0x00000018ff067e24 */ /* 0x000fe2000f8e00ff */
[----:B------:R-:W-:Y:S01]  /*0a60*/  USEL UR59, UR59, 0x2, UP5 ;  /* 0x000000023b3b7887 */ /* 0x000fe2000a800000 */
[----:B------:R-:W-:-:S02]  /*0a70*/  IMAD.U32 R4, RZ, RZ, UR4 ;  /* 0x00000004ff047e24 */ /* 0x000fc4000f8e00ff */
[----:B------:R-:W-:Y:S02]  /*0a80*/  IMAD.U32 R7, RZ, RZ, UR25 ;  /* 0x00000019ff077e24 */ /* 0x000fe4000f8e00ff */
[----:B------:R-:W-:Y:S01]  /*0a90*/  IMAD.U32 R5, RZ, RZ, UR5 ;  /* 0x00000005ff057e24 */ /* 0x000fe2000f8e00ff */
[----:B------:R-:W-:Y:S06]  /*0aa0*/  @P1 BRA `(.L_x_1) ;  /* 0x0000000000841947 */ /* 0x000fec0003800000 */
[----:B------:R-:W-:Y:S01]  /*0ab0*/  ELECT P1, URZ, PT ;  /* 0x00000000003f782f */ /* 0x000fe20003820000 */
[----:B------:R-:W-:-:S12]  /*0ac0*/  BSSY B0, `(.L_x_1) ;  /* 0x000001f000007945 */ /* 0x000fd80003800000 */
[----:B------:R-:W-:Y:S05]  /*0ad0*/  @!P1 BRA `(.L_x_2) ;  /* 0x0000000000749947 */ /* 0x000fea0003800000 */
[----:B------:R-:W1:Y:S01]  /*0ae0*/  S2UR UR6, SR_CgaCtaId ;  /* 0x00000000000679c3 */ /* 0x000e620000008800 */
[----:B------:R-:W-:Y:S01]  /*0af0*/  UMOV UR4, 0x400 ;  /* 0x0000040000047882 */ /* 0x000fe20000000000 */
[----:B------:R-:W-:Y:S01]  /*0b00*/  UMOV UR5, 0x1 ;  /* 0x0000000100057882 */ /* 0x000fe20000000000 */
[----:B------:R-:W-:Y:S02]  /*0b10*/  UMOV UR24, 0x140 ;  /* 0x0000014000187882 */ /* 0x000fe40000000000 */
[----:B------:R-:W-:-:S04]  /*0b20*/  UIADD3 UR24, -UR24, 0x100000, URZ ;  /* 0x0010000018187890 */ /* 0x000fc8000fffe13f */
[----:B------:R-:W-:Y:S02]  /*0b30*/  USHF.L.U32 UR25, UR24, 0xb, URZ ;  /* 0x0000000b18197899 */ /* 0x000fe4000800063f */
[----:B------:R-:W-:Y:S02]  /*0b40*/  USHF.L.U32 UR24, UR24, 0x1, URZ ;  /* 0x0000000118187899 */ /* 0x000fe4000800063f */
[----:B-1----:R-:W-:Y:S02]  /*0b50*/  ULEA UR6, UR6, UR4, 0x18 ;  /* 0x0000000406067291 */ /* 0x002fe4000f8ec03f */
[----:B------:R-:W-:-:S04]  /*0b60*/  UIADD3 UR4, -UR5, 0x100000, URZ ;  /* 0x0010000005047890 */ /* 0x000fc8000fffe13f */
[----:B------:R-:W-:Y:S02]  /*0b70*/  USHF.L.U32 UR5, UR4, 0xb, URZ ;  /* 0x0000000b04057899 */ /* 0x000fe4000800063f */
[----:B------:R-:W-:Y:S01]  /*0b80*/  USHF.L.U32 UR4, UR4, 0x1, URZ ;  /* 0x0000000104047899 */ /* 0x000fe2000800063f */
[----:B------:R-:W1:Y:S11]  /*0b90*/  FENCE.VIEW.ASYNC.S ;  /* 0x00000000000073c6 */ /* 0x000e760000000000 */
[----:B-1----:R1:W2:Y:S01]  /*0ba0*/  SYNCS.EXCH.64 URZ, [UR6+0x38400], UR4 ;  /* 0x03840004063f75b2 */ /* 0x0022a20008000100 */
[----:B------:R1:W3:Y:S01]  /*0bb0*/  SYNCS.EXCH.64 URZ, [UR6+0x38440], UR24 ;  /* 0x03844018063f75b2 */ /* 0x0002e20008000100 */
[----:B------:R1:W4:Y:S01]  /*0bc0*/  SYNCS.EXCH.64 URZ, [UR6+0x38408], UR4 ;  /* 0x03840804063f75b2 */ /* 0x0003220008000100 */
[----:B------:R1:W1:Y:S01]  /*0bd0*/  SYNCS.EXCH.64 URZ, [UR6+0x38448], UR24 ;  /* 0x03844818063f75b2 */ /* 0x0002620008000100 */
        /* <DEDUP_REMOVED lines=12> */
[----:B------:R-:W-:Y:S01]  /*0ca0*/  NOP ;  /* 0x0000000000007918 */ /* 0x000fe20000000000 */
.L_x_2:
[----:B-1----:R-:W-:Y:S05]  /*0cb0*/  BSYNC B0 ;  /* 0x0000000000007941 */ /* 0x002fea0003800000 */
.L_x_1:
[----:B------:R-:W1:Y:S01]  /*0cc0*/  SHFL.IDX PT, R0, R13, RZ, 0x1f ;  /* 0x00001fff0d007589 */ /* 0x000e6200000e0000 */
[----:B------:R-:W-:Y:S01]  /*0cd0*/  UIADD3 UR29, UR18, -0x1, URZ ;  /* 0xffffffff121d7890 */ /* 0x000fe2000fffe03f */
[----:B------:R-:W-:Y:S01]  /*0ce0*/  NOP ;  /* 0x0000000000007918 */ /* 0x000fe20000000000 */
[----:B------:R-:W-:Y:S02]  /*0cf0*/  UISETP.LT.U32.AND UP6, UPT, UR43, 0x2, !UP1 ;  /* 0x000000022b00788c */ /* 0x000fe4000cfc1070 */
[----:B------:R-:W-:Y:S02]  /*0d00*/  UISETP.GE.U32.AND UP5, UPT, UR29, 0x2, UPT ;  /* 0x000000021d00788c */ /* 0x000fe4000bfa6070 */
[----:B------:R-:W-:-:S04]  /*0d10*/  USEL UR47, URZ, 0x1, !UP6 ;  /* 0x000000013f2f7887 */ /* 0x000fc8000f000000 */
[----:B------:R-:W-:Y:S01]  /*0d20*/  USEL UR47, UR47, 0x2, UP5 ;  /* 0x000000022f2f7887 */ /* 0x000fe2000a800000 */
[----:B-1----:R-:W-:-:S13]  /*0d30*/  ISETP.NE.AND P1, PT, R0, RZ, PT ;  /* 0x000000ff0000720c */ /* 0x002fda0003f25270 */
[----:B------:R-:W-:Y:S05]  /*0d40*/  @P1 BRA `(.L_x_3) ;  /* 0x0000000000ac1947 */ /* 0x000fea0003800000 */
[----:B------:R-:W-:Y:S01]  /*0d50*/  ELECT P1, URZ, PT ;  /* 0x00000000003f782f */ /* 0x000fe20003820000 */
[----:B------:R-:W-:-:S12]  /*0d60*/  BSSY B0, `(.L_x_3) ;  /* 0x0000029000007945 */ /* 0x000fd80003800000 */
[----:B------:R-:W-:Y:S05]  /*0d70*/  @!P1 BRA `(.L_x_4) ;  /* 0x00000000009c9947 */ /* 0x000fea0003800000 */
[----:B------:R-:W1:Y:S01]  /*0d80*/  S2UR UR5, SR_CgaCtaId ;  /* 0x00000000000579c3 */ /* 0x000e620000008800 */
[----:B------:R-:W-:Y:S01]  /*0d90*/  UMOV UR4, 0x400 ;  /* 0x0000040000047882 */ /* 0x000fe20000000000 */
[----:B------:R-:W-:Y:S01]  /*0da0*/  UMOV UR24, 0x1 ;  /* 0x0000000100187882 */ /* 0x000fe20000000000 */
[----:B------:R-:W-:Y:S01]  /*0db0*/  UMOV UR11, 0x80 ;  /* 0x00000080000b7882 */ /* 0x000fe20000000000 */
[----:B------:R-:W-:-:S04]  /*0dc0*/  UIADD3 UR24, -UR24, 0x100000, URZ ;  /* 0x0010000018187890 */ /* 0x000fc8000fffe13f */
[----:B------:R-:W-:Y:S02]  /*0dd0*/  USHF.L.U32 UR25, UR24, 0xb, URZ ;  /* 0x0000000b18197899 */ /* 0x000fe4000800063f */
[----:B------:R-:W-:Y:S02]  /*0de0*/  USHF.L.U32 UR24, UR24, 0x1, URZ ;  /* 0x0000000118187899 */ /* 0x000fe4000800063f */
[----:B-1----:R-:W-:Y:S02]  /*0df0*/  ULEA UR6, UR5, UR4, 0x18 ;  /* 0x0000000405067291 */ /* 0x002fe4000f8ec03f */
[----:B------:R-:W-:-:S04]  /*0e00*/  UIADD3 UR4, -UR11, 0x100000, URZ ;  /* 0x001000000b047890 */ /* 0x000fc8000fffe13f */
[----:B------:R-:W-:Y:S02]  /*0e10*/  USHF.L.U32 UR5, UR4, 0xb, URZ ;  /* 0x0000000b04057899 */ /* 0x000fe4000800063f */
[----:B------:R-:W-:Y:S01]  /*0e20*/  USHF.L.U32 UR4, UR4, 0x1, URZ ;  /* 0x0000000104047899 */ /* 0x000fe2000800063f */
[----:B------:R-:W1:Y:S03]  /*0e30*/  FENCE.VIEW.ASYNC.S ;  /* 0x00000000000073c6 */ /* 0x000e660000000000 */
[----:B-1----:R1:W1:Y:S08]  /*0e40*/  SYNCS.EXCH.64 URZ, [UR6+0x38480], UR24 ;  /* 0x03848018063f75b2 */ /* 0x0022700008000100 */
        /* <DEDUP_REMOVED lines=26> */
.L_x_4:
[----:B-1----:R-:W-:Y:S05]  /*0ff0*/  BSYNC B0 ;  /* 0x0000000000007941 */ /* 0x002fea0003800000 */
.L_x_3:
[----:B------:R-:W1:Y:S01]  /*1000*/  SHFL.IDX PT, R0, R13, RZ, 0x1f ;  /* 0x00001fff0d007589 */ /* 0x000e6200000e0000 */
[----:B------:R-:W-:Y:S01]  /*1010*/  UISETP.EQ.AND UP6, UPT, UR43, 0x2, !UP1 ;  /* 0x000000022b00788c */ /* 0x000fe2000cfc2270 */
[----:B------:R-:W-:-:S03]  /*1020*/  NOP ;  /* 0x0000000000007918 */ /* 0x000fc60000000000 */
[----:B------:R-:W-:-:S04]  /*1030*/  USEL UR61, URZ, 0x1, !UP6 ;  /* 0x000000013f3d7887 */ /* 0x000fc8000f000000 */
[----:B------:R-:W-:Y:S01]  /*1040*/  USEL UR61, UR61, 0x2, UP5 ;  /* 0x000000023d3d7887 */ /* 0x000fe2000a800000 */
[----:B-1----:R-:W-:-:S13]  /*1050*/  ISETP.NE.AND P1, PT, R0, RZ, PT ;  /* 0x000000ff0000720c */ /* 0x002fda0003f25270 */
[----:B------:R-:W-:Y:S05]  /*1060*/  @P1 BRA `(.L_x_5) ;  /* 0x0000000000581947 */ /* 0x000fea0003800000 */
[----:B------:R-:W1:Y:S01]  /*1070*/  S2UR UR5, SR_CgaCtaId ;  /* 0x00000000000579c3 */ /* 0x000e620000008800 */
[----:B------:R-:W-:Y:S01]  /*1080*/  UMOV UR4, 0x400 ;  /* 0x0000040000047882 */ /* 0x000fe20000000000 */
[----:B------:R-:W-:Y:S01]  /*1090*/  UMOV UR11, 0x20 ;  /* 0x00000020000b7882 */ /* 0x000fe20000000000 */
[----:B------:R-:W-:Y:S01]  /*10a0*/  UMOV UR24, 0x80 ;  /* 0x0000008000187882 */ /* 0x000fe20000000000 */
[----:B------:R-:W-:Y:S01]  /*10b0*/  ELECT P1, URZ, PT ;  /* 0x00000000003f782f */ /* 0x000fe20003820000 */
        /* <DEDUP_REMOVED lines=8> */
[----:B-1----:R1:W1:Y:S01]  /*1140*/  SYNCS.EXCH.64 URZ, [UR6+0x38550], UR4 ;  /* 0x03855004063f75b2 */ /* 0x0022620008000100 */
        /* <DEDUP_REMOVED lines=8> */
.L_x_5:
[----:B------:R-:W2:Y:S01]  /*11d0*/  SHFL.IDX PT, R2, R13, RZ, 0x1f ;  /* 0x00001fff0d027589 */ /* 0x000ea200000e0000 */
[----:B------:R-:W-:Y:S01]  /*11e0*/  ELECT P1, URZ, PT ;  /* 0x00000000003f782f */ /* 0x000fe20003820000 */
[----:B------:R-:W3:Y:S01]  /*11f0*/  LDC.64 R14, c[0x0][0x8f8] ;  /* 0x00023e00ff0e7b82 */ /* 0x000ee20000000a00 */
[----:B------:R-:W-:Y:S01]  /*1200*/  ELECT P2, URZ, PT ;  /* 0x00000000003f782f */ /* 0x000fe20003840000 */
[----:B------:R-:W4:Y:S01]  /*1210*/  SHFL.IDX PT, R0, R13, RZ, 0x1f ;  /* 0x00001fff0d007589 */ /* 0x000f2200000e0000 */
[----:B------:R-:W-:Y:S01]  /*1220*/  UMOV UR11, 0x20 ;  /* 0x00000020000b7882 */ /* 0x000fe20000000000 */
[----:B-1----:R-:W-:Y:S01]  /*1230*/  UMOV UR25, 0x80 ;  /* 0x0000008000197882 */ /* 0x002fe20000000000 */
[----:B------:R-:W-:Y:S01]  /*1240*/  NOP ;  /* 0x0000000000007918 */ /* 0x000fe20000000000 */
[----:B------:R-:W-:Y:S01]  /*1250*/  ULDC UR60, c[0x0][0xc] ;  /* 0x00000300003c7ab9 */ /* 0x000fe20000000800 */
[----:B------:R-:W-:Y:S02]  /*1260*/  IMAD.MOV.U32 R16, RZ, RZ, -0x1 ;  /* 0xffffffffff107424 */ /* 0x000fe400078e00ff */
[----:B------:R-:W-:-:S02]  /*1270*/  IMAD.MOV.U32 R17, RZ, RZ, -0x1 ;  /* 0xffffffffff117424 */ /* 0x000fc400078e00ff */
[----:B------:R-:W-:Y:S01]  /*1280*/  IMAD.MOV.U32 R18, RZ, RZ, -0x1 ;  /* 0xffffffffff127424 */ /* 0x000fe200078e00ff */
[----:B--2---:R-:W-:Y:S02]  /*1290*/  ISETP.NE.OR P1, PT, R2, RZ, !P1 ;  /* 0x000000ff0200720c */ /* 0x004fe40004f25670 */
[----:B----4-:R-:W-:Y:S01]  /*12a0*/  ISETP.NE.OR P2, PT, R0, RZ, !P2 ;  /* 0x000000ff0000720c */ /* 0x010fe20005745670 */
[----:B------:R-:W-:-:S10]  /*12b0*/  IMAD.U32 R0, RZ, RZ, UR7 ;  /* 0x00000007ff007e24 */ /* 0x000fd4000f8e00ff */
[----:B------:R-:W-:Y:S02]  /*12c0*/  VOTEU.ALL UP6, P1 ;  /* 0x00000000003f7886 */ /* 0x000fe400008c0000 */
[----:B------:R-:W-:-:S03]  /*12d0*/  VOTEU.ALL UP5, P2 ;  /* 0x00000000003f7886 */ /* 0x000fc600010a0000 */
[----:B------:R-:W1:Y:S01]  /*12e0*/  @!UP6 S2UR UR5, SR_CgaCtaId ;  /* 0x000000000005e9c3 */ /* 0x000e620000008800 */
[----:B------:R-:W-:-:S07]  /*12f0*/  @!UP6 UMOV UR4, 0x400 ;  /* 0x000004000004e882 */ /* 0x000fce0000000000 */
[----:B------:R-:W2:Y:S01]  /*1300*/  @!UP5 S2UR UR24, SR_CgaCtaId ;  /* 0x000000000018d9c3 */ /* 0x000ea20000008800 */
[----:B-1----:R-:W-:Y:S02]  /*1310*/  @!UP6 ULEA UR6, UR5, UR4, 0x18 ;  /* 0x000000040506e291 */ /* 0x002fe4000f8ec03f */
[----:B------:R-:W-:-:S04]  /*1320*/  @!UP6 UIADD3 UR4, -UR11, 0x100000, URZ ;  /* 0x001000000b04e890 */ /* 0x000fc8000fffe13f */
[----:B------:R-:W-:Y:S02]  /*1330*/  @!UP6 USHF.L.U32 UR5, UR4, 0xb, URZ ;  /* 0x0000000b0405e899 */ /* 0x000fe4000800063f */
[----:B------:R-:W-:Y:S01]  /*1340*/  @!UP6 USHF.L.U32 UR4, UR4, 0x1, URZ ;  /* 0x000000010404e899 */ /* 0x000fe2000800063f */
[----:B------:R-:W-:Y:S01]  /*1350*/  VOTEU.ALL UP6, P1 ;  /* 0x00000000003f7886 */ /* 0x000fe200008c0000 */
[----:B------:R-:W-:Y:S02]  /*1360*/  @!UP5 UMOV UR11, 0x400 ;  /* 0x00000400000bd882 */ /* 0x000fe40000000000 */
[----:B--2---:R-:W-:Y:S02]  /*1370*/  @!UP5 ULEA UR11, UR24, UR11, 0x18 ;  /* 0x0000000b180bd291 */ /* 0x004fe4000f8ec03f */
[----:B------:R-:W-:-:S04]  /*1380*/  @!UP5 UIADD3 UR24, -UR25, 0x100000, URZ ;  /* 0x001000001918d890 */ /* 0x000fc8000fffe13f */
[----:B------:R-:W-:Y:S02]  /*1390*/  @!UP5 USHF.L.U32 UR25, UR24, 0xb, URZ ;  /* 0x0000000b1819d899 */ /* 0x000fe4000800063f */
[----:B------:R-:W-:Y:S01]  /*13a0*/  @!UP5 USHF.L.U32 UR24, UR24, 0x1, URZ ;  /* 0x000000011818d899 */ /* 0x000fe2000800063f */
[----:B------:R-:W-:Y:S01]  /*13b0*/  VOTEU.ALL UP5, P1 ;  /* 0x00000000003f7886 */ /* 0x000fe200008a0000 */
[----:B---3--:R-:W-:Y:S01]  /*13c0*/  ISETP.LE.U32.AND P1, PT, R14, UR8, PT ;  /* 0x000000080e007c0c */ /* 0x008fe2000bf23070 */
[----:B------:R-:W1:Y:S02]  /*13d0*/  FENCE.VIEW.ASYNC.S ;  /* 0x00000000000073c6 */ /* 0x000e640000000000 */
[----:B-1----:R-:W1:Y:S01]  /*13e0*/  @!UP6 SYNCS.EXCH.64 URZ, [UR6+0x38590], UR4 ;  /* 0x03859004063fe5b2 */ /* 0x002e620008000100 */
[----:B------:R-:W-:Y:S01]  /*13f0*/  VOTEU.ALL UP6, P2 ;  /* 0x00000000003f7886 */ /* 0x000fe200010c0000 */
[----:B------:R-:W-:Y:S01]  /*1400*/  ISETP.GE.U32.AND.EX P1, PT, R0, R15, PT, P1 ;  /* 0x0000000f0000720c */ /* 0x000fe20003f26110 */
[----:B------:R2:W1:Y:S01]  /*1410*/  @!UP5 SYNCS.EXCH.64 URZ, [UR6+0x38598], UR4 ;  /* 0x03859804063fd5b2 */ /* 0x0004620008000100 */
[----:B------:R-:W-:Y:S01]  /*1420*/  VOTEU.ALL UP5, P2 ;  /* 0x00000000003f7886 */ /* 0x000fe200010a0000 */
[----:B------:R-:W-:Y:S01]  /*1430*/  NOP ;  /* 0x0000000000007918 */ /* 0x000fe20000000000 */
[----:B--2---:R-:W-:Y:S01]  /*1440*/  ULDC.U8 UR4, c[0x0][0x900] ;  /* 0x0002400000047ab9 */ /* 0x004fe20000000000 */
[----:B------:R-:W-:Y:S01]  /*1450*/  UMOV UR5, URZ ;  /* 0x0000003f00057c82 */ /* 0x000fe20008000000 */
[----:B------:R-:W-:Y:S01]  /*1460*/  ISETP.NE.AND P3, PT, RZ, UR4, PT ;  /* 0x00000004ff007c0c */ /* 0x000fe2000bf65270 */
[----:B------:R-:W-:Y:S01]  /*1470*/  UMOV UR4, URZ ;  /* 0x0000003f00047c82 */ /* 0x000fe20008000000 */
[----:B------:R-:W1:Y:S01]  /*1480*/  @!UP6 SYNCS.EXCH.64 URZ, [UR11+0x385a0], UR24 ;  /* 0x0385a0180b3fe5b2 */ /* 0x000e620008000100 */
[----:B------:R-:W-:Y:S01]  /*1490*/  VOTEU.ALL UP6, P2 ;  /* 0x00000000003f7886 */ /* 0x000fe200010c0000 */
[----:B------:R-:W-:Y:S01]  /*14a0*/  UMOV UR6, URZ ;  /* 0x0000003f00067c82 */ /* 0x000fe20008000000 */
[----:B------:R-:W-:Y:S01]  /*14b0*/  P2R R20, PR, RZ, 0x8 ;  /* 0x00000008ff147803 */ /* 0x000fe20000000000 */
[----:B------:R-:W1:Y:S01]  /*14c0*/  @!UP5 SYNCS.EXCH.64 URZ, [UR11+0x385a8], UR24 ;  /* 0x0385a8180b3fd5b2 */ /* 0x000e620008000100 */
[----:B------:R-:W-:Y:S01]  /*14d0*/  VOTEU.ALL UP5, P2 ;  /* 0x00000000003f7886 */ /* 0x000fe200010a0000 */
[----:B------:R-:W1:Y:S04]  /*14e0*/  @!UP6 SYNCS.EXCH.64 URZ, [UR11+0x385b0], UR24 ;  /* 0x0385b0180b3fe5b2 */ /* 0x000e680008000100 */
[----:B------:R2:W1:Y:S01]  /*14f0*/  @!UP5 SYNCS.EXCH.64 URZ, [UR11+0x385b8], UR24 ;  /* 0x0385b8180b3fd5b2 */ /* 0x0004620008000100 */
[----:B------:R-:W-:Y:S01]  /*1500*/  NOP ;  /* 0x0000000000007918 */ /* 0x000fe20000000000 */
[----:B--2---:R-:W-:Y:S01]  /*1510*/  UMOV UR11, URZ ;  /* 0x0000003f000b7c82 */ /* 0x004fe20008000000 */
[----:B-1----:R-:W-:Y:S06]  /*1520*/  BAR.SYNC.DEFER_BLOCKING 0x0 ;  /* 0x0000000000007b1d */ /* 0x002fec0000010000 */
[----:B------:R-:W-:Y:S05]  /*1530*/  @P3 BRA P1, `(.L_x_6) ;  /* 0x0000001400f43947 */ /* 0x000fea0000800000 */
[----:B------:R-:W-:Y:S01]  /*1540*/  IMAD.U32 R15, RZ, RZ, UR7 ;  /* 0x00000007ff0f7e24 */ /* 0x000fe2000f8e00ff */
[----:B------:R-:W-:Y:S01]  /*1550*/  ISETP.LE.U32.AND P1, PT, R6, UR8, PT ;  /* 0x0000000806007c0c */ /* 0x000fe2000bf23070 */
[----:B------:R-:W-:Y:S01]  /*1560*/  UMOV UR5, URZ ;  /* 0x0000003f00057c82 */ /* 0x000fe20008000000 */
[----:B------:R-:W-:Y:S01]  /*1570*/  UMOV UR6, URZ ;  /* 0x0000003f00067c82 */ /* 0x000fe20008000000 */
[----:B------:R-:W-:Y:S01]  /*1580*/  UMOV UR11, URZ ;  /* 0x0000003f000b7c82 */ /* 0x000fe20008000000 */
[----:B------:R-:W-:Y:S01]  /*1590*/  ISETP.GE.U32.AND.EX P1, PT, R15, R7, PT, P1 ;  /* 0x000000070f00720c */ /* 0x000fe20003f26110 */
[----:B------:R-:W-:-:S12]  /*15a0*/  UMOV UR4, URZ ;  /* 0x0000003f00047c82 */ /* 0x000fd80008000000 */
[----:B------:R-:W-:Y:S05]  /*15b0*/  @!P1 BRA `(.L_x_7) ;  /* 0x0000001000c09947 */ /* 0x000fea0003800000 */
[----:B------:R-:W-:Y:S01]  /*15c0*/  VIADD R2, R34, 0x20 ;  /* 0x0000002022027836 */ /* 0x000fe20000000000 */
[----:B------:R-:W-:Y:S01]  /*15d0*/  MOV R0, R34 ;  /* 0x0000002200007202 */ /* 0x000fe20000000f00 */
[----:B-----5:R-:W-:Y:S02]  /*15e0*/  IMAD.MOV.U32 R12, RZ, RZ, R8 ;  /* 0x000000ffff0c7224 */ /* 0x020fe400078e0008 */
[----:B------:R-:W-:Y:S01]  /*15f0*/  IMAD.MOV.U32 R17, RZ, RZ, R9 ;  /* 0x000000ffff117224 */ /* 0x000fe200078e0009 */
[----:B------:R-:W-:-:S13]  /*1600*/  ISETP.GE.AND P1, PT, R2, R3, PT ;  /* 0x000000030200720c */ /* 0x000fda0003f26270 */
[----:B------:R-:W1:Y:S01]  /*1610*/  @!P1 LDC.64 R14, c[0x0][0x918] ;  /* 0x00024600ff0e9b82 */ /* 0x000e620000000a00 */
[----:B------:R-:W-:Y:S01]  /*1620*/  @!P1 VIADD R7, R0, 0x20 ;  /* 0x0000002000079836 */ /* 0x000fe20000000000 */
[----:B------:R-:W-:Y:S02]  /*1630*/  UIADD3 UR16, UP5, UR16, -0x1, URZ ;  /* 0xffffffff10107890 */ /* 0x000fe4000ffbe03f */
[----:B------:R-:W-:Y:S01]  /*1640*/  UIADD3 UR14, UP6, UR14, -0x1, URZ ;  /* 0xffffffff0e0e7890 */ /* 0x000fe2000ffde03f */
[----:B------:R-:W-:Y:S01]  /*1650*/  BSSY B0, `(.L_x_8) ;  /* 0x000004f000007945 */ /* 0x000fe20003800000 */
[----:B------:R-:W-:Y:S01]  /*1660*/  UIADD3.X UR17, UR17, -0x1, URZ, UP5, !UPT ;  /* 0xffffffff11117890 */ /* 0x000fe2000affe43f */
[----:B-1----:R-:W-:-:S05]  /*1670*/  @!P1 IMAD.WIDE R14, R7, 0xc, R14 ;  /* 0x0000000c070e9825 */ /* 0x002fca00078e020e */
[----:B------:R1:W5:Y:S04]  /*1680*/  @!P1 LDG.E R8, desc[UR38][R14.64] ;  /* 0x000000260e089981 */ /* 0x000368000c1e1900 */
[----:B------:R1:W5:Y:S01]  /*1690*/  @!P1 LDG.E R9, desc[UR38][R14.64+0x4] ;  /* 0x000004260e099981 */ /* 0x000362000c1e1900 */
[----:B------:R-:W-:Y:S01]  /*16a0*/  ISETP.GE.AND P1, PT, R0, R3, PT ;  /* 0x000000030000720c */ /* 0x000fe20003f26270 */
[----:B------:R-:W-:Y:S01]  /*16b0*/  UIADD3.X UR15, UR15, -0x1, URZ, UP6, !UPT ;  /* 0xffffffff0f0f7890 */ /* 0x000fe2000b7fe43f */
[----:B------:R-:W-:Y:S01]  /*16c0*/  CS2R R6, SRZ ;  /* 0x0000000000067805 */ /* 0x000fe2000001ff00 */
[----:B------:R-:W-:Y:S01]  /*16d0*/  UIADD3 UR4, UR9, -0x1, URZ ;  /* 0xffffffff09047890 */ /* 0x000fe2000fffe03f */
[----:B------:R-:W-:Y:S01]  /*16e0*/  IMAD.MOV.U32 R27, RZ, RZ, 0x7fffffff ;  /* 0x7fffffffff1b7424 */ /* 0x000fe200078e00ff */
[----:B------:R-:W-:Y:S01]  /*16f0*/  UIADD3 UR5, UR10, -0x1, URZ ;  /* 0xffffffff0a057890 */ /* 0x000fe2000fffe03f */
[----:B------:R-:W-:-:S07]  /*1700*/  IMAD.MOV.U32 R29, RZ, RZ, RZ ;  /* 0x000000ffff1d7224 */ /* 0x000fce00078e00ff */
[----:B-1----:R-:W-:Y:S05]  /*1710*/  @P1 BRA `(.L_x_9) ;  /* 0x0000000400081947 */ /* 0x002fea0003800000 */
[----:B------:R-:W-:Y:S02]  /*1720*/  PLOP3.LUT P3, PT, PT, PT, UP0, 0x80, 0x0 ;  /* 0x000000000000781c */ /* 0x000fe40003f6f008 */
[C---:B------:R-:W-:Y:S02]  /*1730*/  IADD3 R21, P2, R17.reuse, UR16, RZ ;  /* 0x0000001011157c10 */ /* 0x040fe4000ff5e0ff */
[C---:B------:R-:W-:Y:S02]  /*1740*/  IADD3 R23, P1, R12.reuse, UR14, RZ ;  /* 0x0000000e0c177c10 */ /* 0x040fe4000ff3e0ff */
[----:B------:R-:W-:Y:S02]  /*1750*/  LEA.HI.X.SX32 R22, R17, UR17, 0x1, P2 ;  /* 0x0000001111167c11 */ /* 0x000fe400090f0eff */
[----:B------:R-:W-:-:S05]  /*1760*/  LEA.HI.X.SX32 R12, R12, UR15, 0x1, P1 ;  /* 0x0000000f0c0c7c11 */ /* 0x000fca00088f0eff */
[----:B------:R-:W-:Y:S05]  /*1770*/  @!P3 BRA `(.L_x_10) ;  /* 0x000000000030b947 */ /* 0x000fea0003800000 */
[----:B------:R-:W-:Y:S02]  /*1780*/  ULDC UR6, c[0x0][0x8dc] ;  /* 0x0002370000067ab9 */ /* 0x000fe40000000800 */
[----:B------:R-:W-:-:S05]  /*1790*/  IADD3 R17, P1, R23, UR6, RZ ;  /* 0x0000000617117c10 */ /* 0x000fca000ff3e0ff */
[----:B------:R-:W-:-:S04]  /*17a0*/  IMAD.X R23, RZ, RZ, R12, P1 ;  /* 0x000000ffff177224 */ /* 0x000fc800008e060c */
[----:B------:R-:W-:-:S04]  /*17b0*/  IMAD.WIDE.U32 R4, R23, UR20, RZ ;  /* 0x0000001417047c25 */ /* 0x000fc8000f8e00ff */
[----:B------:R-:W-:-:S04]  /*17c0*/  IMAD.WIDE.U32 R14, P1, R17, UR21, R4 ;  /* 0x00000015110e7c25 */ /* 0x000fc8000f820004 */
[----:B------:R-:W-:-:S04]  /*17d0*/  IMAD.WIDE.U32 R4, R17, UR20, RZ ;  /* 0x0000001411047c25 */ /* 0x000fc8000f8e00ff */
[----:B------:R-:W-:Y:S01]  /*17e0*/  IMAD.X R19, RZ, RZ, RZ, P1 ;  /* 0x000000ffff137224 */ /* 0x000fe200008e06ff */
[----:B------:R-:W-:Y:S01]  /*17f0*/  IADD3 RZ, P1, R5, R14, RZ ;  /* 0x0000000e05ff7210 */ /* 0x000fe20007f3e0ff */
[----:B------:R-:W-:-:S04]  /*1800*/  IMAD.MOV.U32 R18, RZ, RZ, R15 ;  /* 0x000000ffff127224 */ /* 0x000fc800078e000f */
[----:B------:R-:W-:-:S04]  /*1810*/  IMAD.WIDE.U32.X R4, R23, UR21, R18, P1 ;  /* 0x0000001517047c25 */ /* 0x000fc800088e0412 */
[----:B------:R-:W-:Y:S02]  /*1820*/  IMAD.MOV.U32 R23, RZ, RZ, R4 ;  /* 0x000000ffff177224 */ /* 0x000fe400078e0004 */
[----:B------:R-:W-:-:S07]  /*1830*/  IMAD.MOV.U32 R12, RZ, RZ, R5 ;  /* 0x000000ffff0c7224 */ /* 0x000fce00078e0005 */
.L_x_10:
[----:B------:R-:W-:Y:S05]  /*1840*/  @!P0 BRA `(.L_x_11) ;  /* 0x0000000000308947 */ /* 0x000fea0003800000 */
[----:B------:R-:W-:Y:S02]  /*1850*/  ULDC UR6, c[0x0][0x8f4] ;  /* 0x00023d0000067ab9 */ /* 0x000fe40000000800 */
[----:B------:R-:W-:-:S05]  /*1860*/  IADD3 R17, P1, R21, UR6, RZ ;  /* 0x0000000615117c10 */ /* 0x000fca000ff3e0ff */
[----:B------:R-:W-:-:S04]  /*1870*/  IMAD.X R21, RZ, RZ, R22, P1 ;  /* 0x000000ffff157224 */ /* 0x000fc800008e0616 */
[----:B------:R-:W-:-:S04]  /*1880*/  IMAD.WIDE.U32 R4, R21, UR22, RZ ;  /* 0x0000001615047c25 */ /* 0x000fc8000f8e00ff */
[----:B------:R-:W-:-:S04]  /*1890*/  IMAD.WIDE.U32 R14, P1, R17, UR23, R4 ;  /* 0x00000017110e7c25 */ /* 0x000fc8000f820004 */
[----:B------:R-:W-:Y:S01]  /*18a0*/  IMAD.WIDE.U32 R4, R17, UR22, RZ ;  /* 0x0000001611047c25 */ /* 0x000fe2000f8e00ff */
[----:B------:R-:W-:-:S03]  /*18b0*/  IADD3.X R19, RZ, RZ, RZ, P1, !PT ;  /* 0x000000ffff137210 */ /* 0x000fc60000ffe4ff */
[----:B------:R-:W-:Y:S01]  /*18c0*/  IMAD.MOV.U32 R18, RZ, RZ, R15 ;  /* 0x000000ffff127224 */ /* 0x000fe200078e000f */
[----:B------:R-:W-:-:S05]  /*18d0*/  IADD3 RZ, P1, R5, R14, RZ ;  /* 0x0000000e05ff7210 */ /* 0x000fca0007f3e0ff */
[----:B------:R-:W-:-:S04]  /*18e0*/  IMAD.WIDE.U32.X R4, R21, UR23, R18, P1 ;  /* 0x0000001715047c25 */ /* 0x000fc800088e0412 */
[----:B------:R-:W-:Y:S02]  /*18f0*/  IMAD.MOV.U32 R21, RZ, RZ, R4 ;  /* 0x000000ffff157224 */ /* 0x000fe400078e0004 */
[----:B------:R-:W-:-:S07]  /*1900*/  IMAD.MOV.U32 R22, RZ, RZ, R5 ;  /* 0x000000ffff167224 */ /* 0x000fce00078e0005 */
.L_x_11:
[----:B------:R-:W-:Y:S02]  /*1910*/  SHF.R.U64 R5, R23, UR26, R12 ;  /* 0x0000001a17057c19 */ /* 0x000fe4000800120c */
[----:B------:R-:W-:-:S03]  /*1920*/  SHF.R.U64 R4, R21, UR30, R22 ;  /* 0x0000001e15047c19 */ /* 0x000fc60008001216 */
[----:B------:R-:W-:Y:S02]  /*1930*/  VIADD R17, R5, UR4 ;  /* 0x0000000405117c36 */ /* 0x000fe40008000000 */
[----:B------:R-:W-:-:S03]  /*1940*/  VIADD R14, R4, UR5 ;  /* 0x00000005040e7c36 */ /* 0x000fc60008000000 */
[----:B------:R-:W-:Y:S02]  /*1950*/  IABS R15, R17 ;  /* 0x00000011000f7213 */ /* 0x000fe40000000000 */
[----:B------:R-:W-:-:S03]  /*1960*/  IABS R12, R14 ;  /* 0x0000000e000c7213 */ /* 0x000fc60000000000 */
[----:B------:R-:W-:-:S04]  /*1970*/  IMAD.HI.U32 R4, R15, UR13, RZ ;  /* 0x0000000d0f047c27 */ /* 0x000fc8000f8e00ff */
[----:B------:R-:W-:-:S04]  /*1980*/  IMAD.HI.U32 R5, R12, UR19, RZ ;  /* 0x000000130c057c27 */ /* 0x000fc8000f8e00ff */
[----:B------:R-:W-:Y:S02]  /*1990*/  IMAD R4, R4, UR31, R15 ;  /* 0x0000001f04047c24 */ /* 0x000fe4000f8e020f */
[----:B------:R-:W-:Y:S02]  /*19a0*/  IMAD R5, R5, UR32, R12 ;  /* 0x0000002005057c24 */ /* 0x000fe4000f8e020c */
[----:B------:R-:W-:Y:S01]  /*19b0*/  IMAD.U32 R15, RZ, RZ, UR12 ;  /* 0x0000000cff0f7e24 */ /* 0x000fe2000f8e00ff */
[----:B------:R-:W-:Y:S01]  /*19c0*/  ISETP.LT.U32.AND P1, PT, R4, UR28, PT ;  /* 0x0000001c04007c0c */ /* 0x000fe2000bf21070 */
[----:B------:R-:W-:Y:S01]  /*19d0*/  IMAD.U32 R12, RZ, RZ, UR33 ;  /* 0x00000021ff0c7e24 */ /* 0x000fe2000f8e00ff */
[----:B------:R-:W-:-:S11]  /*19e0*/  ISETP.LT.U32.AND P2, PT, R5, UR27, PT ;  /* 0x0000001b05007c0c */ /* 0x000fd6000bf41070 */
[----:B------:R-:W-:Y:S01]  /*19f0*/  @!P1 VIADD R4, R4, -UR28 ;  /* 0x8000001c04049c36 */ /* 0x000fe20008000000 */
[----:B------:R-:W-:Y:S01]  /*1a00*/  ISETP.GE.AND P1, PT, R14, RZ, PT ;  /* 0x000000ff0e00720c */ /* 0x000fe20003f26270 */
[----:B------:R-:W-:Y:S01]  /*1a10*/  @!P2 VIADD R5, R5, -UR27 ;  /* 0x8000001b0505ac36 */ /* 0x000fe20008000000 */
[----:B------:R-:W-:Y:S02]  /*1a20*/  ISETP.GE.AND P2, PT, R17, RZ, PT ;  /* 0x000000ff1100720c */ /* 0x000fe40003f46270 */
[----:B------:R-:W-:Y:S02]  /*1a30*/  ISETP.LT.U32.AND P3, PT, R4, UR28, PT ;  /* 0x0000001c04007c0c */ /* 0x000fe4000bf61070 */
[----:B------:R-:W-:-:S11]  /*1a40*/  ISETP.LT.U32.AND P4, PT, R5, UR27, PT ;  /* 0x0000001b05007c0c */ /* 0x000fd6000bf81070 */
[----:B------:R-:W-:Y:S01]  /*1a50*/  @!P3 VIADD R4, R4, -UR28 ;  /* 0x8000001c0404bc36 */ /* 0x000fe20008000000 */
[----:B------:R-:W-:Y:S01]  /*1a60*/  PLOP3.LUT P3, PT, PT, PT, UP4, 0x80, 0x0 ;  /* 0x000000000000781c */ /* 0x000fe20003f6f048 */
[----:B------:R-:W-:Y:S01]  /*1a70*/  @!P4 VIADD R5, R5, -UR27 ;  /* 0x8000001b0505cc36 */ /* 0x000fe20008000000 */
[----:B------:R-:W-:Y:S02]  /*1a80*/  PLOP3.LUT P4, PT, PT, PT, UP2, 0x80, 0x0 ;  /* 0x000000000000781c */ /* 0x000fe40003f8f028 */
[----:B------:R-:W-:Y:S01]  /*1a90*/  @!P2 IADD3 R4, -R4, RZ, RZ ;  /* 0x000000ff0404a210 */ /* 0x000fe20007ffe1ff */
[----:B------:R-:W-:Y:S01]  /*1aa0*/  @!P1 IMAD.MOV R5, RZ, RZ, -R5 ;  /* 0x000000ffff059224 */ /* 0x000fe200078e0a05 */
[----:B------:R-:W-:Y:S02]  /*1ab0*/  PLOP3.LUT P1, PT, PT, PT, UP3, 0x80, 0x0 ;  /* 0x000000000000781c */ /* 0x000fe40003f2f038 */
[----:B------:R-:W-:Y:S02]  /*1ac0*/  SEL R4, R15, R4, !P3 ;  /* 0x000000040f047207 */ /* 0x000fe40005800000 */
[----:B------:R-:W-:-:S03]  /*1ad0*/  SEL R5, R12, R5, !P4 ;  /* 0x000000050c057207 */ /* 0x000fc60006000000 */
[----:B------:R-:W-:Y:S02]  /*1ae0*/  IMAD.IADD R12, R17, 0x1, -R4 ;  /* 0x00000001110c7824 */ /* 0x000fe400078e0a04 */
[----:B------:R-:W-:-:S04]  /*1af0*/  IMAD.IADD R5, R14, 0x1, -R5 ;  /* 0x000000010e057824 */ /* 0x000fc800078e0a05 */
[----:B------:R-:W-:Y:S01]  /*1b00*/  IMAD R27, R12, R5, RZ ;  /* 0x000000050c1b7224 */ /* 0x000fe200078e02ff */
[----:B------:R-:W-:-:S04]  /*1b10*/  SEL R4, R5, R12, !P1 ;  /* 0x0000000c05047207 */ /* 0x000fc80004800000 */
[----:B------:R-:W-:Y:S02]  /*1b20*/  SHF.R.S32.HI R5, RZ, 0x1f, R4 ;  /* 0x0000001fff057819 */ /* 0x000fe40000011404 */
[----:B------:R-:W-:-:S07]  /*1b30*/  SHF.R.S32.HI R29, RZ, 0x1f, R27 ;  /* 0x0000001fff1d7819 */ /* 0x000fce000001141b */
.L_x_9:
[----:B------:R-:W-:Y:S05]  /*1b40*/  BSYNC B0 ;  /* 0x0000000000007941 */ /* 0x000fea0003800000 */
.L_x_8:
[----:B------:R-:W1:Y:S01]  /*1b50*/  SHFL.UP PT, R14, R27, 0x1, RZ ;  /* 0x042000001b0e7989 */ /* 0x000e6200000e00ff */
[C---:B------:R-:W-:Y:S02]  /*1b60*/  ISETP.NE.AND P2, PT, R34.reuse, RZ, PT ;  /* 0x000000ff2200720c */ /* 0x040fe40003f45270 */
[C---:B------:R-:W-:Y:S01]  /*1b70*/  ISETP.GE.U32.AND P3, PT, R34.reuse, 0x2, PT ;  /* 0x000000022200780c */ /* 0x040fe20003f66070 */
[----:B------:R-:W2:Y:S01]  /*1b80*/  SHFL.UP PT, R12, R29, 0x1, RZ ;  /* 0x042000001d0c7989 */ /* 0x000ea200000e00ff */
[C---:B------:R-:W-:Y:S02]  /*1b90*/  ISETP.GE.U32.AND P4, PT, R34.reuse, 0x4, PT ;  /* 0x000000042200780c */ /* 0x040fe40003f86070 */
[C---:B------:R-:W-:Y:S02]  /*1ba0*/  ISETP.GE.U32.AND P5, PT, R34.reuse, 0x8, PT ;  /* 0x000000082200780c */ /* 0x040fe40003fa6070 */
[----:B------:R-:W-:Y:S02]  /*1bb0*/  ISETP.GE.U32.AND P6, PT, R34, 0x10, PT ;  /* 0x000000102200780c */ /* 0x000fe40003fc6070 */
[----:B-1----:R-:W-:-:S02]  /*1bc0*/  SEL R14, R14, RZ, P2 ;  /* 0x000000ff0e0e7207 */ /* 0x002fc40001000000 */
[----:B--2---:R-:W-:Y:S02]  /*1bd0*/  SEL R12, R12, RZ, P2 ;  /* 0x000000ff0c0c7207 */ /* 0x004fe40001000000 */
[----:B------:R-:W-:-:S05]  /*1be0*/  IADD3 R19, P1, R14, R27, RZ ;  /* 0x0000001b0e137210 */ /* 0x000fca0007f3e0ff */
[----:B------:R-:W-:Y:S01]  /*1bf0*/  IMAD.X R21, R12, 0x1, R29, P1 ;  /* 0x000000010c157824 */ /* 0x000fe200008e061d */
[----:B------:R-:W1:Y:S04]  /*1c00*/  SHFL.UP PT, R14, R19, 0x2, RZ ;  /* 0x04400000130e7989 */ /* 0x000e6800000e00ff */
[----:B------:R-:W2:Y:S01]  /*1c10*/  SHFL.UP PT, R12, R21, 0x2, RZ ;  /* 0x04400000150c7989 */ /* 0x000ea200000e00ff */
[----:B-1----:R-:W-:-:S04]  /*1c20*/  SEL R14, R14, RZ, P3 ;  /* 0x000000ff0e0e7207 */ /* 0x002fc80001800000 */
[----:B------:R-:W-:Y:S02]  /*1c30*/  IADD3 R15, P1, R14, R19, RZ ;  /* 0x000000130e0f7210 */ /* 0x000fe40007f3e0ff */
[----:B--2---:R-:W-:-:S03]  /*1c40*/  SEL R12, R12, RZ, P3 ;  /* 0x000000ff0c0c7207 */ /* 0x004fc60001800000 */
[----:B------:R-:W1:Y:S02]  /*1c50*/  SHFL.UP PT, R14, R15, 0x4, RZ ;  /* 0x048000000f0e7989 */ /* 0x000e6400000e00ff */
[----:B------:R-:W-:-:S05]  /*1c60*/  IMAD.X R17, R12, 0x1, R21, P1 ;  /* 0x000000010c117824 */ /* 0x000fca00008e0615 */
        /* <DEDUP_REMOVED lines=15> */
[----:B--2---:R-:W-:-:S05]  /*1d60*/  SEL R12, R12, RZ, P6 ;  /* 0x000000ff0c0c7207 */ /* 0x004fca0003000000 */
[----:B------:R-:W-:Y:S01]  /*1d70*/  IMAD.X R19, R12, 0x1, R17, P1 ;  /* 0x000000010c137824 */ /* 0x000fe200008e0611 */
[----:B------:R-:W-:-:S04]  /*1d80*/  ISETP.GT.U32.AND P1, PT, R18, UR8, PT ;  /* 0x0000000812007c0c */ /* 0x000fc8000bf24070 */
[----:B------:R-:W-:-:S13]  /*1d90*/  ISETP.GT.U32.AND.EX P1, PT, R19, UR7, PT, P1 ;  /* 0x0000000713007c0c */ /* 0x000fda000bf24110 */
[----:B------:R-:W-:-:S04]  /*1da0*/  VOTE.ANY R12, PT, P1 ;  /* 0x00000000000c7806 */ /* 0x000fc800008e0100 */
[----:B------:R-:W-:-:S13]  /*1db0*/  ISETP.NE.AND P1, PT, R12, RZ, PT ;  /* 0x000000ff0c00720c */ /* 0x000fda0003f25270 */
[----:B------:R-:W-:Y:S05]  /*1dc0*/  @P1 BRA `(.L_x_12) ;  /* 0x00000008006c1947 */ /* 0x000fea0003800000 */
[----:B------:R-:W1:Y:S01]  /*1dd0*/  LDC R3, c[0x0][0x910] ;  /* 0x00024400ff037b82 */ /* 0x000e620000000800 */
[----:B------:R-:W-:Y:S01]  /*1de0*/  ULDC UR19, c[0x0][0x8f4] ;  /* 0x00023d0000137ab9 */ /* 0x000fe20000000800 */
[----:B------:R-:W-:Y:S01]  /*1df0*/  ULDC UR6, c[0x0][0x8dc] ;  /* 0x0002370000067ab9 */ /* 0x000fe20000000800 */
[----:B------:R-:W-:Y:S01]  /*1e00*/  ULDC UR22, c[0x0][0x8d8] ;  /* 0x0002360000167ab9 */ /* 0x000fe20000000800 */
[----:B------:R-:W-:Y:S01]  /*1e10*/  ULDC UR23, c[0x0][0x8f0] ;  /* 0x00023c0000177ab9 */ /* 0x000fe20000000800 */
[----:B------:R-:W-:Y:S01]  /*1e20*/  ULDC.64 UR12, c[0x0][0x8d0] ;  /* 0x00023400000c7ab9 */ /* 0x000fe20000000a00 */
[----:B------:R-:W-:-:S05]  /*1e30*/  ULDC.64 UR20, c[0x0][0x8e8] ;  /* 0x00023a0000147ab9 */ /* 0x000fca0000000a00 */
.L_x_17:
[----:B------:R-:W-:Y:S01]  /*1e40*/  IMAD.MOV.U32 R0, RZ, RZ, R2 ;  /* 0x000000ffff007224 */ /* 0x000fe200078e0002 */
[----:B-----5:R-:W-:Y:S01]  /*1e50*/  MOV R12, R8 ;  /* 0x00000008000c7202 */ /* 0x020fe20000000f00 */
[----:B------:R-:W-:Y:S02]  /*1e60*/  VIADD R2, R2, 0x20 ;  /* 0x0000002002027836 */ /* 0x000fe40000000000 */
[----:B------:R-:W-:-:S03]  /*1e70*/  IMAD.MOV.U32 R17, RZ, RZ, R9 ;  /* 0x000000ffff117224 */ /* 0x000fc600078e0009 */
[----:B-1----:R-:W-:-:S13]  /*1e80*/  ISETP.GE.AND P1, PT, R2, R3, PT ;  /* 0x000000030200720c */ /* 0x002fda0003f26270 */
[----:B------:R-:W1:Y:S01]  /*1e90*/  @!P1 LDC.64 R6, c[0x0][0x918] ;  /* 0x00024600ff069b82 */ /* 0x000e620000000a00 */
[----:B------:R-:W-:Y:S01]  /*1ea0*/  @!P1 VIADD R15, R0, 0x20 ;  /* 0x00000020000f9836 */ /* 0x000fe20000000000 */
[----:B------:R-:W-:Y:S01]  /*1eb0*/  BSSY B0, `(.L_x_13) ;  /* 0x0000065000007945 */ /* 0x000fe20003800000 */
[----:B------:R-:W-:Y:S02]  /*1ec0*/  IMAD.MOV.U32 R27, RZ, RZ, 0x7fffffff ;  /* 0x7fffffffff1b7424 */ /* 0x000fe400078e00ff */
[----:B-1----:R-:W-:-:S05]  /*1ed0*/  @!P1 IMAD.WIDE R14, R15, 0xc, R6 ;  /* 0x0000000c0f0e9825 */ /* 0x002fca00078e0206 */
[----:B------:R1:W5:Y:S04]  /*1ee0*/  @!P1 LDG.E R8, desc[UR38][R14.64] ;  /* 0x000000260e089981 */ /* 0x000368000c1e1900 */
[----:B------:R1:W5:Y:S01]  /*1ef0*/  @!P1 LDG.E R9, desc[UR38][R14.64+0x4] ;  /* 0x000004260e099981 */ /* 0x000362000c1e1900 */
[----:B------:R-:W-:Y:S01]  /*1f00*/  ISETP.GE.AND P1, PT, R0, R3, PT ;  /* 0x000000030000720c */ /* 0x000fe20003f26270 */
[----:B------:R-:W-:Y:S02]  /*1f10*/  IMAD.MOV.U32 R29, RZ, RZ, RZ ;  /* 0x000000ffff1d7224 */ /* 0x000fe400078e00ff */
[----:B------:R1:W2:Y:S04]  /*1f20*/  SHFL.IDX PT, R6, R19, 0x1f, 0x1f ;  /* 0x03e01f0013067f89 */ /* 0x0002a800000e0000 */
[----:B------:R1:W3:Y:S06]  /*1f30*/  SHFL.IDX PT, R7, R18, 0x1f, 0x1f ;  /* 0x03e01f0012077f89 */ /* 0x0002ec00000e0000 */
[----:B------:R-:W-:Y:S05]  /*1f40*/  @P1 BRA `(.L_x_14) ;  /* 0x00000004006c1947 */ /* 0x000fea0003800000 */
[----:B------:R-:W-:Y:S02]  /*1f50*/  IABS R25, R11 ;  /* 0x0000000b00197213 */ /* 0x000fe40000000000 */
[C---:B------:R-:W-:Y:S02]  /*1f60*/  IADD3 R21, P1, R12.reuse, UR14, RZ ;  /* 0x0000000e0c157c10 */ /* 0x040fe4000ff3e0ff */
[----:B------:R-:W4:Y:S02]  /*1f70*/  I2F.RP R4, R25 ;  /* 0x0000001900047306 */ /* 0x000f240000209400 */
[----:B------:R-:W-:Y:S02]  /*1f80*/  LEA.HI.X.SX32 R22, R12, UR15, 0x1, P1 ;  /* 0x0000000f0c167c11 */ /* 0x000fe400088f0eff */
[----:B------:R-:W-:-:S04]  /*1f90*/  IADD3 R12, P1, R17, UR16, RZ ;  /* 0x00000010110c7c10 */ /* 0x000fc8000ff3e0ff */
[----:B------:R-:W-:Y:S02]  /*1fa0*/  LEA.HI.X.SX32 R17, R17, UR17, 0x1, P1 ;  /* 0x0000001111117c11 */ /* 0x000fe400088f0eff */
[----:B------:R-:W-:Y:S01]  /*1fb0*/  PLOP3.LUT P1, PT, PT, PT, UP0, 0x80, 0x0 ;  /* 0x000000000000781c */ /* 0x000fe20003f2f008 */
[----:B----4-:R-:W4:Y:S02]  /*1fc0*/  MUFU.RCP R4, R4 ;  /* 0x0000000400047308 */ /* 0x010f240000001000 */
[----:B----4-:R-:W-:-:S06]  /*1fd0*/  VIADD R5, R4, 0xffffffe ;  /* 0x0ffffffe04057836 */ /* 0x010fcc0000000000 */
[----:B------:R-:W4:Y:S02]  /*1fe0*/  F2I.FTZ.U32.TRUNC.NTZ R27, R5 ;  /* 0x00000005001b7305 */ /* 0x000f24000021f000 */
[----:B----4-:R-:W-:Y:S02]  /*1ff0*/  IMAD.MOV R24, RZ, RZ, -R27 ;  /* 0x000000ffff187224 */ /* 0x010fe400078e0a1b */
[----:B------:R-:W-:Y:S05]  /*2000*/  @!P1 BRA `(.L_x_15) ;  /* 0x00000000002c9947 */ /* 0x000fea0003800000 */
[----:B------:R-:W-:-:S05]  /*2010*/  IADD3 R21, P1, R21, UR6, RZ ;  /* 0x0000000615157c10 */ /* 0x000fca000ff3e0ff */
[----:B------:R-:W-:-:S04]  /*2020*/  IMAD.X R23, RZ, RZ, R22, P1 ;  /* 0x000000ffff177224 */ /* 0x000fc800008e0616 */
[----:B------:R-:W-:-:S04]  /*2030*/  IMAD.WIDE.U32 R4, R23, UR12, RZ ;  /* 0x0000000c17047c25 */ /* 0x000fc8000f8e00ff */
[----:B-1----:R-:W-:-:S04]  /*2040*/  IMAD.WIDE.U32 R14, P1, R21, UR13, R4 ;  /* 0x0000000d150e7c25 */ /* 0x002fc8000f820004 */
[----:B------:R-:W-:-:S04]  /*2050*/  IMAD.WIDE.U32 R4, R21, UR12, RZ ;  /* 0x0000000c15047c25 */ /* 0x000fc8000f8e00ff */
[----:B------:R-:W-:Y:S01]  /*2060*/  IMAD.X R19, RZ, RZ, RZ, P1 ;  /* 0x000000ffff137224 */ /* 0x000fe200008e06ff */
[----:B------:R-:W-:Y:S01]  /*2070*/  IADD3 RZ, P1, R5, R14, RZ ;  /* 0x0000000e05ff7210 */ /* 0x000fe20007f3e0ff */
[----:B------:R-:W-:-:S04]  /*2080*/  IMAD.MOV.U32 R18, RZ, RZ, R15 ;  /* 0x000000ffff127224 */ /* 0x000fc800078e000f */
[----:B------:R-:W-:-:S04]  /*2090*/  IMAD.WIDE.U32.X R4, R23, UR13, R18, P1 ;  /* 0x0000000d17047c25 */ /* 0x000fc800088e0412 */
[----:B------:R-:W-:Y:S02]  /*20a0*/  IMAD.MOV.U32 R21, RZ, RZ, R4 ;  /* 0x000000ffff157224 */ /* 0x000fe400078e0004 */
[----:B------:R-:W-:-:S07]  /*20b0*/  IMAD.MOV.U32 R22, RZ, RZ, R5 ;  /* 0x000000ffff167224 */ /* 0x000fce00078e0005 */
.L_x_15:
[----:B------:R-:W-:Y:S05]  /*20c0*/  @!P0 BRA `(.L_x_16) ;  /* 0x00000000002c8947 */ /* 0x000fea0003800000 */
[----:B------:R-:W-:-:S05]  /*20d0*/  IADD3 R23, P1, R12, UR19, RZ ;  /* 0x000000130c177c10 */ /* 0x000fca000ff3e0ff */
[----:B------:R-:W-:-:S04]  /*20e0*/  IMAD.X R17, RZ, RZ, R17, P1 ;  /* 0x000000ffff117224 */ /* 0x000fc800008e0611 */
[----:B------:R-:W-:-:S04]  /*20f0*/  IMAD.WIDE.U32 R4, R17, UR20, RZ ;  /* 0x0000001411047c25 */ /* 0x000fc8000f8e00ff */
[----:B-1----:R-:W-:-:S04]  /*2100*/  IMAD.WIDE.U32 R14, P1, R23, UR21, R4 ;  /* 0x00000015170e7c25 */ /* 0x002fc8000f820004 */
[----:B------:R-:W-:Y:S01]  /*2110*/  IMAD.WIDE.U32 R4, R23, UR20, RZ ;  /* 0x0000001417047c25 */ /* 0x000fe2000f8e00ff */
[----:B------:R-:W-:-:S03]  /*2120*/  IADD3.X R19, RZ, RZ, RZ, P1, !PT ;  /* 0x000000ffff137210 */ /* 0x000fc60000ffe4ff */
[----:B------:R-:W-:Y:S01]  /*2130*/  IMAD.MOV.U32 R18, RZ, RZ, R15 ;  /* 0x000000ffff127224 */ /* 0x000fe200078e000f */
[----:B------:R-:W-:-:S05]  /*2140*/  IADD3 RZ, P1, R5, R14, RZ ;  /* 0x0000000e05ff7210 */ /* 0x000fca0007f3e0ff */
[----:B------:R-:W-:-:S04]  /*2150*/  IMAD.WIDE.U32.X R4, R17, UR21, R18, P1 ;  /* 0x0000001511047c25 */ /* 0x000fc800088e0412 */
[----:B------:R-:W-:Y:S02]  /*2160*/  IMAD.MOV.U32 R12, RZ, RZ, R4 ;  /* 0x000000ffff0c7224 */ /* 0x000fe400078e0004 */
[----:B------:R-:W-:-:S07]  /*2170*/  IMAD.MOV.U32 R17, RZ, RZ, R5 ;  /* 0x000000ffff117224 */ /* 0x000fce00078e0005 */
.L_x_16:
[----:B------:R-:W-:Y:S01]  /*2180*/  SHF.R.U64 R12, R12, UR23, R17 ;  /* 0x000000170c0c7c19 */ /* 0x000fe20008001211 */
[----:B------:R-:W-:Y:S01]  /*2190*/  IMAD.MOV.U32 R4, RZ, RZ, R24 ;  /* 0x000000ffff047224 */ /* 0x000fe200078e0018 */
[----:B------:R-:W-:Y:S02]  /*21a0*/  IABS R5, R11 ;  /* 0x0000000b00057213 */ /* 0x000fe40000000000 */
[-C--:B-1----:R-:W-:Y:S01]  /*21b0*/  IABS R18, R10.reuse ;  /* 0x0000000a00127213 */ /* 0x082fe20000000000 */
[----:B------:R-:W-:Y:S01]  /*21c0*/  VIADD R15, R12, UR5 ;  /* 0x000000050c0f7c36 */ /* 0x000fe20008000000 */
[----:B------:R-:W-:Y:S01]  /*21d0*/  SHF.R.U64 R21, R21, UR22, R22 ;  /* 0x0000001615157c19 */ /* 0x000fe20008001216 */
[----:B------:R-:W-:Y:S01]  /*21e0*/  IMAD R12, R4, R25, RZ ;  /* 0x00000019040c7224 */ /* 0x000fe200078e02ff */
[----:B------:R-:W-:Y:S01]  /*21f0*/  IABS R23, R10 ;  /* 0x0000000a00177213 */ /* 0x000fe20000000000 */
[----:B------:R-:W-:Y:S01]  /*2200*/  IMAD.MOV R17, RZ, RZ, -R5 ;  /* 0x000000ffff117224 */ /* 0x000fe200078e0a05 */
[----:B------:R-:W-:Y:S01]  /*2210*/  IABS R14, R15 ;  /* 0x0000000f000e7213 */ /* 0x000fe20000000000 */
[----:B------:R-:W-:-:S02]  /*2220*/  IMAD.MOV.U32 R4, RZ, RZ, RZ ;  /* 0x000000ffff047224 */ /* 0x000fc400078e00ff */
[----:B------:R-:W-:Y:S02]  /*2230*/  IMAD.MOV.U32 R5, RZ, RZ, R27 ;  /* 0x000000ffff057224 */ /* 0x000fe400078e001b */
[----:B------:R-:W-:-:S04]  /*2240*/  IMAD.HI.U32 R4, R27, R12, R4 ;  /* 0x0000000c1b047227 */ /* 0x000fc800078e0004 */
[----:B------:R-:W-:Y:S02]  /*2250*/  IMAD.MOV.U32 R12, RZ, RZ, R17 ;  /* 0x000000ffff0c7224 */ /* 0x000fe400078e0011 */
[----:B------:R-:W1:Y:S01]  /*2260*/  I2F.RP R17, R18 ;  /* 0x0000001200117306 */ /* 0x000e620000209400 */
[----:B------:R-:W-:Y:S02]  /*2270*/  IMAD.MOV.U32 R5, RZ, RZ, R14 ;  /* 0x000000ffff057224 */ /* 0x000fe400078e000e */
[----:B------:R-:W-:Y:S02]  /*2280*/  VIADD R14, R21, UR4 ;  /* 0x00000004150e7c36 */ /* 0x000fe40008000000 */
[----:B------:R-:W-:-:S03]  /*2290*/  IMAD.HI.U32 R4, R4, R5, RZ ;  /* 0x0000000504047227 */ /* 0x000fc600078e00ff */
[----:B------:R-:W-:Y:S01]  /*22a0*/  IABS R21, R14 ;  /* 0x0000000e00157213 */ /* 0x000fe20000000000 */
[----:B------:R-:W-:-:S05]  /*22b0*/  IMAD R12, R4, R12, R5 ;  /* 0x0000000c040c7224 */ /* 0x000fca00078e0205 */
[----:B------:R-:W-:Y:S01]  /*22c0*/  ISETP.GT.U32.AND P1, PT, R25, R12, PT ;  /* 0x0000000c1900720c */ /* 0x000fe20003f24070 */
[----:B-1----:R-:W1:-:S12]  /*22d0*/  MUFU.RCP R17, R17 ;  /* 0x0000001100117308 */ /* 0x002e580000001000 */
[----:B------:R-:W-:Y:S01]  /*22e0*/  @!P1 IMAD.IADD R12, R12, 0x1, -R25 ;  /* 0x000000010c0c9824 */ /* 0x000fe200078e0a19 */
[----:B-1----:R-:W-:Y:S01]  /*22f0*/  IADD3 R4, R17, 0xffffffe, RZ ;  /* 0x0ffffffe11047810 */ /* 0x002fe20007ffe0ff */
[----:B------:R-:W-:-:S03]  /*2300*/  IMAD.MOV R17, RZ, RZ, -R23 ;  /* 0x000000ffff117224 */ /* 0x000fc600078e0a17 */
[----:B------:R1:W4:Y:S02]  /*2310*/  F2I.FTZ.U32.TRUNC.NTZ R5, R4 ;  /* 0x0000000400057305 */ /* 0x000324000021f000 */
[----:B-1----:R-:W-:Y:S02]  /*2320*/  IMAD.MOV.U32 R4, RZ, RZ, RZ ;  /* 0x000000ffff047224 */ /* 0x002fe400078e00ff */
[----:B----4-:R-:W-:-:S04]  /*2330*/  IMAD.MOV R19, RZ, RZ, -R5 ;  /* 0x000000ffff137224 */ /* 0x010fc800078e0a05 */
[----:B------:R-:W-:-:S04]  /*2340*/  IMAD R19, R19, R18, RZ ;  /* 0x0000001213137224 */ /* 0x000fc800078e02ff */
[----:B------:R-:W-:-:S04]  /*2350*/  IMAD.HI.U32 R22, R5, R19, R4 ;  /* 0x0000001305167227 */ /* 0x000fc800078e0004 */
[----:B------:R-:W-:-:S04]  /*2360*/  IMAD.MOV.U32 R5, RZ, RZ, R21 ;  /* 0x000000ffff057224 */ /* 0x000fc800078e0015 */
[----:B------:R-:W-:-:S04]  /*2370*/  IMAD.HI.U32 R4, R22, R5, RZ ;  /* 0x0000000516047227 */ /* 0x000fc800078e00ff */
[----:B------:R-:W-:-:S05]  /*2380*/  IMAD R5, R4, R17, R5 ;  /* 0x0000001104057224 */ /* 0x000fca00078e0205 */
[----:B------:R-:W-:-:S13]  /*2390*/  ISETP.GT.U32.AND P1, PT, R18, R5, PT ;  /* 0x000000051200720c */ /* 0x000fda0003f24070 */
[----:B------:R-:W-:Y:S01]  /*23a0*/  @!P1 IMAD.IADD R5, R5, 0x1, -R18 ;  /* 0x0000000105059824 */ /* 0x000fe200078e0a12 */
[----:B------:R-:W-:-:S13]  /*23b0*/  ISETP.GT.U32.AND P1, PT, R25, R12, PT ;  /* 0x0000000c1900720c */ /* 0x000fda0003f24070 */
[----:B------:R-:W-:Y:S01]  /*23c0*/  @!P1 IMAD.IADD R12, R12, 0x1, -R25 ;  /* 0x000000010c0c9824 */ /* 0x000fe200078e0a19 */
[----:B------:R-:W-:-:S03]  /*23d0*/  ISETP.GT.U32.AND P1, PT, R18, R5, PT ;  /* 0x000000051200720c */ /* 0x000fc60003f24070 */
[----:B------:R-:W-:-:S10]  /*23e0*/  IMAD.MOV.U32 R4, RZ, RZ, R12 ;  /* 0x000000ffff047224 */ /* 0x000fd400078e000c */
[----:B------:R-:W-:Y:S01]  /*23f0*/  @!P1 IMAD.IADD R5, R5, 0x1, -R18 ;  /* 0x0000000105059824 */ /* 0x000fe200078e0a12 */
[----:B------:R-:W-:-:S13]  /*2400*/  ISETP.GE.AND P1, PT, R15, RZ, PT ;  /* 0x000000ff0f00720c */ /* 0x000fda0003f26270 */
[----:B------:R-:W-:Y:S01]  /*2410*/  @!P1 IMAD.MOV R4, RZ, RZ, -R4 ;  /* 0x000000ffff049224 */ /* 0x000fe200078e0a04 */
[----:B------:R-:W-:-:S13]  /*2420*/  ISETP.GE.AND P1, PT, R14, RZ, PT ;  /* 0x000000ff0e00720c */ /* 0x000fda0003f26270 */
[----:B------:R-:W-:Y:S01]  /*2430*/  @!P1 IMAD.MOV R5, RZ, RZ, -R5 ;  /* 0x000000ffff059224 */ /* 0x000fe200078e0a05 */
[----:B------:R-:W-:-:S13]  /*2440*/  ISETP.NE.AND P1, PT, RZ, UR10, PT ;  /* 0x0000000aff007c0c */ /* 0x000fda000bf25270 */
[----:B------:R-:W-:Y:S02]  /*2450*/  @!P1 LOP3.LUT R4, RZ, UR10, RZ, 0x33, !PT ;  /* 0x0000000aff049c12 */ /* 0x000fe4000f8e33ff */
[----:B------:R-:W-:Y:S02]  /*2460*/  ISETP.NE.AND P1, PT, RZ, UR9, PT ;  /* 0x00000009ff007c0c */ /* 0x000fe4000bf25270 */
[----:B------:R-:W-:-:S11]  /*2470*/  IADD3 R4, -R4, R15, RZ ;  /* 0x0000000f04047210 */ /* 0x000fd60007ffe1ff */
[----:B------:R-:W-:Y:S02]  /*2480*/  @!P1 LOP3.LUT R5, RZ, UR9, RZ, 0x33, !PT ;  /* 0x00000009ff059c12 */ /* 0x000fe4000f8e33ff */
[----:B------:R-:W-:-:S03]  /*2490*/  PLOP3.LUT P1, PT, PT, PT, UP3, 0x80, 0x0 ;  /* 0x000000000000781c */ /* 0x000fc60003f2f038 */
[----:B------:R-:W-:-:S04]  /*24a0*/  IMAD.IADD R5, R14, 0x1, -R5 ;  /* 0x000000010e057824 */ /* 0x000fc800078e0a05 */
[CC--:B------:R-:W-:Y:S01]  /*24b0*/  IMAD R27, R4.reuse, R5.reuse, RZ ;  /* 0x00000005041b7224 */ /* 0x0c0fe200078e02ff */
[----:B------:R-:W-:-:S04]  /*24c0*/  SEL R15, R4, R5, !P1 ;  /* 0x00000005040f7207 */ /* 0x000fc80004800000 */
[--C-:B------:R-:W-:Y:S01]  /*24d0*/  SHF.R.S32.HI R5, RZ, 0x1f, R15.reuse ;  /* 0x0000001fff057819 */ /* 0x100fe2000001140f */
[----:B------:R-:W-:Y:S01]  /*24e0*/  IMAD.MOV.U32 R4, RZ, RZ, R15 ;  /* 0x000000ffff047224 */ /* 0x000fe200078e000f */
[----:B------:R-:W-:-:S07]  /*24f0*/  SHF.R.S32.HI R29, RZ, 0x1f, R27 ;  /* 0x0000001fff1d7819 */ /* 0x000fce000001141b */
.L_x_14:
[----:B------:R-:W-:Y:S05]  /*2500*/  BSYNC B0 ;  /* 0x0000000000007941 */ /* 0x000fea0003800000 */
.L_x_13:
[----:B-1----:R-:W1:Y:S04]  /*2510*/  SHFL.UP PT, R14, R27, 0x1, RZ ;  /* 0x042000001b0e7989 */ /* 0x002e6800000e00ff */
[----:B------:R-:W4:Y:S01]  /*2520*/  SHFL.UP PT, R12, R29, 0x1, RZ ;  /* 0x042000001d0c7989 */ /* 0x000f2200000e00ff */
[----:B-1----:R-:W-:Y:S02]  /*2530*/  SEL R14, R14, RZ, P2 ;  /* 0x000000ff0e0e7207 */ /* 0x002fe40001000000 */
[----:B----4-:R-:W-:Y:S02]  /*2540*/  SEL R12, R12, RZ, P2 ;  /* 0x000000ff0c0c7207 */ /* 0x010fe40001000000 */
[----:B------:R-:W-:-:S05]  /*2550*/  IADD3 R17, P1, R14, R27, RZ ;  /* 0x0000001b0e117210 */ /* 0x000fca0007f3e0ff */
[----:B------:R-:W-:Y:S01]  /*2560*/  IMAD.X R25, R12, 0x1, R29, P1 ;  /* 0x000000010c197824 */ /* 0x000fe200008e061d */
[----:B------:R-:W1:Y:S04]  /*2570*/  SHFL.UP PT, R14, R17, 0x2, RZ ;  /* 0x04400000110e7989 */ /* 0x000e6800000e00ff */
        /* <DEDUP_REMOVED lines=23> */
[----:B---3--:R-:W-:-:S05]  /*26f0*/  IADD3 R18, P1, R14, R7, RZ ;  /* 0x000000070e127210 */ /* 0x008fca0007f3e0ff */
[----:B--2---:R-:W-:Y:S01]  /*2700*/  IMAD.X R19, R15, 0x1, R6, P1 ;  /* 0x000000010f137824 */ /* 0x004fe200008e0606 */
[----:B------:R-:W-:-:S04]  /*2710*/  ISETP.GT.U32.AND P1, PT, R18, UR8, PT ;  /* 0x0000000812007c0c */ /* 0x000fc8000bf24070 */
[----:B------:R-:W-:-:S13]  /*2720*/  ISETP.GT.U32.AND.EX P1, PT, R19, UR7, PT, P1 ;  /* 0x0000000713007c0c */ /* 0x000fda000bf24110 */
[----:B------:R-:W-:-:S04]  /*2730*/  VOTE.ANY R12, PT, P1 ;  /* 0x00000000000c7806 */ /* 0x000fc800008e0100 */
[----:B------:R-:W-:-:S13]  /*2740*/  ISETP.NE.AND P1, PT, R12, RZ, PT ;  /* 0x000000ff0c00720c */ /* 0x000fda0003f25270 */
[----:B------:R-:W-:Y:S05]  /*2750*/  @!P1 BRA `(.L_x_17) ;  /* 0xfffffff400b89947 */ /* 0x000fea000383ffff */
[----:B------:R-:W-:Y:S02]  /*2760*/  IMAD.MOV.U32 R18, RZ, RZ, R14 ;  /* 0x000000ffff127224 */ /* 0x000fe400078e000e */
[----:B------:R-:W-:-:S07]  /*2770*/  IMAD.MOV.U32 R19, RZ, RZ, R15 ;  /* 0x000000ffff137224 */ /* 0x000fce00078e000f */
.L_x_12:
[----:B------:R-:W1:Y:S08]  /*2780*/  BREV R12, R12 ;  /* 0x0000000c000c7301 */ /* 0x000e700000000000 */
[----:B-1----:R-:W1:Y:S02]  /*2790*/  FLO.U32.SH R17, R12 ;  /* 0x0000000c00117300 */ /* 0x002e6400000e0400 */
[----:B-1----:R-:W1:Y:S02]  /*27a0*/  SHFL.IDX PT, R0, R0, R17, 0x1f ;  /* 0x00001f1100007589 */ /* 0x002e6400000e0000 */
[----:B-1----:R-:W-:-:S13]  /*27b0*/  R2UR UR4, R0 ;  /* 0x00000000000472ca */ /* 0x002fda00000e0000 */
[----:B------:R-:W-:-:S05]  /*27c0*/  VIADD R2, R34, UR4 ;  /* 0x0000000422027c36 */ /* 0x000fca0008000000 */
[----:B------:R-:W-:-:S13]  /*27d0*/  ISETP.GE.AND P1, PT, R2, R3, PT ;  /* 0x000000030200720c */ /* 0x000fda0003f26270 */
[----:B------:R-:W1:Y:S02]  /*27e0*/  @!P1 LDC.64 R14, c[0x0][0x918] ;  /* 0x00024600ff0e9b82 */ /* 0x000e640000000a00 */
[----:B-1----:R-:W-:-:S05]  /*27f0*/  @!P1 IMAD.WIDE R14, R2, 0xc, R14 ;  /* 0x0000000c020e9825 */ /* 0x002fca00078e020e */
[----:B-----5:R1:W5:Y:S04]  /*2800*/  @!P1 LDG.E R8, desc[UR38][R14.64] ;  /* 0x000000260e089981 */ /* 0x020368000c1e1900 */
[----:B------:R1:W5:Y:S01]  /*2810*/  @!P1 LDG.E R9, desc[UR38][R14.64+0x4] ;  /* 0x000004260e099981 */ /* 0x000362000c1e1900 */
[----:B------:R-:W-:-:S03]  /*2820*/  IADD3 R2, P1, P2, R18, R7, -R27 ;  /* 0x0000000712027210 */ /* 0x000fc60007a3e81b */
[----:B------:R-:W-:Y:S01]  /*2830*/  SHFL.IDX PT, R7, R29, R17, 0x1f ;  /* 0x00001f111d077589 */ /* 0x000fe200000e0000 */
[----:B------:R-:W-:-:S03]  /*2840*/  IADD3.X R18, R19, R6, ~R29, P1, P2 ;  /* 0x0000000613127210 */ /* 0x000fc60000fe4c1d */
[----:B------:R-:W2:Y:S04]  /*2850*/  SHFL.IDX PT, R2, R2, R17, 0x1f ;  /* 0x00001f1102027589 */ /* 0x000ea800000e0000 */
[----:B------:R-:W3:Y:S04]  /*2860*/  SHFL.IDX PT, R18, R18, R17, 0x1f ;  /* 0x00001f1112127589 */ /* 0x000ee800000e0000 */
[----:B------:R1:W4:Y:S04]  /*2870*/  SHFL.IDX PT, R6, R27, R17, 0x1f ;  /* 0x00001f111b067589 */ /* 0x00032800000e0000 */
[----:B------:R1:W1:Y:S04]  /*2880*/  SHFL.IDX PT, R5, R5, R17, 0x1f ;  /* 0x00001f1105057589 */ /* 0x00026800000e0000 */
[----:B------:R1:W1:Y:S01]  /*2890*/  SHFL.IDX PT, R4, R4, R17, 0x1f ;  /* 0x00001f1104047589 */ /* 0x00026200000e0000 */
[----:B--2---:R-:W-:-:S02]  /*28a0*/  R2UR UR5, R2 ;  /* 0x00000000020572ca */ /* 0x004fc400000e0000 */
[----:B---3--:R-:W-:-:S15]  /*28b0*/  R2UR UR6, R18 ;  /* 0x00000000120672ca */ /* 0x008fde00000e0000 */
.L_x_7:
[----:B------:R-:W-:Y:S01]  /*28c0*/  ISETP.LE.AND P1, PT, R3, UR4, PT ;  /* 0x0000000403007c0c */ /* 0x000fe2000bf23270 */
[----:B------:R-:W-:Y:S01]  /*28d0*/  IMAD.MOV.U32 R18, RZ, RZ, -0x1 ;  /* 0xffffffffff127424 */ /* 0x000fe200078e00ff */
[----:B-1----:R-:W-:-:S11]  /*28e0*/  MOV R17, 0xffffffff ;  /* 0xffffffff00117802 */ /* 0x002fd60000000f00 */
[----:B------:R-:W-:Y:S05]  /*28f0*/  @P1 BRA `(.L_x_6) ;  /* 0x0000000400041947 */ /* 0x000fea0003800000 */
[----:B------:R-:W-:Y:S01]  /*2900*/  UIADD3 UR14, UP2, -UR5, UR8, URZ ;  /* 0x00000008050e7290 */ /* 0x000fe2000ff5e13f */
[----:B------:R-:W1:Y:S01]  /*2910*/  S2UR UR17, SR_CTAID.Y ;  /* 0x00000000001179c3 */ /* 0x000e620000002600 */
[----:B------:R-:W-:Y:S01]  /*2920*/  ULDC UR16, c[0x0][0x8c0] ;  /* 0x0002300000107ab9 */ /* 0x000fe20000000800 */
[----:B------:R-:W-:Y:S01]  /*2930*/  ULDC UR20, c[0x0][0x8b0] ;  /* 0x00022c0000147ab9 */ /* 0x000fe20000000800 */
[----:B------:R-:W-:Y:S01]  /*2940*/  UIADD3.X UR11, ~UR6, UR7, URZ, UP2, !UPT ;  /* 0x00000007060b7290 */ /* 0x000fe200097fe53f */
[--C-:B------:R-:W-:Y:S01]  /*2950*/  SHF.R.U32.HI R23, RZ, UR20, R5.reuse ;  /* 0x00000014ff177c19 */ /* 0x100fe20008011605 */
[----:B------:R-:W-:Y:S01]  /*2960*/  ULDC UR19, c[0x0][0x904] ;  /* 0x0002410000137ab9 */ /* 0x000fe20000000800 */
[----:B------:R-:W-:Y:S01]  /*2970*/  ULDC UR12, c[0x0][0x8a8] ;  /* 0x00022a00000c7ab9 */ /* 0x000fe20000000800 */
[----:B------:R-:W-:Y:S01]  /*2980*/  USHF.R.U32.HI UR15, URZ, UR16, UR11 ;  /* 0x000000103f0f7299 */ /* 0x000fe2000801160b */
[----:B------:R-:W-:Y:S01]  /*2990*/  SHF.R.U64 R16, R4, UR20, R5 ;  /* 0x0000001404107c19 */ /* 0x000fe20008001205 */
[----:B------:R-:W-:-:S02]  /*29a0*/  USHF.R.U64 UR14, UR14, UR16, UR11 ;  /* 0x000000100e0e7299 */ /* 0x000fc4000800120b */
[----:B------:R-:W-:Y:S02]  /*29b0*/  USHF.R.U32.HI UR13, URZ, UR20, UR15 ;  /* 0x000000143f0d7299 */ /* 0x000fe4000801160f */
[----:B------:R-:W-:Y:S02]  /*29c0*/  UIADD3 UR12, UR12, -0x1, URZ ;  /* 0xffffffff0c0c7890 */ /* 0x000fe4000fffe03f */
[----:B------:R-:W-:Y:S02]  /*29d0*/  USHF.R.U32.HI UR21, URZ, UR19, UR13 ;  /* 0x000000133f157299 */ /* 0x000fe4000801160d */
[----:B------:R-:W-:Y:S02]  /*29e0*/  USHF.R.U64 UR15, UR14, UR20, UR15 ;  /* 0x000000140e0f7299 */ /* 0x000fe4000800120f */
[----:B------:R-:W-:Y:S02]  /*29f0*/  ULOP3.LUT UR14, UR14, UR12, URZ, 0xc0, !UPT ;  /* 0x0000000c0e0e7292 */ /* 0x000fe4000f8ec03f */
[----:B------:R-:W-:Y:S01]  /*2a00*/  LOP3.LUT R0, R23, UR21, RZ, 0xfc, !PT ;  /* 0x0000001517007c12 */ /* 0x000fe2000f8efcff */
[----:B------:R-:W-:-:S02]  /*2a10*/  USHF.R.U64 UR13, UR15, UR19, UR13 ;  /* 0x000000130f0d7299 */ /* 0x000fc4000800120d */
[----:B-1----:R-:W-:Y:S01]  /*2a20*/  USEL UR11, UR42, UR17, !UP3 ;  /* 0x000000112a0b7287 */ /* 0x002fe2000d800000 */
[----:B------:R-:W-:-:S13]  /*2a30*/  ISETP.NE.U32.AND P1, PT, R0, RZ, PT ;  /* 0x000000ff0000720c */ /* 0x000fda0003f25070 */
[----:B------:R-:W-:Y:S05]  /*2a40*/  @!P1 BRA `(.L_x_18) ;  /* 0x0000000000149947 */ /* 0x000fea0003800000 */
[----:B------:R-:W-:-:S07]  /*2a50*/  MOV R12, 0x2a70 ;  /* 0x00002a70000c7802 */ /* 0x000fce0000000f00 */
[----:B----45:R-:W-:Y:S05]  /*2a60*/  CALL.REL.NOINC `($__internal_0_$__cuda_sm20_div_u64) ;  /* 0x000000cc00f87944 */ /* 0x030fea0003c00000 */
[----:B------:R-:W-:-:S04]  /*2a70*/  IMAD.MOV R12, RZ, RZ, -R0 ;  /* 0x000000ffff0c7224 */ /* 0x000fc800078e0a00 */
[----:B------:R-:W-:Y:S01]  /*2a80*/  IMAD R12, R16, R12, UR13 ;  /* 0x0000000d100c7e24 */ /* 0x000fe2000f8e020c */
[----:B------:R-:W-:Y:S06]  /*2a90*/  BRA `(.L_x_19) ;  /* 0x0000000000507947 */ /* 0x000fec0003800000 */
.L_x_18:
[----:B------:R-:W1:Y:S01]  /*2aa0*/  I2F.U32.RP R0, R16 ;  /* 0x0000001000007306 */ /* 0x000e620000209000 */
[----:B------:R-:W-:-:S07]  /*2ab0*/  ISETP.NE.U32.AND P3, PT, R16, RZ, PT ;  /* 0x000000ff1000720c */ /* 0x000fce0003f65070 */
[----:B-1----:R-:W1:Y:S02]  /*2ac0*/  MUFU.RCP R0, R0 ;  /* 0x0000000000007308 */ /* 0x002e640000001000 */
[----:B-1----:R-:W-:-:S06]  /*2ad0*/  VIADD R2, R0, 0xffffffe ;  /* 0x0ffffffe00027836 */ /* 0x002fcc0000000000 */
[----:B------:R1:W2:Y:S02]  /*2ae0*/  F2I.FTZ.U32.TRUNC.NTZ R3, R2 ;  /* 0x0000000200037305 */ /* 0x0002a4000021f000 */
[----:B-1----:R-:W-:Y:S02]  /*2af0*/  IMAD.MOV.U32 R2, RZ, RZ, RZ ;  /* 0x000000ffff027224 */ /* 0x002fe400078e00ff */
[----:B--2---:R-:W-:-:S04]  /*2b00*/  IMAD.MOV R15, RZ, RZ, -R3 ;  /* 0x000000ffff0f7224 */ /* 0x004fc800078e0a03 */
[----:B------:R-:W-:-:S04]  /*2b10*/  IMAD R15, R15, R16, RZ ;  /* 0x000000100f0f7224 */ /* 0x000fc800078e02ff */
[----:B------:R-:W-:-:S06]  /*2b20*/  IMAD.HI.U32 R3, R3, R15, R2 ;  /* 0x0000000f03037227 */ /* 0x000fcc00078e0002 */
[----:B------:R-:W-:-:S04]  /*2b30*/  IMAD.HI.U32 R0, R3, UR13, RZ ;  /* 0x0000000d03007c27 */ /* 0x000fc8000f8e00ff */
[----:B------:R-:W-:-:S04]  /*2b40*/  IMAD.MOV R3, RZ, RZ, -R0 ;  /* 0x000000ffff037224 */ /* 0x000fc800078e0a00 */
[----:B------:R-:W-:-:S05]  /*2b50*/  IMAD R3, R16, R3, UR13 ;  /* 0x0000000d10037e24 */ /* 0x000fca000f8e0203 */
[----:B------:R-:W-:-:S13]  /*2b60*/  ISETP.GE.U32.AND P1, PT, R3, R16, PT ;  /* 0x000000100300720c */ /* 0x000fda0003f26070 */
[----:B------:R-:W-:Y:S02]  /*2b70*/  @P1 IMAD.IADD R3, R3, 0x1, -R16 ;  /* 0x0000000103031824 */ /* 0x000fe400078e0a10 */
[----:B------:R-:W-:-:S03]  /*2b80*/  @P1 VIADD R0, R0, 0x1 ;  /* 0x0000000100001836 */ /* 0x000fc60000000000 */
[----:B------:R-:W-:-:S13]  /*2b90*/  ISETP.GE.U32.AND P2, PT, R3, R16, PT ;  /* 0x000000100300720c */ /* 0x000fda0003f46070 */
[----:B------:R-:W-:Y:S01]  /*2ba0*/  @P2 VIADD R0, R0, 0x1 ;  /* 0x0000000100002836 */ /* 0x000fe20000000000 */
[----:B------:R-:W-:-:S05]  /*2bb0*/  @!P3 LOP3.LUT R0, RZ, R16, RZ, 0x33, !PT ;  /* 0x00000010ff00b212 */ /* 0x000fca00078e33ff */
[----:B------:R-:W-:-:S04]  /*2bc0*/  IMAD.MOV R12, RZ, RZ, -R0 ;  /* 0x000000ffff0c7224 */ /* 0x000fc800078e0a00 */
[----:B------:R-:W-:-:S07]  /*2bd0*/  IMAD R12, R16, R12, UR13 ;  /* 0x0000000d100c7e24 */ /* 0x000fce000f8e020c */
.L_x_19:
[----:B------:R-:W1:Y:S01]  /*2be0*/  LDC R15, c[0x0][0x8a8] ;  /* 0x00022a00ff0f7b82 */ /* 0x000e620000000800 */
[----:B------:R-:W-:Y:S01]  /*2bf0*/  ULDC UR13, c[0x0][0x904] ;  /* 0x00024100000d7ab9 */ /* 0x000fe20000000800 */
[----:B------:R-:W-:Y:S01]  /*2c00*/  UMOV UR12, 0xffffffff ;  /* 0xffffffff000c7882 */ /* 0x000fe20000000000 */
[----:B------:R-:W-:Y:S01]  /*2c10*/  PLOP3.LUT P1, PT, PT, PT, UP3, 0x80, 0x0 ;  /* 0x000000000000781c */ /* 0x000fe20003f2f038 */
[----:B------:R-:W-:-:S04]  /*2c20*/  USHF.L.U32 UR12, UR12, UR13, URZ ;  /* 0x0000000d0c0c7299 */ /* 0x000fc8000800063f */
[----:B------:R-:W2:Y:S02]  /*2c30*/  LDC R17, c[0x0][0x8b8] ;  /* 0x00022e00ff117b82 */ /* 0x000ea40000000800 */
[----:B------:R-:W-:Y:S01]  /*2c40*/  LOP3.LUT R2, RZ, UR12, RZ, 0x33, !PT ;  /* 0x0000000cff027c12 */ /* 0x000fe2000f8e33ff */
[----:B------:R-:W-:Y:S02]  /*2c50*/  UMOV UR12, 0x1 ;  /* 0x00000001000c7882 */ /* 0x000fe40000000000 */
[----:B------:R-:W-:Y:S01]  /*2c60*/  USHF.L.U32 UR12, UR12, UR13, URZ ;  /* 0x0000000d0c0c7299 */ /* 0x000fe2000800063f */
[----:B------:R-:W-:Y:S02]  /*2c70*/  LOP3.LUT R3, R2, UR15, RZ, 0xc0, !PT ;  /* 0x0000000f02037c12 */ /* 0x000fe4000f8ec0ff */
[----:B------:R-:W-:Y:S02]  /*2c80*/  @P1 IMAD.U32 R18, RZ, RZ, UR4 ;  /* 0x00000004ff121e24 */ /* 0x000fe4000f8e00ff */
[----:B------:R-:W-:-:S02]  /*2c90*/  @!P1 IMAD.U32 R18, RZ, RZ, UR4 ;  /* 0x00000004ff129e24 */ /* 0x000fc4000f8e00ff */
[----:B------:R-:W-:Y:S02]  /*2ca0*/  IMAD R0, R0, UR12, R3 ;  /* 0x0000000c00007c24 */ /* 0x000fe4000f8e0203 */
[----:B-1----:R-:W-:-:S05]  /*2cb0*/  IMAD R12, R12, R15, UR14 ;  /* 0x0000000e0c0c7e24 */ /* 0x002fca000f8e020f */
[----:B------:R-:W-:Y:S01]  /*2cc0*/  @P1 MOV R16, R12 ;  /* 0x0000000c00101202 */ /* 0x000fe20000000f00 */
[----:B--2---:R-:W-:Y:S01]  /*2cd0*/  IMAD R17, R0, R17, UR11 ;  /* 0x0000000b00117e24 */ /* 0x004fe2000f8e0211 */
[----:B------:R-:W-:-:S03]  /*2ce0*/  UMOV UR11, 0x1 ;  /* 0x00000001000b7882 */ /* 0x000fc60000000000 */
[----:B------:R-:W-:Y:S02]  /*2cf0*/  @!P1 IMAD.MOV.U32 R16, RZ, RZ, R17 ;  /* 0x000000ffff109224 */ /* 0x000fe400078e0011 */
[----:B------:R-:W-:-:S07]  /*2d00*/  @!P1 IMAD.MOV.U32 R17, RZ, RZ, R12 ;  /* 0x000000ffff119224 */ /* 0x000fce00078e000c */
.L_x_6:
[----:B------:R-:W-:-:S13]  /*2d10*/  ISETP.NE.AND P1, PT, RZ, UR11, PT ;  /* 0x0000000bff007c0c */ /* 0x000fda000bf25270 */
[----:B------:R-:W-:Y:S05]  /*2d20*/  @!P1 EXIT ;  /* 0x000000000000994d */ /* 0x000fea0003800000 */
[----:B------:R-:W1:Y:S02]  /*2d30*/  LDC.64 R24, c[0x0][0x290] ;  /* 0x0000a400ff187b82 */ /* 0x000e640000000a00 */
[----:B-1----:R-:W-:-:S05]  /*2d40*/  IMAD.WIDE R14, R18, 0xc, R24 ;  /* 0x0000000c120e7825 */ /* 0x002fca00078e0218 */
[----:B------:R1:W5:Y:S01]  /*2d50*/  LDG.E R19, desc[UR38][R14.64+0x8] ;  /* 0x000008260e137981 */ /* 0x000362000c1e1900 */
[----:B------:R-:W-:Y:S01]  /*2d60*/  UISETP.NE.AND UP2, UPT, UR18, 0x2, UPT ;  /* 0x000000021200788c */ /* 0x000fe2000bf45270 */
[----:B------:R-:W2:Y:S01]  /*2d70*/  S2UR UR58, SR_CgaCtaId ;  /* 0x00000000003a79c3 */ /* 0x000ea20000008800 */
[----:B------:R-:W-:Y:S01]  /*2d80*/  UMOV UR40, URZ ;  /* 0x0000003f00287c82 */ /* 0x000fe20008000000 */
[----:B------:R-:W-:Y:S01]  /*2d90*/  UMOV UR41, URZ ;  /* 0x0000003f00297c82 */ /* 0x000fe20008000000 */
[--C-:B------:R-:W-:Y:S01]  /*2da0*/  SHF.R.S32.HI R23, RZ, 0x1f, R18.reuse ;  /* 0x0000001fff177819 */ /* 0x100fe20000011412 */
[----:B------:R-:W-:Y:S01]  /*2db0*/  IMAD.MOV.U32 R2, RZ, RZ, RZ ;  /* 0x000000ffff027224 */ /* 0x000fe200078e00ff */
[----:B------:R-:W-:Y:S01]  /*2dc0*/  PLOP3.LUT P1, PT, PT, PT, UP2, 0x80, 0x0 ;  /* 0x000000000000781c */ /* 0x000fe20003f2f028 */
[----:B------:R-:W-:-:S12]  /*2dd0*/  IMAD.MOV.U32 R22, RZ, RZ, R18 ;  /* 0x000000ffff167224 */ /* 0x000fd800078e0012 */
[----:B-1----:R-:W-:Y:S05]  /*2de0*/  @P1 BRA `(.L_x_20) ;  /* 0x0000000000a01947 */ /* 0x002fea0003800000 */
[----:B-----5:R-:W-:Y:S01]  /*2df0*/  R2UR UR11, R19 ;  /* 0x00000000130b72ca */ /* 0x020fe200000e0000 */
[----:B------:R-:W-:-:S04]  /*2e00*/  ULOP3.LUT UR13, UR59, 0x1, URZ, 0xfc, !UPT ;  /* 0x000000013b0d7892 */ /* 0x000fc8000f8efc3f */
[----:B------:R-:W-:-:S06]  /*2e10*/  UISETP.NE.AND UP2, UPT, UR13, 0x3, UPT ;  /* 0x000000030d00788c */ /* 0x000fcc000bf45270 */
[----:B------:R-:W-:Y:S02]  /*2e20*/  PLOP3.LUT P2, PT, PT, PT, UP2, 0x80, 0x0 ;  /* 0x000000000000781c */ /* 0x000fe40003f4f028 */
[----:B------:R-:W-:-:S04]  /*2e30*/  UIADD3 UR11, UR11, 0x3f, URZ ;  /* 0x0000003f0b0b7890 */ /* 0x000fc8000fffe03f */
[----:B------:R-:W-:-:S04]  /*2e40*/  USHF.R.S32.HI UR12, URZ, 0x1f, UR11 ;  /* 0x0000001f3f0c7899 */ /* 0x000fc8000801140b */
[----:B------:R-:W-:-:S04]  /*2e50*/  ULEA.HI UR12, UR12, UR11, URZ, 0x6 ;  /* 0x0000000b0c0c7291 */ /* 0x000fc8000f8f303f */
[----:B------:R-:W-:Y:S01]  /*2e60*/  USHF.R.S32.HI UR40, URZ, 0x6, UR12 ;  /* 0x000000063f287899 */ /* 0x000fe2000801140c */
[----:B------:R-:W-:Y:S11]  /*2e70*/  @!P2 BRA `(.L_x_21) ;  /* 0x000000000004a947 */ /* 0x000ff60003800000 */
[----:B--2---:R-:W-:Y:S01]  /*2e80*/  BPT.TRAP 0x1 ;  /* 0x000000040000795c */ /* 0x004fe20000300000 */
.L_x_21:
[----:B------:R-:W-:Y:S01]  /*2e90*/  UMOV UR11, 0x400 ;  /* 0x00000400000b7882 */ /* 0x000fe20000000000 */
[----:B------:R-:W-:Y:S01]  /*2ea0*/  SHF.L.U32 R0, RZ, 0x1f, RZ ;  /* 0x0000001fff007819 */ /* 0x000fe200000006ff */
[----:B--2---:R-:W-:-:S09]  /*2eb0*/  ULEA UR11, UR58, UR11, 0x18 ;  /* 0x0000000b3a0b7291 */ /* 0x004fd2000f8ec03f */
[----:B------:R-:W1:Y:S02]  /*2ec0*/  SYNCS.PHASECHK.TRANS64.TRYWAIT P1, [UR11+0x38400], R0 ;  /* 0x03840000ff0075a7 */ /* 0x000e64000802014b */
[----:B-1----:R-:W-:Y:S05]  /*2ed0*/  @!P1 BRA `(.L_x_22) ;  /* 0x000000b400d49947 */ /* 0x002fea0003800000 */
.L_x_280:
[----:B------:R-:W2:Y:S01]  /*2ee0*/  LDS.128 R16, [UR11+0x385c0] ;  /* 0x0385c00bff107984 */ /* 0x000ea20008000c00 */
[----:B------:R-:W-:Y:S01]  /*2ef0*/  @!PT LDS RZ, [RZ] ;  /* 0x00000000fffff984 */ /* 0x000fe20000000800 */
[----:B------:R-:W-:Y:S01]  /*2f00*/  @!PT LDS RZ, [RZ] ;  /* 0x00000000fffff984 */ /* 0x000fe20000000800 */
[----:B------:R-:W-:Y:S01]  /*2f10*/  @!PT LDS RZ, [RZ] ;  /* 0x00000000fffff984 */ /* 0x000fe20000000800 */
[----:B------:R-:W-:Y:S01]  /*2f20*/  @!PT LDS RZ, [RZ] ;  /* 0x00000000fffff984 */ /* 0x000fe20000000800 */
[----:B------:R3:W-:Y:S06]  /*2f30*/  MEMBAR.ALL.CTA ;  /* 0x0000000000007992 */ /* 0x0007ec0000008000 */
[----:B---3--:R-:W3:Y:S01]  /*2f40*/  FENCE.VIEW.ASYNC.S ;  /* 0x00000000000073c6 */ /* 0x008ee20000000000 */
[----:B------:R-:W-:Y:S05]  /*2f50*/  @!P2 BRA `(.L_x_23) ;  /* 0x000000000004a947 */ /* 0x000fea0003800000 */
[----:B------:R-:W-:Y:S01]  /*2f60*/  BPT.TRAP 0x1 ;  /* 0x000000040000795c */ /* 0x000fe20000300000 */
.L_x_23:
[----:B------:R-:W-:Y:S01]  /*2f70*/  UIADD3 UR11, UR11, 0x38440, URZ ;  /* 0x000384400b0b7890 */ /* 0x000fe2000fffe03f */
[----:B--2---:R-:W-:-:S03]  /*2f80*/  ISETP.NE.AND P1, PT, R19, RZ, PT ;  /* 0x000000ff1300720c */ /* 0x004fc60003f25270 */
[----:B------:R-:W-:-:S09]  /*2f90*/  UPRMT UR11, UR58, 0x654, UR11 ;  /* 0x000006543a0b7896 */ /* 0x000fd2000800000b */
[----:B---3--:R-:W-:Y:S01]  /*2fa0*/  SYNCS.ARRIVE.TRANS64.RED.A1T0 RZ, [UR11], RZ ;  /* 0x000000ffffff79a7 */ /* 0x008fe2000810040b */
[----:B------:R-:W-:Y:S05]  /*2fb0*/  @!P1 EXIT ;  /* 0x000000000000994d */ /* 0x000fea0003800000 */
[----:B------:R-:W-:-:S05]  /*2fc0*/  IMAD.WIDE R14, R18, 0xc, R24 ;  /* 0x0000000c120e7825 */ /* 0x000fca00078e0218 */
[----:B------:R3:W5:Y:S01]  /*2fd0*/  LDG.E R19, desc[UR38][R14.64+0x8] ;  /* 0x000008260e137981 */ /* 0x000762000c1e1900 */
[----:B------:R-:W-:Y:S01]  /*2fe0*/  UISETP.GE.U32.AND UP2, UPT, UR40, 0xd, UPT ;  /* 0x0000000d2800788c */ /* 0x000fe2000bf46070 */
[--C-:B------:R-:W-:Y:S01]  /*2ff0*/  SHF.R.S32.HI R23, RZ, 0x1f, R18.reuse ;  /* 0x0000001fff177819 */ /* 0x100fe20000011412 */
[----:B------:R-:W-:Y:S01]  /*3000*/  UIMAD.WIDE.U32 UR12, UR40, 0x4ec4ec4f, URZ ;  /* 0x4ec4ec4f280c78a5 */ /* 0x000fe2000f8e003f */
[----:B------:R-:W-:Y:S01]  /*3010*/  IMAD.MOV.U32 R2, RZ, RZ, 0x1 ;  /* 0x00000001ff027424 */ /* 0x000fe200078e00ff */
[----:B------:R-:W-:Y:S01]  /*3020*/  UMOV UR41, URZ ;  /* 0x0000003f00297c82 */ /* 0x000fe20008000000 */
[----:B------:R-:W-:Y:S01]  /*3030*/  IMAD.MOV.U32 R22, RZ, RZ, R18 ;  /* 0x000000ffff167224 */ /* 0x000fe200078e0012 */
[----:B------:R-:W-:-:S04]  /*3040*/  USHF.R.U32.HI UR12, URZ, 0x2, UR13 ;  /* 0x000000023f0c7899 */ /* 0x000fc8000801160d */
[----:B------:R-:W-:Y:S02]  /*3050*/  UIMAD UR40, UR12, -0xd, UR40 ;  /* 0xfffffff30c2878a4 */ /* 0x000fe4000f8e0228 */
[----:B---3--:R-:W-:-:S12]  /*3060*/  @UP2 ULOP3.LUT UR41, UR12, 0x1, URZ, 0xc0, !UPT ;  /* 0x000000010c292892 */ /* 0x008fd8000f8ec03f */
.L_x_20:
[----:B------:R-:W-:-:S04]  /*3070*/  IMAD.WIDE.U32 R14, R22, 0xc, R24 ;  /* 0x0000000c160e7825 */ /* 0x000fc800078e0018 */
[----:B-1----:R-:W-:-:S04]  /*3080*/  IMAD R3, R23, 0xc, RZ ;  /* 0x0000000c17037824 */ /* 0x002fc800078e02ff */
[----:B------:R-:W-:-:S05]  /*3090*/  IMAD.IADD R15, R15, 0x1, R3 ;  /* 0x000000010f0f7824 */ /* 0x000fca00078e0203 */
[----:B------:R1:W5:Y:S04]  /*30a0*/  LDG.E R3, desc[UR38][R14.64+0x4] ;  /* 0x000004260e037981 */ /* 0x000368000c1e1900 */
[----:B------:R1:W5:Y:S01]  /*30b0*/  LDG.E R0, desc[UR38][R14.64] ;  /* 0x000000260e007981 */ /* 0x000362000c1e1900 */
[----:B------:R-:W-:-:S13]  /*30c0*/  PLOP3.LUT P1, PT, PT, PT, UP1, 0x80, 0x0 ;  /* 0x000000000000781c */ /* 0x000fda0003f2f018 */
[----:B-1----:R-:W-:Y:S05]  /*30d0*/  @!P1 BRA `(.L_x_24) ;  /* 0x0000005400789947 */ /* 0x002fea0003800000 */
[----:B------:R-:W-:-:S06]  /*30e0*/  UISETP.GT.U32.AND UP0, UPT, UR29, 0x1, UPT ;  /* 0x000000011d00788c */ /* 0x000fcc000bf04070 */
[----:B------:R-:W-:-:S13]  /*30f0*/  PLOP3.LUT P0, PT, PT, PT, UP0, 0x80, 0x0 ;  /* 0x000000000000781c */ /* 0x000fda0003f0f008 */
[----:B--2---:R-:W-:Y:S05]  /*3100*/  @P0 EXIT ;  /* 0x000000000000094d */ /* 0x004fea0003800000 */
.L_x_25:
[----:B------:R-:W-:-:S08]  /*3110*/  NOP ;  /* 0x0000000000007918 */ /* 0x000fd00000000000 */
[----:B------:R-:W1:Y:S02]  /*3120*/  USETMAXREG.TRY_ALLOC.CTAPOOL UP0, 0xe8 ;  /* 0x000000e8000079c8 */ /* 0x000e640008000600 */
[----:B-1----:R-:W-:-:S13]  /*3130*/  PLOP3.LUT P0, PT, PT, PT, UP0, 0x80, 0x0 ;  /* 0x000000000000781c */ /* 0x002fda0003f0f008 */
[----:B------:R-:W-:Y:S05]  /*3140*/  @!P0 BRA `(.L_x_25) ;  /* 0xfffffffc00f08947 */ /* 0x000fea000383ffff */
[----:B------:R-:W1:Y:S01]  /*3150*/  SHFL.IDX PT, R13, R13, RZ, 0x1f ;  /* 0x00001fff0d0d7589 */ /* 0x000e6200000e0000 */
[----:B------:R-:W2:Y:S01]  /*3160*/  S2UR UR4, SR_CTAID.Y ;  /* 0x00000000000479c3 */ /* 0x000ea20000002600 */
[----:B------:R-:W-:Y:S01]  /*3170*/  UMOV UR36, URZ ;  /* 0x0000003f00247c82 */ /* 0x000fe20008000000 */
[----:B------:R-:W-:Y:S01]  /*3180*/  UMOV UR37, URZ ;  /* 0x0000003f00257c82 */ /* 0x000fe20008000000 */
[----:B-1----:R-:W-:Y:S01]  /*3190*/  LOP3.LUT P0, RZ, R13, 0x3, RZ, 0xc0, !PT ;  /* 0x000000030dff7812 */ /* 0x002fe2000780c0ff */
[----:B--2---:R-:W-:-:S12]  /*31a0*/  UIMAD UR4, UR4, UR60, UR42 ;  /* 0x0000003c040472a4 */ /* 0x004fd8000f8e022a */
[----:B------:R-:W-:Y:S05]  /*31b0*/  @P0 BRA `(.L_x_26) ;  /* 0x0000000000a40947 */ /* 0x000fea0003800000 */
[----:B------:R-:W-:Y:S01]  /*31c0*/  ELECT P0, URZ, PT ;  /* 0x00000000003f782f */ /* 0x000fe20003800000 */
[----:B------:R-:W-:-:S12]  /*31d0*/  BSSY B0, `(.L_x_27) ;  /* 0x0000020000007945 */ /* 0x000fd80003800000 */
[----:B------:R-:W-:Y:S05]  /*31e0*/  @!P0 BRA `(.L_x_28) ;  /* 0x0000000000788947 */ /* 0x000fea0003800000 */
[----:B------:R-:W1:Y:S01]  /*31f0*/  S2UR UR6, SR_CgaCtaId ;  /* 0x00000000000679c3 */ /* 0x000e620000008800 */
[----:B------:R-:W-:Y:S01]  /*3200*/  UISETP.NE.AND UP0, UPT, UR18, 0x1, UPT ;  /* 0x000000011200788c */ /* 0x000fe2000bf05270 */
[----:B------:R-:W-:-:S06]  /*3210*/  UMOV UR5, 0x400 ;  /* 0x0000040000057882 */ /* 0x000fcc0000000000 */
[----:B------:R-:W2:Y:S08]  /*3220*/  LDC.64 R4, c[0x0][0x700] ;  /* 0x0001c000ff047b82 */ /* 0x000eb00000000a00 */
[----:B----4-:R-:W2:Y:S08]  /*3230*/  LDC.64 R6, c[0x0][0x708] ;  /* 0x0001c200ff067b82 */ /* 0x010eb00000000a00 */
[----:B-----5:R-:W3:Y:S01]  /*3240*/  LDC.64 R8, c[0x0][0x710] ;  /* 0x0001c400ff087b82 */ /* 0x020ee20000000a00 */
[----:B-1----:R-:W-:-:S04]  /*3250*/  ULEA UR5, UR6, UR5, 0x18 ;  /* 0x0000000506057291 */ /* 0x002fc8000f8ec03f */
[----:B------:R-:W-:Y:S02]  /*3260*/  UIADD3 UR6, UR5, 0x80, URZ ;  /* 0x0000008005067890 */ /* 0x000fe4000fffe03f */
[----:B------:R-:W-:Y:S01]  /*3270*/  @!UP0 UIADD3 UR6, UR5, URZ, URZ ;  /* 0x0000003f05068290 */ /* 0x000fe2000fffe03f */
[----:B------:R-:W3:Y:S08]  /*3280*/  LDC.64 R10, c[0x0][0x718] ;  /* 0x0001c600ff0a7b82 */ /* 0x000ef00000000a00 */
[----:B------:R-:W1:Y:S01]  /*3290*/  LDC.64 R12, c[0x0][0x720] ;  /* 0x0001c800ff0c7b82 */ /* 0x000e620000000a00 */
[----:B--2---:R2:W-:Y:S07]  /*32a0*/  STS.128 [UR6+0x38800], R4 ;  /* 0x03880004ff007988 */ /* 0x0045ee0008000c06 */
[----:B------:R-:W1:Y:S08]  /*32b0*/  LDC.64 R14, c[0x0][0x728] ;  /* 0x0001ca00ff0e7b82 */ /* 0x000e700000000a00 */
[----:B------:R-:W4:Y:S01]  /*32c0*/  LDC.64 R20, c[0x0][0x730] ;  /* 0x0001cc00ff147b82 */ /* 0x000f220000000a00 */
[----:B---3--:R2:W-:Y:S07]  /*32d0*/  STS.128 [UR6+0x38810], R8 ;  /* 0x03881008ff007988 */ /* 0x0085ee0008000c06 */
[----:B------:R-:W4:Y:S08]  /*32e0*/  LDC.64 R22, c[0x0][0x738] ;  /* 0x0001ce00ff167b82 */ /* 0x000f300000000a00 */
[----:B------:R-:W3:Y:S01]  /*32f0*/  LDC.64 R24, c[0x0][0x740] ;  /* 0x0001d000ff187b82 */ /* 0x000ee20000000a00 */
[----:B-1----:R2:W-:Y:S07]  /*3300*/  STS.128 [UR6+0x38820], R12 ;  /* 0x0388200cff007988 */ /* 0x0025ee0008000c06 */
[----:B------:R-:W3:Y:S08]  /*3310*/  LDC.64 R26, c[0x0][0x748] ;  /* 0x0001d200ff1a7b82 */ /* 0x000ef00000000a00 */
[----:B------:R-:W1:Y:S01]  /*3320*/  LDC.64 R28, c[0x0][0x750] ;  /* 0x0001d400ff1c7b82 */ /* 0x000e620000000a00 */
[----:B----4-:R2:W-:Y:S07]  /*3330*/  STS.128 [UR6+0x38830], R20 ;  /* 0x03883014ff007988 */ /* 0x0105ee0008000c06 */
[----:B------:R-:W1:Y:S08]  /*3340*/  LDC.64 R30, c[0x0][0x758] ;  /* 0x0001d600ff1e7b82 */ /* 0x000e700000000a00 */
[----:B------:R-:W4:Y:S01]  /*3350*/  LDC.64 R36, c[0x0][0x760] ;  /* 0x0001d800ff247b82 */ /* 0x000f220000000a00 */
[----:B---3--:R2:W-:Y:S07]  /*3360*/  STS.128 [UR6+0x38840], R24 ;  /* 0x03884018ff007988 */ /* 0x0085ee0008000c06 */
[----:B------:R-:W4:Y:S08]  /*3370*/  LDC.64 R38, c[0x0][0x768] ;  /* 0x0001da00ff267b82 */ /* 0x000f300000000a00 */
[----:B------:R-:W3:Y:S01]  /*3380*/  LDC.64 R40, c[0x0][0x770] ;  /* 0x0001dc00ff287b82 */ /* 0x000ee20000000a00 */
[----:B-1----:R2:W-:Y:S07]  /*3390*/  STS.128 [UR6+0x38850], R28 ;  /* 0x0388501cff007988 */ /* 0x0025ee0008000c06 */
[----:B------:R-:W3:Y:S01]  /*33a0*/  LDC.64 R42, c[0x0][0x778] ;  /* 0x0001de00ff2a7b82 */ /* 0x000ee20000000a00 */
[----:B----4-:R2:W-:Y:S04]  /*33b0*/  STS.128 [UR6+0x38860], R36 ;  /* 0x03886024ff007988 */ /* 0x0105e80008000c06 */
[----:B---3--:R2:W-:Y:S02]  /*33c0*/  STS.128 [UR6+0x38870], R40 ;  /* 0x03887028ff007988 */ /* 0x0085e40008000c06 */
.L_x_28:
[----:B------:R-:W-:Y:S05]  /*33d0*/  BSYNC B0 ;  /* 0x0000000000007941 */ /* 0x000fea0003800000 */
.L_x_27:
[----:B------:R-:W-:Y:S01]  /*33e0*/  UISETP.NE.AND UP0, UPT, UR18, 0x1, UPT ;  /* 0x000000011200788c */ /* 0x000fe2000bf05270 */
[----:B------:R-:W-:Y:S01]  /*33f0*/  NOP ;  /* 0x0000000000007918 */ /* 0x000fe20000000000 */
[----:B------:R-:W-:Y:S01]  /*3400*/  ULDC UR5, c[0x0][0x884] ;  /* 0x0002210000057ab9 */ /* 0x000fe20000000800 */
[----:B------:R-:W-:Y:S01]  /*3410*/  ULDC.64 UR36, c[0x0][0x800] ;  /* 0x0002000000247ab9 */ /* 0x000fe20000000a00 */
[----:B------:R-:W-:-:S04]  /*3420*/  USEL UR5, UR5, URZ, UP0 ;  /* 0x0000003f05057287 */ /* 0x000fc80008000000 */
[----:B------:R-:W-:-:S04]  /*3430*/  UIADD3 UR5, UR4, UR5, URZ ;  /* 0x0000000504057290 */ /* 0x000fc8000fffe03f */
[----:B------:R-:W-:-:S12]  /*3440*/  UIMAD.WIDE UR36, UR5, 0x80, UR36 ;  /* 0x00000080052478a5 */ /* 0x000fd8000f8e0224 */
.L_x_26:
[----:B------:R-:W-:-:S13]  /*3450*/  ISETP.NE.AND P0, PT, RZ, UR43, PT ;  /* 0x0000002bff007c0c */ /* 0x000fda000bf05270 */
[----:B------:R-:W-:Y:S05]  /*3460*/  @P0 BRA `(.L_x_29) ;  /* 0x00000004000c0947 */ /* 0x000fea0003800000 */
[----:B------:R-:W-:Y:S01]  /*3470*/  ELECT P0, URZ, PT ;  /* 0x00000000003f782f */ /* 0x000fe20003800000 */
[----:B------:R-:W-:-:S12]  /*3480*/  BSSY B0, `(.L_x_30) ;  /* 0x000002c000007945 */ /* 0x000fd80003800000 */
[----:B------:R-:W-:Y:S05]  /*3490*/  @!P0 BRA `(.L_x_31) ;  /* 0x0000000000a88947 */ /* 0x000fea0003800000 */
[----:B--2-4-:R-:W1:Y:S08]  /*34a0*/  LDC.64 R6, c[0x0][0x820] ;  /* 0x00020800ff067b82 */ /* 0x014e700000000a00 */
[----:B------:R-:W2:Y:S01]  /*34b0*/  LDC.64 R4, c[0x0][0x818] ;  /* 0x00020600ff047b82 */ /* 0x000ea20000000a00 */
[----:B-1----:R-:W-:-:S06]  /*34c0*/  IMAD.WIDE R6, R18, 0x8, R6 ;  /* 0x0000000812067825 */ /* 0x002fcc00078e0206 */
[----:B------:R-:W3:Y:S01]  /*34d0*/  LDG.E.64 R6, desc[UR38][R6.64] ;  /* 0x0000002606067981 */ /* 0x000ee2000c1e1b00 */
[----:B--2---:R-:W-:-:S06]  /*34e0*/  IMAD.WIDE R4, R18, 0x8, R4 ;  /* 0x0000000812047825 */ /* 0x004fcc00078e0204 */
[----:B------:R-:W2:Y:S01]  /*34f0*/  LDG.E.64 R4, desc[UR38][R4.64] ;  /* 0x0000002604047981 */ /* 0x000ea2000c1e1b00 */
[----:B------:R-:W1:Y:S01]  /*3500*/  S2UR UR5, SR_CgaCtaId ;  /* 0x00000000000579c3 */ /* 0x000e620000008800 */
[----:B------:R-:W-:Y:S01]  /*3510*/  UISETP.NE.AND UP0, UPT, UR18, 0x1, UPT ;  /* 0x000000011200788c */ /* 0x000fe2000bf05270 */
[----:B------:R-:W-:Y:S01]  /*3520*/  CS2R R10, SRZ ;  /* 0x00000000000a7805 */ /* 0x000fe2000001ff00 */
[----:B------:R-:W-:Y:S02]  /*3530*/  UMOV UR4, 0x400 ;  /* 0x0000040000047882 */ /* 0x000fe40000000000 */
[----:B-1----:R-:W-:-:S04]  /*3540*/  ULEA UR4, UR5, UR4, 0x18 ;  /* 0x0000000405047291 */ /* 0x002fc8000f8ec03f */
[----:B------:R-:W-:-:S03]  /*3550*/  UIADD3 UR5, UR4, 0x80, URZ ;  /* 0x0000008004057890 */ /* 0x000fc6000fffe03f */
[----:B------:R-:W-:-:S04]  /*3560*/  @!UP0 UIADD3 UR5, UR4, URZ, URZ ;  /* 0x0000003f04058290 */ /* 0x000fc8000fffe03f */
[----:B------:R-:W-:-:S05]  /*3570*/  UIADD3 UR4, UR5, 0x38800, URZ ;  /* 0x0003880005047890 */ /* 0x000fca000fffe03f */
[----:B-----5:R-:W1:Y:S01]  /*3580*/  LDS R8, [UR5+0x3881c] ;  /* 0x03881c05ff087984 */ /* 0x020e620008000800 */
[----:B------:R-:W-:-:S03]  /*3590*/  IMAD.U32 R14, RZ, RZ, UR4 ;  /* 0x00000004ff0e7e24 */ /* 0x000fc6000f8e00ff */
[----:B------:R-:W-:Y:S02]  /*35a0*/  STS [UR5+0x38830], RZ ;  /* 0x038830ffff007988 */ /* 0x000fe40008000805 */
[----:B------:R-:W-:-:S05]  /*35b0*/  SHF.R.U64 R14, R14, 0x4, RZ ;  /* 0x000000040e0e7819 */ /* 0x000fca00000012ff */
[----:B------:R-:W-:Y:S04]  /*35c0*/  STS [UR5+0x38810], R14 ;  /* 0x0388100eff007988 */ /* 0x000fe80008000805 */
[----:B------:R-:W-:Y:S01]  /*35d0*/  STS [UR5+0x38814], R14 ;  /* 0x0388140eff007988 */ /* 0x000fe20008000805 */
[C---:B---3--:R-:W-:Y:S01]  /*35e0*/  SHF.L.U64.HI R13, R6.reuse, 0x1, R7 ;  /* 0x00000001060d7819 */ /* 0x048fe20000010207 */
[----:B------:R-:W-:-:S03]  /*35f0*/  IMAD.SHL.U32 R6, R6, 0x2, RZ ;  /* 0x0000000206067824 */ /* 0x000fc600078e00ff */
[----:B------:R-:W-:-:S04]  /*3600*/  LOP3.LUT R13, R13, 0x1fffffff, RZ, 0xc0, !PT ;  /* 0x1fffffff0d0d7812 */ /* 0x000fc800078ec0ff */
[----:B------:R-:W-:Y:S01]  /*3610*/  SHF.R.U32.HI R7, RZ, 0x4, R13 ;  /* 0x00000004ff077819 */ /* 0x000fe2000001160d */
[----:B--2---:R-:W-:Y:S03]  /*3620*/  STS.64 [UR5+0x38800], R4 ;  /* 0x03880004ff007988 */ /* 0x004fe60008000a05 */
[----:B-1----:R-:W-:-:S05]  /*3630*/  LOP3.LUT R8, R8, 0xf, R7, 0xb8, !PT ;  /* 0x0000000f08087812 */ /* 0x002fca00078eb807 */
[----:B------:R1:W-:Y:S04]  /*3640*/  STS [UR5+0x3881c], R8 ;  /* 0x03881c08ff007988 */ /* 0x0003e80008000805 */
[----:B------:R-:W2:Y:S01]  /*3650*/  LDS R7, [UR5+0x3881c] ;  /* 0x03881c05ff077984 */ /* 0x000ea20008000800 */
[----:B-1----:R-:W-:Y:S01]  /*3660*/  VIADD R8, R0, 0xffffffff ;  /* 0xffffffff00087836 */ /* 0x002fe20000000000 */
[----:B------:R-:W-:-:S04]  /*3670*/  LOP3.LUT R0, R6, 0xfffffffe, RZ, 0xc0, !PT ;  /* 0xfffffffe06007812 */ /* 0x000fc800078ec0ff */
[----:B------:R-:W-:-:S05]  /*3680*/  SHF.R.U64 R0, R0, 0x4, R13 ;  /* 0x0000000400007819 */ /* 0x000fca000000120d */
[----:B------:R-:W-:Y:S01]  /*3690*/  STS [UR5+0x3880c], R0 ;  /* 0x03880c00ff007988 */ /* 0x000fe20008000805 */
[----:B--2---:R-:W-:-:S05]  /*36a0*/  LOP3.LUT R7, R7, 0xf0, RZ, 0xb8, !PT ;  /* 0x000000f007077812 */ /* 0x004fca00078eb8ff */
[----:B------:R-:W-:Y:S04]  /*36b0*/  STS [UR5+0x3881c], R7 ;  /* 0x03881c07ff007988 */ /* 0x000fe80008000805 */
[----:B------:R-:W1:Y:S02]  /*36c0*/  LDS R9, [UR5+0x3881c] ;  /* 0x03881c05ff097984 */ /* 0x000e640008000800 */
[----:B-1----:R-:W-:Y:S02]  /*36d0*/  LOP3.LUT R15, R9, 0xf00, RZ, 0xb8, !PT ;  /* 0x00000f00090f7812 */ /* 0x002fe400078eb8ff */
[----:B------:R-:W-:-:S03]  /*36e0*/  IADD3 R9, R3, -0x1, RZ ;  /* 0xffffffff03097810 */ /* 0x000fc60007ffe0ff */
[----:B------:R-:W-:Y:S04]  /*36f0*/  STS.64 [UR5+0x38818], R14 ;  /* 0x0388180eff007988 */ /* 0x000fe80008000a05 */
[----:B------:R-:W1:Y:S04]  /*3700*/  LDS R12, [UR5+0x3881c] ;  /* 0x03881c05ff0c7984 */ /* 0x000e680008000800 */
[----:B------:R3:W-:Y:S01]  /*3710*/  STS.128 [UR5+0x38820], R8 ;  /* 0x03882008ff007988 */ /* 0x0007e20008000c05 */
[----:B-1----:R-:W-:-:S05]  /*3720*/  LOP3.LUT R12, R12, 0xf000, RZ, 0xb8, !PT ;  /* 0x0000f0000c0c7812 */ /* 0x002fca00078eb8ff */
[----:B------:R3:W-:Y:S02]  /*3730*/  STS [UR5+0x3881c], R12 ;  /* 0x03881c0cff007988 */ /* 0x0007e40008000805 */
.L_x_31:
[----:B------:R-:W-:Y:S05]  /*3740*/  BSYNC B0 ;  /* 0x0000000000007941 */ /* 0x000fea0003800000 */
.L_x_30:
[----:B------:R-:W-:Y:S01]  /*3750*/  ELECT P0, URZ, PT ;  /* 0x00000000003f782f */ /* 0x000fe20003800000 */
[----:B------:R-:W-:Y:S01]  /*3760*/  NOP ;  /* 0x0000000000007918 */ /* 0x000fe20000000000 */
[----:B------:R-:W-:Y:S11]  /*3770*/  BSSY B0, `(.L_x_32) ;  /* 0x0000004000007945 */ /* 0x000ff60003800000 */
[----:B------:R-:W-:Y:S05]  /*3780*/  @!P0 BRA `(.L_x_33) ;  /* 0x0000000000088947 */ /* 0x000fea0003800000 */
[----:B------:R0:W-:Y:S01]  /*3790*/  UTMACMDFLUSH ;  /* 0x00000000000079b7 */ /* 0x0001e20000000000 */
[----:B------:R-:W-:-:S04]  /*37a0*/  DEPBAR.LE SB0, 0x0 ;  /* 0x000080000000791a */ /* 0x000fc80000000000 */
.L_x_33:
[----:B------:R-:W-:Y:S05]  /*37b0*/  BSYNC B0 ;  /* 0x0000000000007941 */ /* 0x000fea0003800000 */
.L_x_32:
[----:B------:R-:W1:Y:S01]  /*37c0*/  S2UR UR5, SR_CgaCtaId ;  /* 0x00000000000579c3 */ /* 0x000e620000008800 */
[----:B-----5:R-:W2:Y:S01]  /*37d0*/  S2R R0, SR_LANEID ;  /* 0x0000000000007919 */ /* 0x020ea20000000000 */
[----:B------:R-:W-:Y:S01]  /*37e0*/  UISETP.NE.AND UP0, UPT, UR18, 0x1, UPT ;  /* 0x000000011200788c */ /* 0x000fe2000bf05270 */
[----:B------:R-:W-:Y:S02]  /*37f0*/  UMOV UR4, 0x400 ;  /* 0x0000040000047882 */ /* 0x000fe40000000000 */
[----:B-1----:R-:W-:-:S04]  /*3800*/  ULEA UR4, UR5, UR4, 0x18 ;  /* 0x0000000405047291 */ /* 0x002fc8000f8ec03f */
[----:B------:R-:W-:-:S04]  /*3810*/  UIADD3 UR5, UR4, 0x80, URZ ;  /* 0x0000008004057890 */ /* 0x000fc8000fffe03f */
[----:B------:R-:W-:Y:S01]  /*3820*/  @!UP0 UIADD3 UR5, UR4, URZ, URZ ;  /* 0x0000003f04058290 */ /* 0x000fe2000fffe03f */
[----:B--2---:R-:W-:-:S05]  /*3830*/  IMAD.SHL.U32 R0, R0, 0x4, RZ ;  /* 0x0000000400007824 */ /* 0x004fca00078e00ff */
[----:B------:R-:W-:Y:S01]  /*3840*/  IMAD.U32 R3, RZ, RZ, UR5 ;  /* 0x00000005ff037e24 */ /* 0x000fe2000f8e00ff */
[----:B------:R-:W-:-:S04]  /*3850*/  IADD3 R4, P0, R0, UR36, RZ ;  /* 0x0000002400047c10 */ /* 0x000fc8000ff1e0ff */
[----:B------:R-:W-:Y:S01]  /*3860*/  IADD3 R3, R0, 0x38800, R3 ;  /* 0x0003880000037810 */ /* 0x000fe20007ffe003 */
[----:B------:R-:W-:-:S05]  /*3870*/  IMAD.X R5, RZ, RZ, UR37, P0 ;  /* 0x00000025ff057e24 */ /* 0x000fca00080e06ff */
[----:B------:R-:W1:Y:S04]  /*3880*/  LDS R3, [R3] ;  /* 0x0000000003037984 */ /* 0x000e680000000800 */
[----:B-1----:R1:W5:Y:S02]  /*3890*/  ATOMG.E.EXCH.STRONG.GPU PT, RZ, [R4], R3 ;  /* 0x0000000304ff73a8 */ /* 0x00236400041ee100 */
.L_x_29:
[----:B-----5:R-:W-:Y:S01]  /*38a0*/  SHF.R.S32.HI R0, RZ, 0x1f, R33 ;  /* 0x0000001fff007819 */ /* 0x020fe20000011421 */
[----:B------:R-:W3:Y:S01]  /*38b0*/  S2UR UR57, SR_CgaCtaId ;  /* 0x00000000003979c3 */ /* 0x000ee20000008800 */
[----:B------:R-:W-:Y:S01]  /*38c0*/  UMOV UR50, 0x400 ;  /* 0x0000040000327882 */ /* 0x000fe20000000000 */
[----:B------:R-:W-:Y:S01]  /*38d0*/  UISETP.NE.AND UP1, UPT, UR18, 0x1, UPT ;  /* 0x000000011200788c */ /* 0x000fe2000bf25270 */
[----:B------:R-:W-:Y:S01]  /*38e0*/  LEA.HI R0, R0, R33, RZ, 0x7 ;  /* 0x0000002100007211 */ /* 0x000fe200078f38ff */
[----:B------:R-:W-:Y:S01]  /*38f0*/  USHF.L.U32 UR48, UR29, 0x3, URZ ;  /* 0x000000031d307899 */ /* 0x000fe2000800063f */
[----:B--2---:R-:W-:Y:S01]  /*3900*/  IMAD.MOV.U32 R23, RZ, RZ, RZ ;  /* 0x000000ffff177224 */ /* 0x004fe200078e00ff */
[----:B------:R-:W-:Y:S01]  /*3910*/  UISETP.NE.AND UP0, UPT, UR29, URZ, UPT ;  /* 0x0000003f1d00728c */ /* 0x000fe2000bf05270 */
[----:B------:R-:W-:Y:S01]  /*3920*/  LOP3.LUT R0, R0, 0xffffff80, RZ, 0xc0, !PT ;  /* 0xffffff8000007812 */ /* 0x000fe200078ec0ff */
[----:B------:R-:W-:Y:S02]  /*3930*/  ULOP3.LUT UR54, UR48, 0x8, URZ, 0xc0, !UPT ;  /* 0x0000000830367892 */ /* 0x000fe4000f8ec03f */
[----:B------:R-:W-:-:S02]  /*3940*/  USEL UR4, URZ, 0x1, UP0 ;  /* 0x000000013f047887 */ /* 0x000fc40008000000 */
[----:B------:R-:W-:Y:S01]  /*3950*/  IMAD.IADD R0, R33, 0x1, -R0 ;  /* 0x0000000121007824 */ /* 0x000fe200078e0a00 */
[----:B------:R-:W-:Y:S02]  /*3960*/  ULOP3.LUT UR49, UR47, 0x1, URZ, 0xfc, !UPT ;  /* 0x000000012f317892 */ /* 0x000fe4000f8efc3f */
[----:B------:R-:W-:Y:S01]  /*3970*/  ULOP3.LUT UR53, UR59, 0x1, URZ, 0xfc, !UPT ;  /* 0x000000013b357892 */ /* 0x000fe2000f8efc3f */
[C---:B-1----:R-:W-:Y:S01]  /*3980*/  IMAD.SHL.U32 R3, R0.reuse, 0x40, RZ ;  /* 0x0000004000037824 */ /* 0x042fe200078e00ff */
[----:B------:R-:W-:Y:S01]  /*3990*/  SHF.R.S32.HI R5, RZ, 0x1f, R0 ;  /* 0x0000001fff057819 */ /* 0x000fe20000011400 */
[----:B------:R-:W-:Y:S01]  /*39a0*/  VIADD R152, R0, 0x1f ;  /* 0x0000001f00987836 */ /* 0x000fe20000000000 */
[----:B------:R-:W-:Y:S01]  /*39b0*/  MOV R154, UR4 ;  /* 0x00000004009a7c02 */ /* 0x000fe20008000f00 */
[----:B------:R-:W-:Y:S01]  /*39c0*/  ULOP3.LUT UR55, UR61, 0x1, URZ, 0xfc, !UPT ;  /* 0x000000013d377892 */ /* 0x000fe2000f8efc3f */
[-C--:B------:R-:W-:Y:S01]  /*39d0*/  LEA.HI R4, R5, R0.reuse, RZ, 0x5 ;  /* 0x0000000005047211 */ /* 0x080fe200078f28ff */
[----:B------:R-:W-:Y:S01]  /*39e0*/  ULOP3.LUT UR56, UR48, 0x8, URZ, 0xc, !UPT ;  /* 0x0000000830387892 */ /* 0x000fe2000f8e0c3f */
[----:B----4-:R-:W-:Y:S01]  /*39f0*/  LOP3.LUT R6, R3, 0x40, RZ, 0xc0, !PT ;  /* 0x0000004003067812 */ /* 0x010fe200078ec0ff */
[----:B---3--:R-:W-:Y:S01]  /*3a00*/  ULEA UR50, UR57, UR50, 0x18 ;  /* 0x0000003239327291 */ /* 0x008fe2000f8ec03f */
[----:B------:R-:W-:Y:S01]  /*3a10*/  SHF.R.U32.HI R3, RZ, 0x1, R4 ;  /* 0x00000001ff037819 */ /* 0x000fe20000011604 */
[----:B------:R-:W-:Y:S01]  /*3a20*/  ULOP3.LUT UR54, UR54, 0x18, URZ, 0x3c, !UPT ;  /* 0x0000001836367892 */ /* 0x000fe2000f8e3c3f */
[CC--:B------:R-:W-:Y:S01]  /*3a30*/  LEA.HI R4, R5.reuse, R0.reuse, RZ, 0x3 ;  /* 0x0000000005047211 */ /* 0x0c0fe200078f18ff */
[----:B------:R-:W-:Y:S01]  /*3a40*/  UIADD3 UR51, UR50, 0x385a0, URZ ;  /* 0x000385a032337890 */ /* 0x000fe2000fffe03f */
[----:B------:R-:W-:Y:S01]  /*3a50*/  LOP3.LUT R7, R6, 0x30, R3, 0xf8, !PT ;  /* 0x0000003006077812 */ /* 0x000fe200078ef803 */
[----:B------:R-:W-:Y:S01]  /*3a60*/  UIADD3 UR52, UR50, 0x80, URZ ;  /* 0x0000008032347890 */ /* 0x000fe2000fffe03f */
[-C--:B------:R-:W-:Y:S01]  /*3a70*/  LEA.HI R3, R0, R0.reuse, RZ, 0x1 ;  /* 0x0000000000037211 */ /* 0x080fe200078f08ff */
[----:B------:R-:W-:Y:S01]  /*3a80*/  UIADD3 UR5, UR48, UR51, URZ ;  /* 0x0000003330057290 */ /* 0x000fe2000fffe03f */
[----:B------:R-:W-:Y:S01]  /*3a90*/  LEA.HI R5, R5, R0, RZ, 0x4 ;  /* 0x0000000005057211 */ /* 0x000fe200078f20ff */
[----:B------:R-:W-:Y:S01]  /*3aa0*/  @!UP1 UIADD3 UR52, UR50, URZ, URZ ;  /* 0x0000003f32349290 */ /* 0x000fe2000fffe03f */
[----:B------:R-:W-:-:S02]  /*3ab0*/  SHF.R.S32.HI R3, RZ, 0x1, R3 ;  /* 0x00000001ff037819 */ /* 0x000fc40000011403 */
[----:B------:R-:W-:Y:S01]  /*3ac0*/  SHF.R.S32.HI R8, RZ, 0x4, R5 ;  /* 0x00000004ff087819 */ /* 0x000fe20000011405 */
[----:B------:R-:W-:Y:S01]  /*3ad0*/  UIADD3 UR52, UR52, 0x38800, URZ ;  /* 0x0003880034347890 */ /* 0x000fe2000fffe03f */
[----:B------:R-:W-:Y:S01]  /*3ae0*/  LOP3.LUT R4, R7, 0x8, R4, 0xf8, !PT ;  /* 0x0000000807047812 */ /* 0x000fe200078ef804 */
[----:B------:R-:W-:Y:S01]  /*3af0*/  IMAD.SHL.U32 R3, R3, 0x80, RZ ;  /* 0x0000008003037824 */ /* 0x000fe200078e00ff */
[----:B------:R-:W-:-:S04]  /*3b00*/  LEA.HI R5, R5, R8, RZ, 0x1 ;  /* 0x0000000805057211 */ /* 0x000fc800078f08ff */
[----:B------:R-:W-:Y:S02]  /*3b10*/  LOP3.LUT R3, R3, 0x180, RZ, 0xc0, !PT ;  /* 0x0000018003037812 */ /* 0x000fe400078ec0ff */
[----:B------:R-:W-:Y:S02]  /*3b20*/  LOP3.LUT R5, R5, 0x7ffffe, RZ, 0xc0, !PT ;  /* 0x007ffffe05057812 */ /* 0x000fe400078ec0ff */
[----:B------:R-:W-:-:S03]  /*3b30*/  LOP3.LUT R6, R3, R6, RZ, 0xfc, !PT ;  /* 0x0000000603067212 */ /* 0x000fc600078efcff */
[----:B------:R-:W-:Y:S01]  /*3b40*/  IMAD.IADD R5, R8, 0x1, -R5 ;  /* 0x0000000108057824 */ /* 0x000fe200078e0a05 */
[----:B------:R-:W-:-:S04]  /*3b50*/  SHF.R.U32.HI R6, RZ, 0x3, R6 ;  /* 0x00000003ff067819 */ /* 0x000fc80000011606 */
[----:B------:R-:W-:Y:S01]  /*3b60*/  LOP3.LUT R4, R6, R4, R3, 0x1e, !PT ;  /* 0x0000000406047212 */ /* 0x000fe200078e1e03 */
[----:B------:R-:W-:Y:S02]  /*3b70*/  IMAD.MOV.U32 R3, RZ, RZ, 0x1 ;  /* 0x00000001ff037424 */ /* 0x000fe400078e00ff */
[----:B------:R-:W-:Y:S02]  /*3b80*/  IMAD.U32 R6, RZ, RZ, UR5 ;  /* 0x00000005ff067e24 */ /* 0x000fe4000f8e00ff */
[----:B------:R-:W-:-:S07]  /*3b90*/  IMAD R22, R5, 0x200, R4 ;  /* 0x0000020005167824 */ /* 0x000fce00078e0204 */
.L_x_117:
[----:B-12---:R-:W1:Y:S02]  /*3ba0*/  LDC.64 R4, c[0x0][0x290] ;  /* 0x0000a400ff047b82 */ /* 0x006e640000000a00 */
[----:B-1----:R-:W-:-:S05]  /*3bb0*/  IMAD.WIDE R4, R18, 0xc, R4 ;  /* 0x0000000c12047825 */ /* 0x002fca00078e0204 */
[----:B------:R-:W2:Y:S01]  /*3bc0*/  LDG.E R8, desc[UR38][R4.64+0x8] ;  /* 0x0000082604087981 */ /* 0x000ea2000c1e1900 */
[----:B------:R-:W-:Y:S01]  /*3bd0*/  SHF.L.U32 R6, R154, 0x1f, RZ ;  /* 0x0000001f9a067819 */ /* 0x000fe200000006ff */
[----:B------:R-:W-:Y:S02]  /*3be0*/  IMAD.U32 R9, RZ, RZ, UR51 ;  /* 0x00000033ff097e24 */ /* 0x000fe4000f8e00ff */
[----:B------:R-:W-:Y:S02]  /*3bf0*/  IMAD.MOV.U32 R153, RZ, RZ, R18 ;  /* 0x000000ffff997224 */ /* 0x000fe400078e0012 */
[----:B------:R-:W1:Y:S01]  /*3c00*/  SYNCS.PHASECHK.TRANS64.TRYWAIT P0, [R9+UR48], R6 ;  /* 0x00000006090075a7 */ /* 0x000e620008000170 */
[----:B--2---:R-:W-:-:S05]  /*3c10*/  VIADD R0, R8, 0x3f ;  /* 0x0000003f08007836 */ /* 0x004fca0000000000 */
[----:B------:R-:W-:-:S04]  /*3c20*/  SHF.R.S32.HI R7, RZ, 0x1f, R0 ;  /* 0x0000001fff077819 */ /* 0x000fc80000011400 */
[----:B------:R-:W-:Y:S01]  /*3c30*/  LEA.HI R7, R7, R0, RZ, 0x6 ;  /* 0x0000000007077211 */ /* 0x000fe200078f30ff */
[----:B-1----:R-:W-:Y:S06]  /*3c40*/  @!P0 BRA `(.L_x_34) ;  /* 0x000000a800908947 */ /* 0x002fec0003800000 */
.L_x_281:
[----:B------:R-:W-:Y:S01]  /*3c50*/  ISETP.GE.AND P0, PT, R8, 0x1, PT ;  /* 0x000000010800780c */ /* 0x000fe20003f06270 */
[----:B------:R-:W-:Y:S01]  /*3c60*/  UMOV UR9, UR40 ;  /* 0x0000002800097c82 */ /* 0x000fe20008000000 */
[----:B------:R-:W-:Y:S01]  /*3c70*/  UMOV UR8, URZ ;  /* 0x0000003f00087c82 */ /* 0x000fe20008000000 */
[----:B------:R-:W-:Y:S01]  /*3c80*/  SHF.R.S32.HI R19, RZ, 0x1f, R18 ;  /* 0x0000001fff137819 */ /* 0x000fe20000011412 */
[----:B-1----:R-:W-:Y:S01]  /*3c90*/  IMAD.U32 R6, RZ, RZ, UR41 ;  /* 0x00000029ff067e24 */ /* 0x002fe2000f8e00ff */
[----:B------:R-:W-:Y:S02]  /*3ca0*/  CS2R R86, SRZ ;  /* 0x0000000000567805 */ /* 0x000fe4000001ff00 */
[----:B------:R-:W-:Y:S02]  /*3cb0*/  CS2R R88, SRZ ;  /* 0x0000000000587805 */ /* 0x000fe4000001ff00 */
[----:B------:R-:W-:Y:S02]  /*3cc0*/  CS2R R90, SRZ ;  /* 0x00000000005a7805 */ /* 0x000fe4000001ff00 */
[----:B------:R-:W-:-:S02]  /*3cd0*/  CS2R R92, SRZ ;  /* 0x00000000005c7805 */ /* 0x000fc4000001ff00 */
[----:B------:R-:W-:Y:S02]  /*3ce0*/  CS2R R94, SRZ ;  /* 0x00000000005e7805 */ /* 0x000fe4000001ff00 */
[----:B------:R-:W-:Y:S02]  /*3cf0*/  CS2R R96, SRZ ;  /* 0x0000000000607805 */ /* 0x000fe4000001ff00 */
        /* <DEDUP_REMOVED lines=58> */
[----:B------:R-:W-:Y:S01]  /*40a0*/  SHF.R.S32.HI R7, RZ, 0x6, R7 ;  /* 0x00000006ff077819 */ /* 0x000fe20000011407 */
[----:B------:R-:W-:Y:S06]  /*40b0*/  @!P0 BRA `(.L_x_35) ;  /* 0x0000000000d48947 */ /* 0x000fec0003800000 */
[----:B------:R-:W-:-:S06]  /*40c0*/  UISETP.NE.AND UP0, UPT, UR49, 0x3, UPT ;  /* 0x000000033100788c */ /* 0x000fcc000bf05270 */
[----:B------:R-:W-:-:S13]  /*40d0*/  PLOP3.LUT P1, PT, PT, PT, UP0, 0x80, 0x0 ;  /* 0x000000000000781c */ /* 0x000fda0003f2f008 */
[----:B------:R-:W-:Y:S05]  /*40e0*/  @!P1 BRA `(.L_x_36) ;  /* 0x0000000000049947 */ /* 0x000fea0003800000 */
[----:B------:R-:W-:Y:S01]  /*40f0*/  BPT.TRAP 0x1 ;  /* 0x000000040000795c */ /* 0x000fe20000300000 */
.L_x_36:
[----:B------:R-:W-:Y:S01]  /*4100*/  ULEA UR4, UR40, UR50, 0x3 ;  /* 0x0000003228047291 */ /* 0x000fe2000f8e183f */
[----:B------:R-:W-:-:S05]  /*4110*/  IMAD.U32 R0, RZ, RZ, UR41 ;  /* 0x00000029ff007e24 */ /* 0x000fca000f8e00ff */
[----:B------:R-:W-:-:S04]  /*4120*/  SHF.L.U32 R0, R0, 0x1f, RZ ;  /* 0x0000001f00007819 */ /* 0x000fc800000006ff */
[----:B------:R1:W2:Y:S01]  /*4130*/  SYNCS.PHASECHK.TRANS64.TRYWAIT P0, [UR4+0x38480], R0 ;  /* 0x03848000ff0075a7 */ /* 0x0002a20008000144 */
[----:B------:R-:W-:Y:S05]  /*4140*/  @!P1 BRA `(.L_x_37) ;  /* 0x0000000000049947 */ /* 0x000fea0003800000 */
[----:B------:R-:W-:Y:S01]  /*4150*/  BPT.TRAP 0x1 ;  /* 0x000000040000795c */ /* 0x000fe20000300000 */
.L_x_37:
[----:B--2---:R-:W-:Y:S05]  /*4160*/  @P0 BRA `(.L_x_38) ;  /* 0x0000000000080947 */ /* 0x004fea0003800000 */
[----:B------:R-:W2:Y:S02]  /*4170*/  SYNCS.PHASECHK.TRANS64.TRYWAIT P0, [UR4+0x38480], R0 ;  /* 0x03848000ff0075a7 */ /* 0x000ea40008000144 */
[----:B--2---:R-:W-:Y:S05]  /*4180*/  @!P0 BRA `(.L_x_39) ;  /* 0x000000a4005c8947 */ /* 0x004fea0003800000 */
.L_x_38:
[----:B------:R-:W-:Y:S01]  /*4190*/  UIADD3 UR5, UR50, 0x1a000, URZ ;  /* 0x0001a00032057890 */ /* 0x000fe2000fffe03f */
[----:B------:R-:W-:Y:S01]  /*41a0*/  WARPGROUP.ARRIVE ;  /* 0x00000000000079c5 */ /* 0x000fe20000000000 */
[----:B------:R-:W-:Y:S02]  /*41b0*/  USHF.R.U32.HI UR4, URZ, 0x4, UR50 ;  /* 0x000000043f047899 */ /* 0x000fe40008011632 */
[----:B------:R-:W-:Y:S02]  /*41c0*/  USHF.R.U32.HI UR5, URZ, 0x4, UR5 ;  /* 0x000000043f057899 */ /* 0x000fe40008011605 */
[----:B------:R-:W-:Y:S02]  /*41d0*/  ULOP3.LUT UR4, UR4, 0x3fff, URZ, 0xc0, !UPT ;  /* 0x00003fff04047892 */ /* 0x000fe4000f8ec03f */
[----:B------:R-:W-:Y:S02]  /*41e0*/  ULOP3.LUT UR5, UR5, 0x3fff, URZ, 0xc0, !UPT ;  /* 0x00003fff05057892 */ /* 0x000fe4000f8ec03f */
[----:B------:R-:W-:-:S02]  /*41f0*/  ULOP3.LUT UR4, UR4, 0x10000, URZ, 0xfc, !UPT ;  /* 0x0001000004047892 */ /* 0x000fc4000f8efc3f */
[----:B------:R-:W-:Y:S02]  /*4200*/  ULOP3.LUT UR5, UR5, 0x10000, URZ, 0xfc, !UPT ;  /* 0x0001000005057892 */ /* 0x000fe4000f8efc3f */
[----:B------:R-:W-:Y:S02]  /*4210*/  ULEA UR8, UR40, UR4, 0x9 ;  /* 0x0000000428087291 */ /* 0x000fe4000f8e483f */
[----:B------:R-:W-:Y:S01]  /*4220*/  ULEA UR9, UR40, UR5, 0x9 ;  /* 0x0000000528097291 */ /* 0x000fe2000f8e483f */
[----:B------:R-:W-:Y:S02]  /*4230*/  UMOV UR7, 0x80000020 ;  /* 0x8000002000077882 */ /* 0x000fe40000000000 */
[----:B------:R-:W-:Y:S02]  /*4240*/  UMOV UR5, 0x80000020 ;  /* 0x8000002000057882 */ /* 0x000fe40000000000 */
[----:B------:R-:W-:Y:S02]  /*4250*/  UMOV UR4, UR8 ;  /* 0x0000000800047c82 */ /* 0x000fe40008000000 */
[----:B------:R-:W-:-:S02]  /*4260*/  UMOV UR6, UR9 ;  /* 0x0000000900067c82 */ /* 0x000fc40008000000 */
[----:B------:R-:W-:Y:S01]  /*4270*/  QGMMA.64x128x32.F32.E4M3.E4M3 R88, gdesc[UR4], RZ, !UPT, gsb0 ;  /* 0x01e00000045879f3 */ /* 0x000fe2000c0008ff */
[----:B------:R-:W-:Y:S01]  /*4280*/  UIADD3 UR4, UR8, 0x100, URZ ;  /* 0x0000010008047890 */ /* 0x000fe2000fffe03f */
[----:B------:R-:W-:Y:S01]  /*4290*/  UMOV UR5, 0x80000020 ;  /* 0x8000002000057882 */ /* 0x000fe20000000000 */
[----:B------:R-:W-:Y:S02]  /*42a0*/  WARPGROUP.DEPBAR.LE gsb0, 0x0 ;  /* 0x00008000000079c5 */ /* 0x000fe40000010000 */
[----:B------:R-:W-:-:S07]  /*42b0*/  WARPGROUP.ARRIVE ;  /* 0x00000000000079c5 */ /* 0x000fce0000000000 */
[----:B------:R-:W-:Y:S01]  /*42c0*/  QGMMA.64x128x32.F32.E4M3.E4M3 R24, gdesc[UR4], RZ, !UPT, gsb0 ;  /* 0x01e00000041879f3 */ /* 0x000fe2000c0008ff */
[----:B------:R-:W-:Y:S02]  /*42d0*/  UIADD3 UR4, UR8, 0x2, URZ ;  /* 0x0000000208047890 */ /* 0x000fe4000fffe03f */
[----:B------:R-:W-:Y:S01]  /*42e0*/  UIADD3 UR6, UR9, 0x2, URZ ;  /* 0x0000000209067890 */ /* 0x000fe2000fffe03f */
[----:B------:R-:W-:Y:S01]  /*42f0*/  UMOV UR5, 0x80000020 ;  /* 0x8000002000057882 */ /* 0x000fe20000000000 */
[----:B------:R-:W-:Y:S01]  /*4300*/  UMOV UR7, 0x80000020 ;  /* 0x8000002000077882 */ /* 0x000fe20000000000 */
[----:B------:R-:W-:-:S04]  /*4310*/  UIADD3 UR9, UR40, 0x1, URZ ;  /* 0x0000000128097890 */ /* 0x000fc8000fffe03f */
[----:B------:R-:W-:-:S04]  /*4320*/  UISETP.NE.AND UP0, UPT, UR9, 0xd, UPT ;  /* 0x0000000d0900788c */ /* 0x000fc8000bf05270 */
[----:B------:R-:W-:Y:S01]  /*4330*/  USEL UR9, UR9, URZ, UP0 ;  /* 0x0000003f09097287 */ /* 0x000fe20008000000 */
[----:B------:R-:W-:Y:S02]  /*4340*/  WARPGROUP.DEPBAR.LE gsb0, 0x0 ;  /* 0x00008000000079c5 */ /* 0x000fe40000010000 */
[----:B------:R-:W-:-:S06]  /*4350*/  WARPGROUP.ARRIVE ;  /* 0x00000000000079c5 */ /* 0x000fcc0000000000 */
[----:B------:R-:W-:Y:S01]  /*4360*/  QGMMA.64x128x32.F32.E4M3.E4M3 R88, gdesc[UR4], R88, gsb0 ;  /* 0x01e00000045879f3 */ /* 0x000fe20008000858 */
[----:B------:R-:W-:Y:S01]  /*4370*/  UIADD3 UR4, UR8, 0x102, URZ ;  /* 0x0000010208047890 */ /* 0x000fe2000fffe03f */
[----:B------:R-:W-:Y:S02]  /*4380*/  UMOV UR5, 0x80000020 ;  /* 0x8000002000057882 */ /* 0x000fe40000000000 */
[----:B------:R-:W-:Y:S01]  /*4390*/  UMOV UR8, 0x1 ;  /* 0x0000000100087882 */ /* 0x000fe20000000000 */
[----:B------:R-:W-:Y:S02]  /*43a0*/  WARPGROUP.DEPBAR.LE gsb0, 0x0 ;  /* 0x00008000000079c5 */ /* 0x000fe40000010000 */
[----:B------:R-:W-:-:S06]  /*43b0*/  WARPGROUP.ARRIVE ;  /* 0x00000000000079c5 */ /* 0x000fcc0000000000 */
[----:B------:R-:W-:Y:S01]  /*43c0*/  QGMMA.64x128x32.F32.E4M3.E4M3 R24, gdesc[UR4], R24, gsb0 ;  /* 0x01e00000041879f3 */ /* 0x000fe20008000818 */
[----:B------:R-:W-:-:S04]  /*43d0*/  USEL UR4, URZ, 0x1, UP0 ;  /* 0x000000013f047887 */ /* 0x000fc80008000000 */
[----:B------:R-:W-:-:S06]  /*43e0*/  ULOP3.LUT UR4, UR41, UR4, URZ, 0x3c, !UPT ;  /* 0x0000000429047292 */ /* 0x000fcc000f8e3c3f */
[----:B------:R-:W-:Y:S01]  /*43f0*/  IMAD.U32 R6, RZ, RZ, UR4 ;  /* 0x00000004ff067e24 */ /* 0x000fe2000f8e00ff */
[----:B------:R-:W-:-:S06]  /*4400*/  WARPGROUP.DEPBAR.LE gsb0, 0x0 ;  /* 0x00008000000079c5 */ /* 0x000fcc0000010000 */
.L_x_35:
[----:B-12---:R-:W-:-:S05]  /*4410*/  VIMNMX R0, R7, 0x1, PT ;  /* 0x0000000107007848 */ /* 0x006fca0003fe0100 */
[----:B------:R-:W-:-:S05]  /*4420*/  IMAD.IADD R7, R7, 0x1, -R0 ;  /* 0x0000000107077824 */ /* 0x000fca00078e0a00 */
[----:B------:R-:W-:-:S13]  /*4430*/  ISETP.GE.AND P0, PT, R7, 0x1, PT ;  /* 0x000000010700780c */ /* 0x000fda0003f06270 */
[----:B------:R-:W-:Y:S05]  /*4440*/  @!P0 BRA `(.L_x_40) ;  /* 0x0000000400148947 */ /* 0x000fea0003800000 */
[----:B------:R-:W-:Y:S01]  /*4450*/  IMAD.MOV.U32 R0, RZ, RZ, R7 ;  /* 0x000000ffff007224 */ /* 0x000fe200078e0007 */
[----:B------:R-:W-:-:S06]  /*4460*/  UMOV UR10, UR40 ;  /* 0x00000028000a7c82 */ /* 0x000fcc0008000000 */
.L_x_47:
[----:B------:R-:W-:-:S06]  /*4470*/  UISETP.NE.AND UP0, UPT, UR49, 0x3, UPT ;  /* 0x000000033100788c */ /* 0x000fcc000bf05270 */
[----:B------:R-:W-:-:S13]  /*4480*/  PLOP3.LUT P1, PT, PT, PT, UP0, 0x80, 0x0 ;  /* 0x000000000000781c */ /* 0x000fda0003f2f008 */
[----:B-12---:R-:W-:Y:S05]  /*4490*/  @!P1 BRA `(.L_x_41) ;  /* 0x0000000000049947 */ /* 0x006fea0003800000 */
[----:B------:R-:W-:Y:S01]  /*44a0*/  BPT.TRAP 0x1 ;  /* 0x000000040000795c */ /* 0x000fe20000300000 */
.L_x_41:
[----:B------:R-:W-:Y:S01]  /*44b0*/  ULEA UR4, UR9, UR50, 0x3 ;  /* 0x0000003209047291 */ /* 0x000fe2000f8e183f */
[----:B------:R-:W-:-:S08]  /*44c0*/  SHF.L.U32 R4, R6, 0x1f, RZ ;  /* 0x0000001f06047819 */ /* 0x000fd000000006ff */
[----:B------:R1:W2:Y:S01]  /*44d0*/  SYNCS.PHASECHK.TRANS64.TRYWAIT P0, [UR4+0x38480], R4 ;  /* 0x03848004ff0075a7 */ /* 0x0002a20008000144 */
[----:B------:R-:W-:Y:S05]  /*44e0*/  @!P1 BRA `(.L_x_42) ;  /* 0x0000000000049947 */ /* 0x000fea0003800000 */
[----:B------:R-:W-:Y:S01]  /*44f0*/  BPT.TRAP 0x1 ;  /* 0x000000040000795c */ /* 0x000fe20000300000 */
.L_x_42:
[----:B--2---:R-:W-:Y:S05]  /*4500*/  @P0 BRA `(.L_x_43) ;  /* 0x0000000000080947 */ /* 0x004fea0003800000 */
[----:B------:R-:W2:Y:S02]  /*4510*/  SYNCS.PHASECHK.TRANS64.TRYWAIT P0, [UR4+0x38480], R4 ;  /* 0x03848004ff0075a7 */ /* 0x000ea40008000144 */
[----:B--2---:R-:W-:Y:S05]  /*4520*/  @!P0 BRA `(.L_x_44) ;  /* 0x000000a0008c8947 */ /* 0x004fea0003800000 */
.L_x_43:
        /* <DEDUP_REMOVED lines=8> */
[----:B------:R-:W-:Y:S02]  /*45b0*/  UISETP.NE.U32.AND UP0, UPT, UR8, URZ, UPT ;  /* 0x0000003f0800728c */ /* 0x000fe4000bf05070 */
[----:B------:R-:W-:Y:S02]  /*45c0*/  ULEA UR11, UR9, UR4, 0x9 ;  /* 0x00000004090b7291 */ /* 0x000fe4000f8e483f */
[----:B------:R-:W-:Y:S01]  /*45d0*/  ULEA UR12, UR9, UR5, 0x9 ;  /* 0x00000005090c7291 */ /* 0x000fe2000f8e483f */
[----:B------:R-:W-:Y:S02]  /*45e0*/  UMOV UR7, 0x80000020 ;  /* 0x8000002000077882 */ /* 0x000fe40000000000 */
[----:B------:R-:W-:Y:S02]  /*45f0*/  UMOV UR5, 0x80000020 ;  /* 0x8000002000057882 */ /* 0x000fe40000000000 */
[----:B------:R-:W-:-:S02]  /*4600*/  UMOV UR4, UR11 ;  /* 0x0000000b00047c82 */ /* 0x000fc40008000000 */
[----:B------:R-:W-:Y:S02]  /*4610*/  UMOV UR6, UR12 ;  /* 0x0000000c00067c82 */ /* 0x000fe40008000000 */
[----:B------:R-:W-:Y:S01]  /*4620*/  QGMMA.64x128x32.F32.E4M3.E4M3 R88, gdesc[UR4], R88, UP0, gsb0 ;  /* 0x01e00000045879f3 */ /* 0x000fe2000b800858 */
[----:B------:R-:W-:Y:S01]  /*4630*/  UIADD3 UR4, UR11, 0x100, URZ ;  /* 0x000001000b047890 */ /* 0x000fe2000fffe03f */
[----:B------:R-:W-:Y:S01]  /*4640*/  UMOV UR5, 0x80000020 ;  /* 0x8000002000057882 */ /* 0x000fe20000000000 */
[----:B------:R-:W-:Y:S02]  /*4650*/  WARPGROUP.DEPBAR.LE gsb0, 0x0 ;  /* 0x00008000000079c5 */ /* 0x000fe40000010000 */
[----:B------:R-:W-:-:S07]  /*4660*/  WARPGROUP.ARRIVE ;  /* 0x00000000000079c5 */ /* 0x000fce0000000000 */
[----:B------:R-:W-:Y:S01]  /*4670*/  QGMMA.64x128x32.F32.E4M3.E4M3 R24, gdesc[UR4], R24, UP0, gsb0 ;  /* 0x01e00000041879f3 */ /* 0x000fe2000b800818 */
[----:B------:R-:W-:Y:S02]  /*4680*/  UIADD3 UR4, UR11, 0x2, URZ ;  /* 0x000000020b047890 */ /* 0x000fe4000fffe03f */
[----:B------:R-:W-:Y:S01]  /*4690*/  UIADD3 UR6, UR12, 0x2, URZ ;  /* 0x000000020c067890 */ /* 0x000fe2000fffe03f */
[----:B------:R-:W-:Y:S01]  /*46a0*/  UMOV UR5, 0x80000020 ;  /* 0x8000002000057882 */ /* 0x000fe20000000000 */
[----:B------:R-:W-:Y:S01]  /*46b0*/  UMOV UR7, 0x80000020 ;  /* 0x8000002000077882 */ /* 0x000fe20000000000 */
[----:B------:R-:W-:Y:S02]  /*46c0*/  WARPGROUP.DEPBAR.LE gsb0, 0x0 ;  /* 0x00008000000079c5 */ /* 0x000fe40000010000 */
[----:B------:R-:W-:-:S06]  /*46d0*/  WARPGROUP.ARRIVE ;  /* 0x00000000000079c5 */ /* 0x000fcc0000000000 */
[----:B------:R-:W-:Y:S01]  /*46e0*/  QGMMA.64x128x32.F32.E4M3.E4M3 R88, gdesc[UR4], R88, UP0, gsb0 ;  /* 0x01e00000045879f3 */ /* 0x000fe2000b800858 */
[----:B------:R-:W-:Y:S01]  /*46f0*/  UIADD3 UR4, UR11, 0x102, URZ ;  /* 0x000001020b047890 */ /* 0x000fe2000fffe03f */
[----:B------:R-:W-:Y:S01]  /*4700*/  UMOV UR5, 0x80000020 ;  /* 0x8000002000057882 */ /* 0x000fe20000000000 */
[----:B------:R-:W-:Y:S02]  /*4710*/  WARPGROUP.DEPBAR.LE gsb0, 0x0 ;  /* 0x00008000000079c5 */ /* 0x000fe40000010000 */
[----:B------:R-:W-:-:S07]  /*4720*/  WARPGROUP.ARRIVE ;  /* 0x00000000000079c5 */ /* 0x000fce0000000000 */
[----:B------:R-:W-:Y:S03]  /*4730*/  QGMMA.64x128x32.F32.E4M3.E4M3 R24, gdesc[UR4], R24, UP0, gsb0 ;  /* 0x01e00000041879f3 */ /* 0x000fe6000b800818 */
[----:B------:R-:W-:Y:S02]  /*4740*/  WARPGROUP.DEPBAR.LE gsb0, 0x0 ;  /* 0x00008000000079c5 */ /* 0x000fe40000010000 */
[----:B------:R-:W-:Y:S05]  /*4750*/  @!P1 BRA `(.L_x_45) ;  /* 0x0000000000049947 */ /* 0x000fea0003800000 */
[----:B------:R-:W-:Y:S01]  /*4760*/  BPT.TRAP 0x1 ;  /* 0x000000040000795c */ /* 0x000fe20000300000 */
.L_x_45:
[----:B------:R-:W-:Y:S02]  /*4770*/  UISETP.GT.U32.AND UP0, UPT, UR47, 0x1, UPT ;  /* 0x000000012f00788c */ /* 0x000fe4000bf04070 */
[----:B------:R-:W-:-:S04]  /*4780*/  ULEA UR4, UR10, UR50, 0x3 ;  /* 0x000000320a047291 */ /* 0x000fc8000f8e183f */
[----:B------:R-:W-:Y:S01]  /*4790*/  UIADD3 UR4, UR4, 0x384e8, URZ ;  /* 0x000384e804047890 */ /* 0x000fe2000fffe03f */
[----:B------:R-:W-:-:S03]  /*47a0*/  PLOP3.LUT P0, PT, PT, PT, UP0, 0x80, 0x0 ;  /* 0x000000000000781c */ /* 0x000fc60003f0f008 */
[----:B------:R-:W-:-:S09]  /*47b0*/  UPRMT UR4, URZ, 0x654, UR4 ;  /* 0x000006543f047896 */ /* 0x000fd20008000004 */
[----:B------:R-:W-:Y:S01]  /*47c0*/  SYNCS.ARRIVE.TRANS64.RED.A1T0 RZ, [UR4], RZ ;  /* 0x000000ffffff79a7 */ /* 0x000fe20008100404 */
[----:B------:R-:W-:Y:S05]  /*47d0*/  @P0 BRA `(.L_x_46) ;  /* 0x0000000000040947 */ /* 0x000fea0003800000 */
[----:B------:R-:W-:Y:S01]  /*47e0*/  BPT.TRAP 0x1 ;  /* 0x000000040000795c */ /* 0x000fe20000300000 */
.L_x_46:
[----:B------:R-:W-:Y:S01]  /*47f0*/  UIADD3 UR9, UR9, 0x1, URZ ;  /* 0x0000000109097890 */ /* 0x000fe2000fffe03f */
[C---:B------:R-:W-:Y:S01]  /*4800*/  ISETP.GT.AND P0, PT, R0.reuse, 0x1, PT ;  /* 0x000000010000780c */ /* 0x040fe20003f04270 */
[----:B------:R-:W-:Y:S01]  /*4810*/  UIADD3 UR10, UR10, 0x1, URZ ;  /* 0x000000010a0a7890 */ /* 0x000fe2000fffe03f */
[----:B------:R-:W-:Y:S01]  /*4820*/  VIADD R0, R0, 0xffffffff ;  /* 0xffffffff00007836 */ /* 0x000fe20000000000 */
[----:B------:R-:W-:Y:S02]  /*4830*/  UISETP.NE.AND UP0, UPT, UR9, 0xd, UPT ;  /* 0x0000000d0900788c */ /* 0x000fe4000bf05270 */
[----:B------:R-:W-:Y:S02]  /*4840*/  UISETP.NE.AND UP1, UPT, UR10, 0xd, UPT ;  /* 0x0000000d0a00788c */ /* 0x000fe4000bf25270 */
[----:B------:R-:W-:Y:S02]  /*4850*/  USEL UR4, URZ, 0x1, UP0 ;  /* 0x000000013f047887 */ /* 0x000fe40008000000 */
[----:B------:R-:W-:-:S02]  /*4860*/  USEL UR9, UR9, URZ, UP0 ;  /* 0x0000003f09097287 */ /* 0x000fc40008000000 */
[----:B------:R-:W-:Y:S02]  /*4870*/  USEL UR10, UR10, URZ, UP1 ;  /* 0x0000003f0a0a7287 */ /* 0x000fe40008800000 */
[----:B------:R-:W-:Y:S01]  /*4880*/  LOP3.LUT R6, R6, UR4, RZ, 0x3c, !PT ;  /* 0x0000000406067c12 */ /* 0x000fe2000f8e3cff */
[----:B------:R-:W-:Y:S09]  /*4890*/  @P0 BRA `(.L_x_47) ;  /* 0xfffffff800f40947 */ /* 0x000ff2000383ffff */
.L_x_40:
[----:B------:R-:W-:Y:S01]  /*48a0*/  ISETP.GE.AND P0, PT, R8, 0x1, PT ;  /* 0x000000010800780c */ /* 0x000fe20003f06270 */
[----:B------:R-:W-:-:S04]  /*48b0*/  IMAD.U32 R0, RZ, RZ, UR56 ;  /* 0x00000038ff007e24 */ /* 0x000fc8000f8e00ff */
[----:B------:R3:W-:Y:S08]  /*48c0*/  SYNCS.ARRIVE.TRANS64.A1T0 RZ, [R0+UR51], RZ ;  /* 0x000000ff00ff79a7 */ /* 0x0007f00008100033 */
[----:B---3--:R-:W-:Y:S05]  /*48d0*/  @!P0 BRA `(.L_x_48) ;  /* 0x0000000000408947 */ /* 0x008fea0003800000 */
[----:B------:R-:W-:-:S06]  /*48e0*/  UISETP.NE.AND UP0, UPT, UR49, 0x3, UPT ;  /* 0x000000033100788c */ /* 0x000fcc000bf05270 */
[----:B------:R-:W-:-:S13]  /*48f0*/  PLOP3.LUT P0, PT, PT, PT, UP0, 0x80, 0x0 ;  /* 0x000000000000781c */ /* 0x000fda0003f0f008 */
[----:B------:R-:W-:Y:S05]  /*4900*/  @!P0 BRA `(.L_x_49) ;  /* 0x0000000000048947 */ /* 0x000fea0003800000 */
[----:B------:R-:W-:Y:S01]  /*4910*/  BPT.TRAP 0x1 ;  /* 0x000000040000795c */ /* 0x000fe20000300000 */
.L_x_49:
[----:B------:R-:W-:Y:S01]  /*4920*/  IADD3 R0, R7, UR40, RZ ;  /* 0x0000002807007c10 */ /* 0x000fe2000fffe0ff */
[----:B------:R-:W-:-:S04]  /*4930*/  UISETP.GT.U32.AND UP0, UPT, UR47, 0x1, UPT ;  /* 0x000000012f00788c */ /* 0x000fc8000bf04070 */
[----:B-12---:R-:W-:Y:S02]  /*4940*/  IMAD.WIDE.U32 R4, R0, 0x4ec4ec4f, RZ ;  /* 0x4ec4ec4f00047825 */ /* 0x006fe400078e00ff */
[----:B------:R-:W-:-:S03]  /*4950*/  PLOP3.LUT P0, PT, PT, PT, UP0, 0x80, 0x0 ;  /* 0x000000000000781c */ /* 0x000fc60003f0f008 */
[----:B------:R-:W-:-:S05]  /*4960*/  SHF.R.U32.HI R5, RZ, 0x2, R5 ;  /* 0x00000002ff057819 */ /* 0x000fca0000011605 */
[----:B------:R-:W-:-:S05]  /*4970*/  IMAD R0, R5, -0xd, R0 ;  /* 0xfffffff305007824 */ /* 0x000fca00078e0200 */
[----:B------:R-:W-:-:S05]  /*4980*/  LEA R0, R0, UR50, 0x3 ;  /* 0x0000003200007c11 */ /* 0x000fca000f8e18ff */
[----:B------:R-:W-:-:S05]  /*4990*/  VIADD R0, R0, 0x384e8 ;  /* 0x000384e800007836 */ /* 0x000fca0000000000 */
[----:B------:R-:W-:-:S04]  /*49a0*/  PRMT R0, RZ, 0x654, R0 ;  /* 0x00000654ff007816 */ /* 0x000fc80000000000 */
[----:B------:R3:W-:Y:S01]  /*49b0*/  SYNCS.ARRIVE.TRANS64.RED.A1T0 RZ, [R0+URZ], RZ ;  /* 0x000000ff00ff79a7 */ /* 0x0007e2000810043f */
[----:B------:R-:W-:Y:S05]  /*49c0*/  @P0 BRA `(.L_x_48) ;  /* 0x0000000000040947 */ /* 0x000fea0003800000 */
[----:B------:R-:W-:Y:S01]  /*49d0*/  BPT.TRAP 0x1 ;  /* 0x000000040000795c */ /* 0x000fe20000300000 */
.L_x_48:
[----:B---3--:R-:W-:Y:S02]  /*49e0*/  SHF.L.U32 R0, R154, 0x1f, RZ ;  /* 0x0000001f9a007819 */ /* 0x008fe400000006ff */
[----:B------:R-:W-:Y:S02]  /*49f0*/  R2UR UR4, R8 ;  /* 0x00000000080472ca */ /* 0x000fe400000e0000 */
[----:B------:R-:W3:Y:S11]  /*4a00*/  SYNCS.PHASECHK.TRANS64.TRYWAIT P0, [R9+UR48+0x10], R0 ;  /* 0x00001000090075a7 */ /* 0x000ef60008000170 */
[----:B------:R-:W-:-:S04]  /*4a10*/  UIADD3 UR4, UR4, 0x3f, URZ ;  /* 0x0000003f04047890 */ /* 0x000fc8000fffe03f */
[----:B------:R-:W-:-:S04]  /*4a20*/  USHF.R.S32.HI UR5, URZ, 0x1f, UR4 ;  /* 0x0000001f3f057899 */ /* 0x000fc80008011404 */
[----:B------:R-:W-:-:S04]  /*4a30*/  ULEA.HI UR5, UR5, UR4, URZ, 0x6 ;  /* 0x0000000405057291 */ /* 0x000fc8000f8f303f */
[----:B------:R-:W-:Y:S01]  /*4a40*/  USHF.R.S32.HI UR5, URZ, 0x6, UR5 ;  /* 0x000000063f057899 */ /* 0x000fe20008011405 */
[----:B---3--:R-:W-:Y:S11]  /*4a50*/  @!P0 BRA `(.L_x_50) ;  /* 0x0000009c00588947 */ /* 0x008ff60003800000 */
.L_x_282:
[----:B------:R-:W-:Y:S01]  /*4a60*/  UIADD3 UR40, UR5, UR40, URZ ;  /* 0x0000002805287290 */ /* 0x000fe2000fffe03f */
[----:B------:R-:W-:Y:S01]  /*4a70*/  LOP3.LUT P0, RZ, R3, 0xff, RZ, 0xc0, !PT ;  /* 0x000000ff03ff7812 */ /* 0x000fe2000780c0ff */
[----:B------:R-:W-:Y:S02]  /*4a80*/  UISETP.GE.U32.AND UP1, UPT, UR5, 0xd, UPT ;  /* 0x0000000d0500788c */ /* 0x000fe4000bf26070 */
[----:B------:R-:W-:-:S04]  /*4a90*/  UISETP.GT.U32.AND UP0, UPT, UR40, 0xc, UPT ;  /* 0x0000000c2800788c */ /* 0x000fc8000bf04070 */
[----:B------:R-:W-:Y:S02]  /*4aa0*/  UISETP.LT.U32.AND UP0, UPT, UR5, 0xd, UP0 ;  /* 0x0000000d0500788c */ /* 0x000fe40008701070 */
[----:B------:R-:W-:Y:S02]  /*4ab0*/  UIMAD.WIDE.U32 UR4, UR40, 0x4ec4ec4f, URZ ;  /* 0x4ec4ec4f280478a5 */ /* 0x000fe4000f8e003f */
[----:B------:R-:W-:Y:S02]  /*4ac0*/  USEL UR6, URZ, 0x1, !UP0 ;  /* 0x000000013f067887 */ /* 0x000fe4000c000000 */
[----:B------:R-:W-:Y:S02]  /*4ad0*/  USHF.R.U32.HI UR4, URZ, 0x2, UR5 ;  /* 0x000000023f047899 */ /* 0x000fe40008011605 */
[----:B------:R-:W-:Y:S02]  /*4ae0*/  ULOP3.LUT UR41, UR41, UR6, URZ, 0x3c, !UPT ;  /* 0x0000000629297292 */ /* 0x000fe4000f8e3c3f */
[----:B------:R-:W-:-:S02]  /*4af0*/  UIMAD UR40, UR4, -0xd, UR40 ;  /* 0xfffffff3042878a4 */ /* 0x000fc4000f8e0228 */
[----:B------:R-:W-:Y:S01]  /*4b00*/  @UP1 ULOP3.LUT UR41, UR41, 0x1, UR4, 0x78, !UPT ;  /* 0x0000000129291892 */ /* 0x000fe2000f8e7804 */
[----:B------:R-:W-:Y:S11]  /*4b10*/  @!P0 BRA `(.L_x_51) ;  /* 0x00000000000c8947 */ /* 0x000ff60003800000 */
[----:B------:R-:W-:-:S04]  /*4b20*/  DEPBAR {5,4,3,2,1,0} ;  /* 0x0000003f0000791a */ /* 0x000fc80000000000 */
[----:B------:R3:W-:Y:S02]  /*4b30*/  UTMACCTL.IV [UR36] ;  /* 0x00000000240079b9 */ /* 0x0007e40008000000 */
[----:B---3--:R-:W-:Y:S01]  /*4b40*/  NOP ;  /* 0x0000000000007918 */ /* 0x008fe20000000000 */
.L_x_51:
[----:B------:R-:W-:Y:S01]  /*4b50*/  UIADD3 UR4, UR50, 0x34000, URZ ;  /* 0x0003400032047890 */ /* 0x000fe2000fffe03f */
[----:B------:R-:W-:Y:S02]  /*4b60*/  R2UR UR45, R16 ;  /* 0x00000000102d72ca */ /* 0x000fe400000e0000 */
[----:B------:R-:W-:Y:S01]  /*4b70*/  R2UR UR46, R17 ;  /* 0x00000000112e72ca */ /* 0x000fe200000e0000 */
[----:B------:R-:W-:-:S06]  /*4b80*/  ULOP3.LUT UP0, URZ, UR4, 0x3ff, URZ, 0xc0, !UPT ;  /* 0x000003ff043f7892 */ /* 0x000fcc000f80c03f */
[----:B------:R-:W-:-:S04]  /*4b90*/  PLOP3.LUT P0, PT, PT, PT, UP0, 0x80, 0x0 ;  /* 0x000000000000781c */ /* 0x000fc80003f0f008 */
[----:B------:R-:W-:Y:S02]  /*4ba0*/  USHF.L.U32 UR45, UR45, 0x7, URZ ;  /* 0x000000072d2d7899 */ /* 0x000fe4000800063f */
[----:B------:R-:W-:-:S07]  /*4bb0*/  USHF.L.U32 UR46, UR46, 0x7, URZ ;  /* 0x000000072e2e7899 */ /* 0x000fce000800063f */
[----:B------:R-:W-:Y:S05]  /*4bc0*/  @!P0 BRA `(.L_x_52) ;  /* 0x00000000007c8947 */ /* 0x000fea0003800000 */
[----:B------:R-:W-:Y:S01]  /*4bd0*/  MOV R16, 0x0 ;  /* 0x0000000000107802 */ /* 0x000fe20000000f00 */
[----:B------:R-:W-:Y:S01]  /*4be0*/  ULDC.64 UR4, c[0x4][0x68] ;  /* 0x01001a0000047ab9 */ /* 0x000fe20000000a00 */
[----:B------:R-:W-:Y:S01]  /*4bf0*/  ULDC.64 UR6, c[0x4][0x8] ;  /* 0x0100020000067ab9 */ /* 0x000fe20000000a00 */
[----:B-12---:R-:W-:Y:S01]  /*4c00*/  IMAD.U32 R4, RZ, RZ, UR4 ;  /* 0x00000004ff047e24 */ /* 0x006fe2000f8e00ff */
[----:B------:R1:W2:Y:S01]  /*4c10*/  LDC.64 R14, c[0x4][R16] ;  /* 0x01000000100e7b82 */ /* 0x0002a20000000a00 */
[----:B------:R-:W-:Y:S01]  /*4c20*/  IMAD.U32 R5, RZ, RZ, UR5 ;  /* 0x00000005ff057e24 */ /* 0x000fe2000f8e00ff */
[----:B------:R-:W-:Y:S01]  /*4c30*/  ULDC.64 UR4, c[0x4][0x70] ;  /* 0x01001c0000047ab9 */ /* 0x000fe20000000a00 */
[----:B------:R-:W-:Y:S02]  /*4c40*/  IMAD.U32 R10, RZ, RZ, UR6 ;  /* 0x00000006ff0a7e24 */ /* 0x000fe4000f8e00ff */
[----:B------:R-:W-:Y:S02]  /*4c50*/  IMAD.U32 R6, RZ, RZ, UR4 ;  /* 0x00000004ff067e24 */ /* 0x000fe4000f8e00ff */
[----:B------:R-:W-:-:S02]  /*4c60*/  IMAD.U32 R7, RZ, RZ, UR5 ;  /* 0x00000005ff077e24 */ /* 0x000fc4000f8e00ff */
[----:B------:R-:W-:Y:S02]  /*4c70*/  IMAD.U32 R11, RZ, RZ, UR7 ;  /* 0x00000007ff0b7e24 */ /* 0x000fe4000f8e00ff */
[----:B------:R-:W-:Y:S02]  /*4c80*/  IMAD.MOV.U32 R8, RZ, RZ, 0x70 ;  /* 0x00000070ff087424 */ /* 0x000fe400078e00ff */
[----:B------:R-:W-:Y:S02]  /*4c90*/  IMAD.MOV.U32 R12, RZ, RZ, 0x1 ;  /* 0x00000001ff0c7424 */ /* 0x000fe400078e00ff */
[----:B-1----:R-:W-:-:S07]  /*4ca0*/  IMAD.MOV.U32 R13, RZ, RZ, RZ ;  /* 0x000000ffff0d7224 */ /* 0x002fce00078e00ff */
[----:B------:R-:W-:-:S07]  /*4cb0*/  LEPC R20, `(.L_x_53) ;  /* 0x000000001014794e */ /* 0x000fce0000000000 */
[----:B--2---:R-:W-:Y:S05]  /*4cc0*/  CALL.ABS.NOINC R14 ;  /* 0x000000000e007343 */ /* 0x004fea0003c00000 */
.L_x_53:
[----:B------:R-:W1:Y:S01]  /*4cd0*/  LDC.64 R16, c[0x4][R16] ;  /* 0x0100000010107b82 */ /* 0x000e620000000a00 */
[----:B------:R-:W-:Y:S01]  /*4ce0*/  ULDC.64 UR4, c[0x4][0x68] ;  /* 0x01001a0000047ab9 */ /* 0x000fe20000000a00 */
[----:B------:R-:W-:Y:S01]  /*4cf0*/  ULDC.64 UR6, c[0x4][0x8] ;  /* 0x0100020000067ab9 */ /* 0x000fe20000000a00 */
[----:B------:R-:W-:Y:S01]  /*4d00*/  IMAD.U32 R4, RZ, RZ, UR4 ;  /* 0x00000004ff047e24 */ /* 0x000fe2000f8e00ff */
[----:B------:R-:W-:Y:S01]  /*4d10*/  MOV R5, UR5 ;  /* 0x0000000500057c02 */ /* 0x000fe20008000f00 */
[----:B------:R-:W-:Y:S01]  /*4d20*/  ULDC.64 UR4, c[0x4][0x70] ;  /* 0x01001c0000047ab9 */ /* 0x000fe20000000a00 */
[----:B------:R-:W-:Y:S02]  /*4d30*/  IMAD.U32 R10, RZ, RZ, UR6 ;  /* 0x00000006ff0a7e24 */ /* 0x000fe4000f8e00ff */
[----:B------:R-:W-:Y:S02]  /*4d40*/  IMAD.U32 R6, RZ, RZ, UR4 ;  /* 0x00000004ff067e24 */ /* 0x000fe4000f8e00ff */
[----:B------:R-:W-:-:S02]  /*4d50*/  IMAD.U32 R7, RZ, RZ, UR5 ;  /* 0x00000005ff077e24 */ /* 0x000fc4000f8e00ff */
[----:B------:R-:W-:Y:S02]  /*4d60*/  IMAD.U32 R11, RZ, RZ, UR7 ;  /* 0x00000007ff0b7e24 */ /* 0x000fe4000f8e00ff */
[----:B------:R-:W-:Y:S02]  /*4d70*/  IMAD.MOV.U32 R8, RZ, RZ, 0x70 ;  /* 0x00000070ff087424 */ /* 0x000fe400078e00ff */
[----:B------:R-:W-:Y:S02]  /*4d80*/  IMAD.MOV.U32 R12, RZ, RZ, 0x1 ;  /* 0x00000001ff0c7424 */ /* 0x000fe400078e00ff */
[----:B------:R-:W-:-:S07]  /*4d90*/  IMAD.MOV.U32 R13, RZ, RZ, RZ ;  /* 0x000000ffff0d7224 */ /* 0x000fce00078e00ff */
[----:B------:R-:W-:-:S07]  /*4da0*/  LEPC R20, `(.L_x_52) ;  /* 0x000000001014794e */ /* 0x000fce0000000000 */
[----:B-1----:R-:W-:Y:S05]  /*4db0*/  CALL.ABS.NOINC R16 ;  /* 0x0000000010007343 */ /* 0x002fea0003c00000 */
.L_x_52:
[----:B------:R-:W-:Y:S02]  /*4dc0*/  ULDC.64 UR4, c[0x0][0x590] ;  /* 0x0001640000047ab9 */ /* 0x000fe40000000a00 */
[----:B------:R-:W-:-:S04]  /*4dd0*/  ISETP.NE.U32.AND P0, PT, RZ, UR4, PT ;  /* 0x00000004ff007c0c */ /* 0x000fc8000bf05070 */
[----:B------:R-:W-:-:S13]  /*4de0*/  ISETP.NE.AND.EX P0, PT, RZ, UR5, PT, P0 ;  /* 0x00000005ff007c0c */ /* 0x000fda000bf05300 */
[----:B------:R-:W-:Y:S05]  /*4df0*/  @!P0 BRA `(.L_x_54) ;  /* 0x0000000000148947 */ /* 0x000fea0003800000 */
[----:B-12---:R-:W-:-:S04]  /*4e00*/  LEA R4, P0, R18, UR4, 0x3 ;  /* 0x0000000412047c11 */ /* 0x006fc8000f8018ff */
[----:B------:R-:W-:-:S06]  /*4e10*/  LEA.HI.X R5, R18, UR5, R19, 0x3, P0 ;  /* 0x0000000512057c11 */ /* 0x000fcc00080f1c13 */
[----:B------:R-:W2:Y:S04]  /*4e20*/  LDG.E.64 R4, desc[UR38][R4.64] ;  /* 0x0000002604047981 */ /* 0x000ea8000c1e1b00 */
[----:B--2---:R1:W5:Y:S01]  /*4e30*/  LD.E R0, desc[UR38][R4.64] ;  /* 0x0000002604007980 */ /* 0x004362000c101900 */
[----:B------:R-:W-:Y:S05]  /*4e40*/  BRA `(.L_x_55) ;  /* 0x0000000000307947 */ /* 0x000fea0003800000 */
.L_x_54:
[----:B------:R-:W-:Y:S02]  /*4e50*/  ULDC.64 UR4, c[0x0][0x588] ;  /* 0x0001620000047ab9 */ /* 0x000fe40000000a00 */
[----:B------:R-:W-:-:S04]  /*4e60*/  ISETP.NE.U32.AND P0, PT, RZ, UR4, PT ;  /* 0x00000004ff007c0c */ /* 0x000fc8000bf05070 */
[----:B------:R-:W-:-:S13]  /*4e70*/  ISETP.NE.AND.EX P0, PT, RZ, UR5, PT, P0 ;  /* 0x00000005ff007c0c */ /* 0x000fda000bf05300 */
[----:B------:R-:W-:Y:S05]  /*4e80*/  @!P0 BRA `(.L_x_56) ;  /* 0x0000000000188947 */ /* 0x000fea0003800000 */
[----:B-12---:R-:W1:Y:S01]  /*4e90*/  LDC.64 R4, c[0x0][0x588] ;  /* 0x00016200ff047b82 */ /* 0x006e620000000a00 */
[----:B------:R-:W-:Y:S02]  /*4ea0*/  ULDC UR4, c[0x0][0x598] ;  /* 0x0001660000047ab9 */ /* 0x000fe40000000800 */
[----:B------:R-:W-:-:S04]  /*4eb0*/  IMAD R3, R18, UR4, RZ ;  /* 0x0000000412037c24 */ /* 0x000fc8000f8e02ff */
[----:B-1----:R-:W-:-:S05]  /*4ec0*/  IMAD.WIDE R4, R3, 0x4, R4 ;  /* 0x0000000403047825 */ /* 0x002fca00078e0204 */
[----:B------:R2:W5:Y:S01]  /*4ed0*/  LDG.E R0, desc[UR38][R4.64] ;  /* 0x0000002604007981 */ /* 0x000562000c1e1900 */
[----:B------:R-:W-:Y:S05]  /*4ee0*/  BRA `(.L_x_55) ;  /* 0x0000000000087947 */ /* 0x000fea0003800000 */
.L_x_56:
[----:B------:R-:W-:Y:S02]  /*4ef0*/  ULDC UR4, c[0x0][0x580] ;  /* 0x0001600000047ab9 */ /* 0x000fe40000000800 */
[----:B--2---:R-:W-:-:S07]  /*4f00*/  IMAD.U32 R0, RZ, RZ, UR4 ;  /* 0x00000004ff007e24 */ /* 0x004fce000f8e00ff */
.L_x_55:
        /* <DEDUP_REMOVED lines=9> */
.L_x_57:
        /* <DEDUP_REMOVED lines=10> */
.L_x_59:
[----:B------:R-:W-:Y:S02]  /*5040*/  ULDC UR4, c[0x0][0x5a8] ;  /* 0x00016a0000047ab9 */ /* 0x000fe40000000800 */
[----:B------:R-:W-:-:S07]  /*5050*/  IMAD.U32 R3, RZ, RZ, UR4 ;  /* 0x00000004ff037e24 */ /* 0x000fce000f8e00ff */
.L_x_58:
[----:B------:R-:W-:Y:S01]  /*5060*/  ISETP.GT.U32.AND P0, PT, R152, 0x3e, PT ;  /* 0x0000003e9800780c */ /* 0x000fe20003f04070 */
[----:B------:R-:W-:Y:S01]  /*5070*/  BSSY B0, `(.L_x_60) ;  /* 0x0000007000007945 */ /* 0x000fe20003800000 */
[----:B------:R-:W-:-:S11]  /*5080*/  PRMT R8, RZ, 0x7610, R8 ;  /* 0x00007610ff087816 */ /* 0x000fd60000000008 */
[----:B------:R-:W-:Y:S05]  /*5090*/  @P0 BRA `(.L_x_61) ;  /* 0x0000000000100947 */ /* 0x000fea0003800000 */
[----:B------:R-:W-:-:S03]  /*50a0*/  UMOV UR4, 0xffffffff ;  /* 0xffffffff00047882 */ /* 0x000fc60000000000 */
[----:B------:R-:W-:Y:S05]  /*50b0*/  BRA.DIV UR4, `(.L_x_62) ;  /* 0x0000009604dc7947 */ /* 0x000fea000b800000 */
[----:B------:R-:W-:-:S13]  /*50c0*/  ELECT P6, URZ, PT ;  /* 0x00000000003f782f */ /* 0x000fda00038c0000 */
.L_x_284:
[----:B------:R-:W-:-:S07]  /*50d0*/  SEL R8, RZ, 0x1, !P6 ;  /* 0x00000001ff087807 */ /* 0x000fce0007000000 */
.L_x_61:
[----:B------:R-:W-:Y:S05]  /*50e0*/  BSYNC B0 ;  /* 0x0000000000007941 */ /* 0x000fea0003800000 */
.L_x_60:
[----:B-1234-:R-:W-:-:S05]  /*50f0*/  IMAD.U32 R4, RZ, RZ, UR55 ;  /* 0x00000037ff047e24 */ /* 0x01efca000f8e00ff */
[----:B------:R-:W-:-:S13]  /*5100*/  ISETP.NE.AND P0, PT, R4, 0x3, PT ;  /* 0x000000030400780c */ /* 0x000fda0003f05270 */
[----:B------:R-:W-:Y:S05]  /*5110*/  @!P0 BRA `(.L_x_63) ;  /* 0x0000000000048947 */ /* 0x000fea0003800000 */
[----:B------:R-:W-:Y:S01]  /*5120*/  BPT.TRAP 0x1 ;  /* 0x000000040000795c */ /* 0x000fe20000300000 */
.L_x_63:
[----:B------:R-:W-:Y:S01]  /*5130*/  SHF.L.U32 R12, RZ, 0x1f, RZ ;  /* 0x0000001fff0c7819 */ /* 0x000fe200000006ff */
[----:B------:R-:W-:Y:S01]  /*5140*/  IMAD.MOV.U32 R4, RZ, RZ, RZ ;  /* 0x000000ffff047224 */ /* 0x000fe200078e00ff */
[----:B-----5:R-:W-:Y:S02]  /*5150*/  FSETP.NEU.AND P1, PT, R0, RZ, PT ;  /* 0x000000ff0000720b */ /* 0x020fe40003f2d000 */
[----:B------:R-:W1:Y:S11]  /*5160*/  SYNCS.PHASECHK.TRANS64.TRYWAIT P2, [UR50+0x38550], R12 ;  /* 0x0385500cff0075a7 */ /* 0x000e760008040172 */
[----:B------:R-:W-:Y:S01]  /*5170*/  @P1 LEA R13, R22, UR50, 0x1 ;  /* 0x00000032160d1c11 */ /* 0x000fe2000f8e08ff */
[----:B-1----:R-:W-:Y:S06]  /*5180*/  @!P2 BRA `(.L_x_64) ;  /* 0x0000009400c0a947 */ /* 0x002fec0003800000 */
.L_x_285:
[----:B------:R-:W-:Y:S05]  /*5190*/  @P1 WARPSYNC.ALL ;  /* 0x0000000000001948 */ /* 0x000fea0003800000 */
[----:B-1----:R-:W1:Y:S01]  /*51a0*/  @P1 LDSM.16.MT88.4 R4, [R13+0x34000] ;  /* 0x034000000d04183b */ /* 0x002e620000004200 */
[----:B------:R-:W-:Y:S01]  /*51b0*/  PRMT R8, R8, 0x9910, RZ ;  /* 0x0000991008087816 */ /* 0x000fe200000000ff */
[----:B------:R-:W-:Y:S01]  /*51c0*/  BSSY B0, `(.L_x_65) ;  /* 0x000000d000007945 */ /* 0x000fe20003800000 */
[-C--:B------:R-:W-:Y:S01]  /*51d0*/  FMUL R88, R88, R3.reuse ;  /* 0x0000000358587220 */ /* 0x080fe20000400000 */
[-C--:B------:R-:W-:Y:S01]  /*51e0*/  FMUL R14, R89, R3.reuse ;  /* 0x00000003590e7220 */ /* 0x080fe20000400000 */
[----:B------:R-:W-:Y:S01]  /*51f0*/  ISETP.NE.AND P2, PT, R8, RZ, PT ;  /* 0x000000ff0800720c */ /* 0x000fe20003f45270 */
[----:B------:R-:W-:Y:S01]  /*5200*/  FMUL R90, R90, R3 ;  /* 0x000000035a5a7220 */ /* 0x000fe20000400000 */
[----:B------:R2:W3:Y:S01]  /*5210*/  @P1 LDSM.16.MT88.4 R8, [R13+0x34800] ;  /* 0x034800000d08183b */ /* 0x0004e20000004200 */
[----:B-1----:R-:W-:-:S02]  /*5220*/  HADD2.F32 R15, -RZ, R4.H0_H0 ;  /* 0x20000004ff0f7230 */ /* 0x002fc40000004100 */
[----:B------:R-:W-:Y:S01]  /*5230*/  HADD2.F32 R17, -RZ, R4.H1_H1 ;  /* 0x30000004ff117230 */ /* 0x000fe20000004100 */
[----:B--2---:R-:W-:Y:S07]  /*5240*/  @P1 BRA `(.L_x_66) ;  /* 0x0000000000101947 */ /* 0x004fee0003800000 */
[----:B------:R-:W-:Y:S02]  /*5250*/  MOV R5, RZ ;  /* 0x000000ff00057202 */ /* 0x000fe40000000f00 */
[----:B------:R-:W-:Y:S02]  /*5260*/  CS2R R6, SRZ ;  /* 0x0000000000067805 */ /* 0x000fe4000001ff00 */
[----:B---3--:R-:W-:Y:S02]  /*5270*/  CS2R R8, SRZ ;  /* 0x0000000000087805 */ /* 0x008fe4000001ff00 */
[----:B------:R-:W-:-:S07]  /*5280*/  CS2R R10, SRZ ;  /* 0x00000000000a7805 */ /* 0x000fce000001ff00 */
.L_x_66:
[----:B------:R-:W-:Y:S05]  /*5290*/  BSYNC B0 ;  /* 0x0000000000007941 */ /* 0x000fea0003800000 */
.L_x_65:
[--C-:B------:R-:W-:Y:S02]  /*52a0*/  HADD2.F32 R13, -RZ, R5.reuse.H0_H0 ;  /* 0x20000005ff0d7230 */ /* 0x100fe40000004100 */
[----:B------:R-:W-:Y:S01]  /*52b0*/  FMUL R16, R91, R3 ;  /* 0x000000035b107220 */ /* 0x000fe20000400000 */
[----:B------:R-:W-:Y:S02]  /*52c0*/  HADD2.F32 R19, -RZ, R5.H1_H1 ;  /* 0x30000005ff137230 */ /* 0x000fe40000004100 */
[-C--:B------:R-:W-:Y:S01]  /*52d0*/  FFMA R88, R15, R0.reuse, R88 ;  /* 0x000000000f587223 */ /* 0x080fe20000000058 */
[-C--:B------:R-:W-:Y:S01]  /*52e0*/  FFMA R21, R17, R0.reuse, R14 ;  /* 0x0000000011157223 */ /* 0x080fe2000000000e */
[-C--:B------:R-:W-:Y:S01]  /*52f0*/  FFMA R90, R13, R0.reuse, R90 ;  /* 0x000000000d5a7223 */ /* 0x080fe2000000005a */
[--C-:B------:R-:W-:Y:S02]  /*5300*/  HADD2.F32 R13, -RZ, R6.reuse.H0_H0 ;  /* 0x20000006ff0d7230 */ /* 0x100fe40000004100 */
[----:B------:R-:W-:Y:S01]  /*5310*/  FFMA R89, R19, R0, R16 ;  /* 0x0000000013597223 */ /* 0x000fe20000000010 */
[----:B------:R-:W-:-:S02]  /*5320*/  HADD2.F32 R15, -RZ, R6.H1_H1 ;  /* 0x30000006ff0f7230 */ /* 0x000fc40000004100 */
[-C--:B------:R-:W-:Y:S01]  /*5330*/  FMUL R92, R92, R3.reuse ;  /* 0x000000035c5c7220 */ /* 0x080fe20000400000 */
[-C--:B------:R-:W-:Y:S01]  /*5340*/  FMUL R14, R93, R3.reuse ;  /* 0x000000035d0e7220 */ /* 0x080fe20000400000 */
[--C-:B------:R-:W-:Y:S02]  /*5350*/  HADD2.F32 R17, -RZ, R7.reuse.H0_H0 ;  /* 0x20000007ff117230 */ /* 0x100fe40000004100 */
[-C--:B------:R-:W-:Y:S01]  /*5360*/  FMUL R94, R94, R3.reuse ;  /* 0x000000035e5e7220 */ /* 0x080fe20000400000 */
[----:B------:R-:W-:Y:S02]  /*5370*/  HADD2.F32 R19, -RZ, R7.H1_H1 ;  /* 0x30000007ff137230 */ /* 0x000fe40000004100 */
[----:B------:R-:W-:Y:S01]  /*5380*/  FMUL R16, R95, R3 ;  /* 0x000000035f107220 */ /* 0x000fe20000400000 */
[-C--:B------:R-:W-:Y:S01]  /*5390*/  FFMA R92, R13, R0.reuse, R92 ;  /* 0x000000000d5c7223 */ /* 0x080fe2000000005c */
[----:B------:R-:W-:Y:S01]  /*53a0*/  FFMA R91, R15, R0, R14 ;  /* 0x000000000f5b7223 */ /* 0x000fe2000000000e */
[----:B---3--:R-:W-:-:S02]  /*53b0*/  HADD2.F32 R13, -RZ, R8.H0_H0 ;  /* 0x20000008ff0d7230 */ /* 0x008fc40000004100 */
[-C--:B------:R-:W-:Y:S01]  /*53c0*/  FFMA R94, R17, R0.reuse, R94 ;  /* 0x00000000115e7223 */ /* 0x080fe2000000005e */
[----:B------:R-:W-:Y:S02]  /*53d0*/  HADD2.F32 R15, -RZ, R8.H1_H1 ;  /* 0x30000008ff0f7230 */ /* 0x000fe40000004100 */
[-C--:B------:R-:W-:Y:S01]  /*53e0*/  FFMA R93, R19, R0.reuse, R16 ;  /* 0x00000000135d7223 */ /* 0x080fe20000000010 */
        /* <DEDUP_REMOVED lines=8> */
[----:B------:R-:W-:-:S02]  /*5470*/  HADD2.F32 R13, -RZ, R10.H0_H0 ;  /* 0x2000000aff0d7230 */ /* 0x000fc40000004100 */
        /* <DEDUP_REMOVED lines=10> */
[-C--:B------:R-:W-:Y:S01]  /*5520*/  FFMA R14, R15, R0.reuse, R14 ;  /* 0x000000000f0e7223 */ /* 0x080fe2000000000e */
[-C--:B------:R-:W-:Y:S01]  /*5530*/  FFMA R17, R17, R0.reuse, R102 ;  /* 0x0000000011117223 */ /* 0x080fe20000000066 */
[----:B------:R-:W-:Y:S01]  /*5540*/  FFMA R16, R19, R0, R16 ;  /* 0x0000000013107223 */ /* 0x000fe20000000010 */
[----:B------:R-:W-:Y:S01]  /*5550*/  F2FP.F16.F32.PACK_AB R89, R89, R90 ;  /* 0x0000005a5959723e */ /* 0x000fe200000000ff */
[----:B------:R-:W-:Y:S05]  /*5560*/  WARPSYNC.ALL ;  /* 0x0000000000007948 */ /* 0x000fea0003800000 */
[----:B------:R-:W-:Y:S01]  /*5570*/  F2FP.F16.F32.PACK_AB R97, R97, R98 ;  /* 0x000000626161723e */ /* 0x000fe200000000ff */
[----:B------:R-:W-:Y:S01]  /*5580*/  BSSY B0, `(.L_x_67) ;  /* 0x0000016000007945 */ /* 0x000fe20003800000 */
[----:B------:R-:W-:-:S02]  /*5590*/  F2FP.F16.F32.PACK_AB R90, R91, R92 ;  /* 0x0000005c5b5a723e */ /* 0x000fc400000000ff */
[----:B------:R-:W-:Y:S02]  /*55a0*/  F2FP.F16.F32.PACK_AB R98, R14, R13 ;  /* 0x0000000d0e62723e */ /* 0x000fe400000000ff */
[----:B------:R-:W-:Y:S02]  /*55b0*/  F2FP.F16.F32.PACK_AB R88, R21, R88 ;  /* 0x000000581558723e */ /* 0x000fe400000000ff */
[----:B------:R-:W-:Y:S02]  /*55c0*/  F2FP.F16.F32.PACK_AB R91, R93, R94 ;  /* 0x0000005e5d5b723e */ /* 0x000fe400000000ff */
[----:B------:R-:W-:Y:S02]  /*55d0*/  LEA R13, R22, UR50, 0x1 ;  /* 0x00000032160d7c11 */ /* 0x000fe4000f8e08ff */
[----:B------:R-:W-:Y:S02]  /*55e0*/  F2FP.F16.F32.PACK_AB R96, R95, R96 ;  /* 0x000000605f60723e */ /* 0x000fe400000000ff */
[----:B------:R-:W-:Y:S01]  /*55f0*/  F2FP.F16.F32.PACK_AB R99, R16, R17 ;  /* 0x000000111063723e */ /* 0x000fe200000000ff */
[----:B------:R1:W-:Y:S04]  /*5600*/  STSM.16.MT88.4 [R13+0x34000], R88 ;  /* 0x034000580d007844 */ /* 0x0003e80000004200 */
[----:B------:R1:W-:Y:S01]  /*5610*/  STSM.16.MT88.4 [R13+0x34800], R96 ;  /* 0x034800600d007844 */ /* 0x0003e20000004200 */
[----:B------:R-:W-:Y:S01]  /*5620*/  @!PT LDS RZ, [RZ] ;  /* 0x00000000fffff984 */ /* 0x000fe20000000800 */
[----:B------:R-:W-:Y:S01]  /*5630*/  @!PT LDS RZ, [RZ] ;  /* 0x00000000fffff984 */ /* 0x000fe20000000800 */
[----:B------:R-:W-:Y:S01]  /*5640*/  @!PT LDS RZ, [RZ] ;  /* 0x00000000fffff984 */ /* 0x000fe20000000800 */
[----:B------:R-:W-:Y:S01]  /*5650*/  @!PT LDS RZ, [RZ] ;  /* 0x00000000fffff984 */ /* 0x000fe20000000800 */
[----:B------:R2:W-:Y:S06]  /*5660*/  MEMBAR.ALL.CTA ;  /* 0x0000000000007992 */ /* 0x0005ec0000008000 */
[----:B--2---:R-:W2:Y:S02]  /*5670*/  FENCE.VIEW.ASYNC.S ;  /* 0x00000000000073c6 */ /* 0x004ea40000000000 */
[----:B--2---:R-:W-:Y:S06]  /*5680*/  BAR.SYNC.DEFER_BLOCKING 0x1, 0x80 ;  /* 0x0042000000007b1d */ /* 0x004fec0000010000 */
[----:B------:R-:W-:Y:S05]  /*5690*/  @!P2 BRA `(.L_x_68) ;  /* 0x000000000010a947 */ /* 0x000fea0003800000 */
[----:B------:R-:W-:-:S09]  /*56a0*/  UIADD3 UR44, UR50, 0x34000, URZ ;  /* 0x00034000322c7890 */ /* 0x000fd2000fffe03f */
[----:B------:R2:W-:Y:S01]  /*56b0*/  UTMASTG.2D [UR44], [UR36] ;  /* 0x0000002c240073b5 */ /* 0x0005e20008008000 */
[----:B------:R0:W-:Y:S01]  /*56c0*/  UTMACMDFLUSH ;  /* 0x00000000000079b7 */ /* 0x0001e20000000000 */
[----:B--2---:R-:W-:-:S04]  /*56d0*/  DEPBAR.LE SB0, 0x1 ;  /* 0x000080400000791a */ /* 0x004fc80000000000 */
.L_x_68:
[----:B------:R-:W-:Y:S05]  /*56e0*/  BSYNC B0 ;  /* 0x0000000000007941 */ /* 0x000fea0003800000 */
.L_x_67:
[----:B------:R-:W-:Y:S06]  /*56f0*/  BAR.SYNC.DEFER_BLOCKING 0x1, 0x80 ;  /* 0x0042000000007b1d */ /* 0x000fec0000010000 */
[----:B------:R-:W-:Y:S05]  /*5700*/  @!P0 BRA `(.L_x_69) ;  /* 0x0000000000048947 */ /* 0x000fea0003800000 */
[----:B------:R-:W-:Y:S01]  /*5710*/  BPT.TRAP 0x1 ;  /* 0x000000040000795c */ /* 0x000fe20000300000 */
.L_x_69:
[----:B------:R-:W2:Y:S02]  /*5720*/  SYNCS.PHASECHK.TRANS64.TRYWAIT P3, [UR50+0x38558], R12 ;  /* 0x0385580cff0075a7 */ /* 0x000ea40008060172 */
[----:B--2---:R-:W-:Y:S05]  /*5730*/  @!P3 BRA `(.L_x_70) ;  /* 0x00000090006cb947 */ /* 0x004fea0003800000 */
.L_x_286:
[----:B------:R-:W-:Y:S05]  /*5740*/  @P1 WARPSYNC.ALL ;  /* 0x0000000000001948 */ /* 0x000fea0003800000 */
[----:B------:R-:W3:Y:S01]  /*5750*/  @P1 LDSM.16.MT88.4 R4, [R13+0x35000] ;  /* 0x035000000d04183b */ /* 0x000ee20000004200 */
[-C--:B--2---:R-:W-:Y:S01]  /*5760*/  FMUL R15, R24, R3.reuse ;  /* 0x00000003180f7220 */ /* 0x084fe20000400000 */
[-C--:B------:R-:W-:Y:S01]  /*5770*/  FMUL R25, R25, R3.reuse ;  /* 0x0000000319197220 */ /* 0x080fe20000400000 */
[-C--:B------:R-:W-:Y:S01]  /*5780*/  FMUL R17, R26, R3.reuse ;  /* 0x000000031a117220 */ /* 0x080fe20000400000 */
[----:B------:R-:W2:Y:S01]  /*5790*/  @P1 LDSM.16.MT88.4 R8, [R13+0x35800] ;  /* 0x035800000d08183b */ /* 0x000ea20000004200 */
[-C--:B------:R-:W-:Y:S01]  /*57a0*/  FMUL R27, R27, R3.reuse ;  /* 0x000000031b1b7220 */ /* 0x080fe20000400000 */
[-C--:B------:R-:W-:Y:S01]  /*57b0*/  FMUL R19, R28, R3.reuse ;  /* 0x000000031c137220 */ /* 0x080fe20000400000 */
[-C--:B------:R-:W-:Y:S01]  /*57c0*/  FMUL R29, R29, R3.reuse ;  /* 0x000000031d1d7220 */ /* 0x080fe20000400000 */
[-C--:B------:R-:W-:Y:S01]  /*57d0*/  FMUL R21, R30, R3.reuse ;  /* 0x000000031e157220 */ /* 0x080fe20000400000 */
[-C--:B------:R-:W-:Y:S01]  /*57e0*/  FMUL R31, R31, R3.reuse ;  /* 0x000000031f1f7220 */ /* 0x080fe20000400000 */
[-C--:B------:R-:W-:Y:S01]  /*57f0*/  FMUL R33, R33, R3.reuse ;  /* 0x0000000321217220 */ /* 0x080fe20000400000 */
[-C--:B------:R-:W-:Y:S01]  /*5800*/  FMUL R35, R35, R3.reuse ;  /* 0x0000000323237220 */ /* 0x080fe20000400000 */
[-C--:B------:R-:W-:Y:S01]  /*5810*/  FMUL R37, R37, R3.reuse ;  /* 0x0000000325257220 */ /* 0x080fe20000400000 */
[----:B------:R-:W-:Y:S01]  /*5820*/  FMUL R39, R39, R3 ;  /* 0x0000000327277220 */ /* 0x000fe20000400000 */
[----:B------:R-:W-:Y:S05]  /*5830*/  WARPSYNC.ALL ;  /* 0x0000000000007948 */ /* 0x000fea0003800000 */
[----:B------:R-:W-:Y:S01]  /*5840*/  BSSY B0, `(.L_x_71) ;  /* 0x000003d000007945 */ /* 0x000fe20003800000 */
[----:B---3--:R-:W-:-:S02]  /*5850*/  HADD2.F32 R14, -RZ, R4.H0_H0 ;  /* 0x20000004ff0e7230 */ /* 0x008fc40000004100 */
[----:B------:R-:W-:Y:S02]  /*5860*/  HADD2.F32 R16, -RZ, R4.H1_H1 ;  /* 0x30000004ff107230 */ /* 0x000fe40000004100 */
[--C-:B------:R-:W-:Y:S02]  /*5870*/  HADD2.F32 R18, -RZ, R5.reuse.H0_H0 ;  /* 0x20000005ff127230 */ /* 0x100fe40000004100 */
[-C--:B------:R-:W-:Y:S01]  /*5880*/  FFMA R15, R14, R0.reuse, R15 ;  /* 0x000000000e0f7223 */ /* 0x080fe2000000000f */
[----:B------:R-:W-:Y:S02]  /*5890*/  HADD2.F32 R20, -RZ, R5.H1_H1 ;  /* 0x30000005ff147230 */ /* 0x000fe40000004100 */
[-C--:B------:R-:W-:Y:S01]  /*58a0*/  FFMA R14, R16, R0.reuse, R25 ;  /* 0x00000000100e7223 */ /* 0x080fe20000000019 */
[----:B------:R-:W-:Y:S02]  /*58b0*/  HADD2.F32 R24, -RZ, R7.H0_H0 ;  /* 0x20000007ff187230 */ /* 0x000fe40000004100 */
[----:B------:R-:W-:Y:S01]  /*58c0*/  FFMA R17, R18, R0, R17 ;  /* 0x0000000012117223 */ /* 0x000fe20000000011 */
[----:B------:R-:W-:-:S02]  /*58d0*/  HADD2.F32 R18, -RZ, R6.H0_H0 ;  /* 0x20000006ff127230 */ /* 0x000fc40000004100 */
[-C--:B------:R-:W-:Y:S01]  /*58e0*/  FFMA R16, R20, R0.reuse, R27 ;  /* 0x0000000014107223 */ /* 0x080fe2000000001b */
[----:B------:R-:W-:Y:S02]  /*58f0*/  HADD2.F32 R20, -RZ, R6.H1_H1 ;  /* 0x30000006ff147230 */ /* 0x000fe40000004100 */
[-C--:B------:R-:W-:Y:S01]  /*5900*/  FFMA R21, R24, R0.reuse, R21 ;  /* 0x0000000018157223 */ /* 0x080fe20000000015 */
[----:B------:R-:W-:Y:S02]  /*5910*/  HADD2.F32 R26, -RZ, R7.H1_H1 ;  /* 0x30000007ff1a7230 */ /* 0x000fe40000004100 */
[-C--:B------:R-:W-:Y:S01]  /*5920*/  FFMA R19, R18, R0.reuse, R19 ;  /* 0x0000000012137223 */ /* 0x080fe20000000013 */
[--C-:B--2---:R-:W-:Y:S02]  /*5930*/  HADD2.F32 R24, -RZ, R8.reuse.H0_H0 ;  /* 0x20000008ff187230 */ /* 0x104fe40000004100 */
[-C--:B------:R-:W-:Y:S01]  /*5940*/  FFMA R18, R20, R0.reuse, R29 ;  /* 0x0000000014127223 */ /* 0x080fe2000000001d */
[----:B------:R-:W-:Y:S01]  /*5950*/  FMUL R25, R32, R3 ;  /* 0x0000000320197220 */ /* 0x000fe20000400000 */
[----:B------:R-:W-:Y:S01]  /*5960*/  FFMA R20, R26, R0, R31 ;  /* 0x000000001a147223 */ /* 0x000fe2000000001f */
[----:B------:R-:W-:-:S02]  /*5970*/  HADD2.F32 R26, -RZ, R8.H1_H1 ;  /* 0x30000008ff1a7230 */ /* 0x000fc40000004100 */
[-C--:B------:R-:W-:Y:S01]  /*5980*/  FMUL R27, R34, R3.reuse ;  /* 0x00000003221b7220 */ /* 0x080fe20000400000 */
[--C-:B------:R-:W-:Y:S02]  /*5990*/  HADD2.F32 R28, -RZ, R9.reuse.H0_H0 ;  /* 0x20000009ff1c7230 */ /* 0x100fe40000004100 */
[-C--:B------:R-:W-:Y:S01]  /*59a0*/  FFMA R25, R24, R0.reuse, R25 ;  /* 0x0000000018197223 */ /* 0x080fe20000000019 */
[----:B------:R-:W-:Y:S02]  /*59b0*/  HADD2.F32 R30, -RZ, R9.H1_H1 ;  /* 0x30000009ff1e7230 */ /* 0x000fe40000004100 */
[-C--:B------:R-:W-:Y:S01]  /*59c0*/  FFMA R24, R26, R0.reuse, R33 ;  /* 0x000000001a187223 */ /* 0x080fe20000000021 */
[----:B------:R-:W-:Y:S01]  /*59d0*/  FMUL R29, R36, R3 ;  /* 0x00000003241d7220 */ /* 0x000fe20000400000 */
[-C--:B------:R-:W-:Y:S01]  /*59e0*/  FFMA R27, R28, R0.reuse, R27 ;  /* 0x000000001c1b7223 */ /* 0x080fe2000000001b */
[--C-:B------:R-:W-:Y:S02]  /*59f0*/  HADD2.F32 R28, -RZ, R10.reuse.H0_H0 ;  /* 0x2000000aff1c7230 */ /* 0x100fe40000004100 */
[----:B------:R-:W-:Y:S01]  /*5a00*/  FFMA R26, R30, R0, R35 ;  /* 0x000000001e1a7223 */ /* 0x000fe20000000023 */
[----:B------:R-:W-:-:S02]  /*5a10*/  HADD2.F32 R30, -RZ, R10.H1_H1 ;  /* 0x3000000aff1e7230 */ /* 0x000fc40000004100 */
[----:B------:R-:W-:Y:S01]  /*5a20*/  FMUL R31, R38, R3 ;  /* 0x00000003261f7220 */ /* 0x000fe20000400000 */
[--C-:B------:R-:W-:Y:S02]  /*5a30*/  HADD2.F32 R32, -RZ, R11.reuse.H0_H0 ;  /* 0x2000000bff207230 */ /* 0x100fe40000004100 */
[-C--:B------:R-:W-:Y:S01]  /*5a40*/  FFMA R29, R28, R0.reuse, R29 ;  /* 0x000000001c1d7223 */ /* 0x080fe2000000001d */
[----:B------:R-:W-:Y:S02]  /*5a50*/  HADD2.F32 R34, -RZ, R11.H1_H1 ;  /* 0x3000000bff227230 */ /* 0x000fe40000004100 */
[-C--:B------:R-:W-:Y:S01]  /*5a60*/  FFMA R28, R30, R0.reuse, R37 ;  /* 0x000000001e1c7223 */ /* 0x080fe20000000025 */
[----:B------:R-:W-:Y:S01]  /*5a70*/  F2FP.F16.F32.PACK_AB R24, R24, R25 ;  /* 0x000000191818723e */ /* 0x000fe200000000ff */
[-C--:B------:R-:W-:Y:S01]  /*5a80*/  FFMA R31, R32, R0.reuse, R31 ;  /* 0x00000000201f7223 */ /* 0x080fe2000000001f */
[----:B------:R-:W-:Y:S01]  /*5a90*/  F2FP.F16.F32.PACK_AB R32, R14, R15 ;  /* 0x0000000f0e20723e */ /* 0x000fe200000000ff */
[----:B------:R-:W-:Y:S01]  /*5aa0*/  FFMA R30, R34, R0, R39 ;  /* 0x00000000221e7223 */ /* 0x000fe20000000027 */
[----:B------:R-:W-:-:S02]  /*5ab0*/  F2FP.F16.F32.PACK_AB R33, R16, R17 ;  /* 0x000000111021723e */ /* 0x000fc400000000ff */
[----:B------:R-:W-:Y:S02]  /*5ac0*/  F2FP.F16.F32.PACK_AB R34, R18, R19 ;  /* 0x000000131222723e */ /* 0x000fe400000000ff */
[----:B------:R-:W-:Y:S02]  /*5ad0*/  F2FP.F16.F32.PACK_AB R35, R20, R21 ;  /* 0x000000151423723e */ /* 0x000fe400000000ff */
[----:B------:R-:W-:Y:S02]  /*5ae0*/  F2FP.F16.F32.PACK_AB R25, R26, R27 ;  /* 0x0000001b1a19723e */ /* 0x000fe400000000ff */
[----:B------:R-:W-:Y:S01]  /*5af0*/  F2FP.F16.F32.PACK_AB R26, R28, R29 ;  /* 0x0000001d1c1a723e */ /* 0x000fe200000000ff */
[----:B------:R2:W-:Y:S01]  /*5b00*/  STSM.16.MT88.4 [R13+0x35000], R32 ;  /* 0x035000200d007844 */ /* 0x0005e20000004200 */
[----:B------:R-:W-:-:S05]  /*5b10*/  F2FP.F16.F32.PACK_AB R27, R30, R31 ;  /* 0x0000001f1e1b723e */ /* 0x000fca00000000ff */
[----:B------:R2:W-:Y:S01]  /*5b20*/  STSM.16.MT88.4 [R13+0x35800], R24 ;  /* 0x035800180d007844 */ /* 0x0005e20000004200 */
[----:B------:R-:W-:Y:S01]  /*5b30*/  @!PT LDS RZ, [RZ] ;  /* 0x00000000fffff984 */ /* 0x000fe20000000800 */
[----:B------:R-:W-:Y:S01]  /*5b40*/  @!PT LDS RZ, [RZ] ;  /* 0x00000000fffff984 */ /* 0x000fe20000000800 */
[----:B------:R-:W-:Y:S01]  /*5b50*/  @!PT LDS RZ, [RZ] ;  /* 0x00000000fffff984 */ /* 0x000fe20000000800 */
[----:B------:R-:W-:Y:S01]  /*5b60*/  @!PT LDS RZ, [RZ] ;  /* 0x00000000fffff984 */ /* 0x000fe20000000800 */
[----:B------:R3:W-:Y:S06]  /*5b70*/  MEMBAR.ALL.CTA ;  /* 0x0000000000007992 */ /* 0x0007ec0000008000 */
[----:B---3--:R-:W3:Y:S02]  /*5b80*/  FENCE.VIEW.ASYNC.S ;  /* 0x00000000000073c6 */ /* 0x008ee40000000000 */
[----:B---3--:R-:W-:Y:S06]  /*5b90*/  BAR.SYNC.DEFER_BLOCKING 0x1, 0x80 ;  /* 0x0042000000007b1d */ /* 0x008fec0000010000 */
[----:B------:R-:W-:Y:S05]  /*5ba0*/  @!P2 BRA `(.L_x_72) ;  /* 0x000000000018a947 */ /* 0x000fea0003800000 */
[----:B------:R-:W-:Y:S02]  /*5bb0*/  UIADD3 UR5, UR45, 0x40, URZ ;  /* 0x000000402d057890 */ /* 0x000fe4000fffe03f */
[----:B------:R-:W-:Y:S01]  /*5bc0*/  UIADD3 UR4, UR50, 0x35000, URZ ;  /* 0x0003500032047890 */ /* 0x000fe2000fffe03f */
[----:B------:R-:W-:-:S08]  /*5bd0*/  UMOV UR6, UR46 ;  /* 0x0000002e00067c82 */ /* 0x000fd00008000000 */
[----:B------:R3:W-:Y:S01]  /*5be0*/  UTMASTG.2D [UR4], [UR36] ;  /* 0x00000004240073b5 */ /* 0x0007e20008008000 */
[----:B------:R0:W-:Y:S01]  /*5bf0*/  UTMACMDFLUSH ;  /* 0x00000000000079b7 */ /* 0x0001e20000000000 */
[----:B---3--:R-:W-:-:S04]  /*5c00*/  DEPBAR.LE SB0, 0x1 ;  /* 0x000080400000791a */ /* 0x008fc80000000000 */
.L_x_72:
[----:B------:R-:W-:Y:S05]  /*5c10*/  BSYNC B0 ;  /* 0x0000000000007941 */ /* 0x000fea0003800000 */
.L_x_71:
[----:B------:R-:W-:Y:S06]  /*5c20*/  BAR.SYNC.DEFER_BLOCKING 0x1, 0x80 ;  /* 0x0042000000007b1d */ /* 0x000fec0000010000 */
[----:B------:R-:W-:Y:S05]  /*5c30*/  @!P0 BRA `(.L_x_73) ;  /* 0x0000000000048947 */ /* 0x000fea0003800000 */
[----:B------:R-:W-:Y:S01]  /*5c40*/  BPT.TRAP 0x1 ;  /* 0x000000040000795c */ /* 0x000fe20000300000 */
.L_x_73:
[----:B------:R-:W-:-:S04]  /*5c50*/  UIADD3 UR4, UR50, 0x38570, URZ ;  /* 0x0003857032047890 */ /* 0x000fc8000fffe03f */
[----:B------:R-:W-:-:S09]  /*5c60*/  UPRMT UR8, UR57, 0x654, UR4 ;  /* 0x0000065439087896 */ /* 0x000fd20008000004 */
[----:B------:R-:W-:Y:S01]  /*5c70*/  SYNCS.ARRIVE.TRANS64.RED.A1T0 RZ, [UR8], RZ ;  /* 0x000000ffffff79a7 */ /* 0x000fe20008100408 */
[----:B------:R-:W-:Y:S05]  /*5c80*/  @!P0 BRA `(.L_x_74) ;  /* 0x0000000000048947 */ /* 0x000fea0003800000 */
[----:B------:R-:W-:Y:S01]  /*5c90*/  BPT.TRAP 0x1 ;  /* 0x000000040000795c */ /* 0x000fe20000300000 */
.L_x_74:
[----:B------:R-:W3:Y:S02]  /*5ca0*/  SYNCS.PHASECHK.TRANS64.TRYWAIT P3, [UR50+0x38560], R12 ;  /* 0x0385600cff0075a7 */ /* 0x000ee40008060172 */
[----:B---3--:R-:W-:Y:S05]  /*5cb0*/  @!P3 BRA `(.L_x_75) ;  /* 0x0000008c0024b947 */ /* 0x008fea0003800000 */
.L_x_287:
[----:B------:R-:W-:Y:S05]  /*5cc0*/  @P1 WARPSYNC.ALL ;  /* 0x0000000000001948 */ /* 0x000fea0003800000 */
[----:B------:R-:W4:Y:S01]  /*5cd0*/  @P1 LDSM.16.MT88.4 R4, [R13+0x36000] ;  /* 0x036000000d04183b */ /* 0x000f220000004200 */
[-C--:B---3--:R-:W-:Y:S01]  /*5ce0*/  FMUL R15, R104, R3.reuse ;  /* 0x00000003680f7220 */ /* 0x088fe20000400000 */
[-C--:B------:R-:W-:Y:S01]  /*5cf0*/  FMUL R105, R105, R3.reuse ;  /* 0x0000000369697220 */ /* 0x080fe20000400000 */
[-C--:B------:R-:W-:Y:S01]  /*5d00*/  FMUL R17, R106, R3.reuse ;  /* 0x000000036a117220 */ /* 0x080fe20000400000 */
[----:B------:R-:W3:Y:S01]  /*5d10*/  @P1 LDSM.16.MT88.4 R8, [R13+0x36800] ;  /* 0x036800000d08183b */ /* 0x000ee20000004200 */
[-C--:B------:R-:W-:Y:S01]  /*5d20*/  FMUL R107, R107, R3.reuse ;  /* 0x000000036b6b7220 */ /* 0x080fe20000400000 */
[-C--:B------:R-:W-:Y:S01]  /*5d30*/  FMUL R19, R108, R3.reuse ;  /* 0x000000036c137220 */ /* 0x080fe20000400000 */
[-C--:B------:R-:W-:Y:S01]  /*5d40*/  FMUL R109, R109, R3.reuse ;  /* 0x000000036d6d7220 */ /* 0x080fe20000400000 */
[-C--:B------:R-:W-:Y:S01]  /*5d50*/  FMUL R21, R110, R3.reuse ;  /* 0x000000036e157220 */ /* 0x080fe20000400000 */
[-C--:B------:R-:W-:Y:S01]  /*5d60*/  FMUL R111, R111, R3.reuse ;  /* 0x000000036f6f7220 */ /* 0x080fe20000400000 */
[-C--:B--2---:R-:W-:Y:S01]  /*5d70*/  FMUL R25, R112, R3.reuse ;  /* 0x0000000370197220 */ /* 0x084fe20000400000 */
        /* <DEDUP_REMOVED lines=9> */
[----:B----4-:R-:W-:-:S02]  /*5e10*/  HADD2.F32 R14, -RZ, R4.H0_H0 ;  /* 0x20000004ff0e7230 */ /* 0x010fc40000004100 */
        /* <DEDUP_REMOVED lines=13> */
[----:B---3--:R-:W-:Y:S02]  /*5ef0*/  HADD2.F32 R24, -RZ, R8.H0_H0 ;  /* 0x20000008ff187230 */ /* 0x008fe40000004100 */
[----:B------:R-:W-:Y:S01]  /*5f00*/  FFMA R18, R20, R0, R109 ;  /* 0x0000000014127223 */ /* 0x000fe2000000006d */
[----:B------:R-:W-:-:S02]  /*5f10*/  HADD2.F32 R28, -RZ, R9.H0_H0 ;  /* 0x20000009ff1c7230 */ /* 0x000fc40000004100 */
[-C--:B------:R-:W-:Y:S01]  /*5f20*/  FFMA R20, R26, R0.reuse, R111 ;  /* 0x000000001a147223 */ /* 0x080fe2000000006f */
[----:B------:R-:W-:Y:S02]  /*5f30*/  HADD2.F32 R26, -RZ, R8.H1_H1 ;  /* 0x30000008ff1a7230 */ /* 0x000fe40000004100 */
        /* <DEDUP_REMOVED lines=37> */
.L_x_77:
[----:B------:R-:W-:Y:S05]  /*6190*/  BSYNC B0 ;  /* 0x0000000000007941 */ /* 0x000fea0003800000 */
.L_x_76:
[----:B------:R-:W-:Y:S06]  /*61a0*/  BAR.SYNC.DEFER_BLOCKING 0x1, 0x80 ;  /* 0x0042000000007b1d */ /* 0x000fec0000010000 */
[----:B------:R-:W-:Y:S05]  /*61b0*/  @!P0 BRA `(.L_x_78) ;  /* 0x0000000000048947 */ /* 0x000fea0003800000 */
[----:B------:R-:W-:Y:S01]  /*61c0*/  BPT.TRAP 0x1 ;  /* 0x000000040000795c */ /* 0x000fe20000300000 */
.L_x_78:
[----:B------:R-:W-:-:S04]  /*61d0*/  UIADD3 UR4, UR50, 0x38578, URZ ;  /* 0x0003857832047890 */ /* 0x000fc8000fffe03f */
[----:B------:R-:W-:-:S09]  /*61e0*/  UPRMT UR9, UR57, 0x654, UR4 ;  /* 0x0000065439097896 */ /* 0x000fd20008000004 */
[----:B------:R-:W-:Y:S01]  /*61f0*/  SYNCS.ARRIVE.TRANS64.RED.A1T0 RZ, [UR9], RZ ;  /* 0x000000ffffff79a7 */ /* 0x000fe20008100409 */
[----:B------:R-:W-:Y:S05]  /*6200*/  @!P0 BRA `(.L_x_79) ;  /* 0x0000000000048947 */ /* 0x000fea0003800000 */
[----:B------:R-:W-:Y:S01]  /*6210*/  BPT.TRAP 0x1 ;  /* 0x000000040000795c */ /* 0x000fe20000300000 */
.L_x_79:
[----:B------:R-:W3:Y:S02]  /*6220*/  SYNCS.PHASECHK.TRANS64.TRYWAIT P3, [UR50+0x38568], R12 ;  /* 0x0385680cff0075a7 */ /* 0x000ee40008060172 */
[----:B---3--:R-:W-:Y:S05]  /*6230*/  @!P3 BRA `(.L_x_80) ;  /* 0x0000008400dcb947 */ /* 0x008fea0003800000 */
.L_x_288:
        /* <DEDUP_REMOVED lines=58> */
[----:B------:R-:W-:Y:S01]  /*65e0*/  F2FP.F16.F32.PACK_AB R17, R24, R27 ;  /* 0x0000001b1811723e */ /* 0x000fe200000000ff */
[----:B------:R2:W-:Y:S01]  /*65f0*/  STSM.16.MT88.4 [R13+0x37000], R32 ;  /* 0x037000200d007844 */ /* 0x0005e20000004200 */
[----:B------:R-:W-:Y:S02]  /*6600*/  F2FP.F16.F32.PACK_AB R18, R26, R29 ;  /* 0x0000001d1a12723e */ /* 0x000fe400000000ff */
        /* <DEDUP_REMOVED lines=11> */
[----:B------:R-:W-:Y:S02]  /*66c0*/  UIADD3 UR5, UR45, 0x40, URZ ;  /* 0x000000402d057890 */ /* 0x000fe4000fffe03f */
[----:B------:R-:W-:-:S09]  /*66d0*/  UIADD3 UR4, UR50, 0x37000, URZ ;  /* 0x0003700032047890 */ /* 0x000fd2000fffe03f */
[----:B------:R3:W-:Y:S01]  /*66e0*/  UTMASTG.2D [UR4], [UR36] ;  /* 0x00000004240073b5 */ /* 0x0007e20008008000 */
[----:B------:R0:W-:Y:S01]  /*66f0*/  UTMACMDFLUSH ;  /* 0x00000000000079b7 */ /* 0x0001e20000000000 */
[----:B---3--:R-:W-:-:S04]  /*6700*/  DEPBAR.LE SB0, 0x1 ;  /* 0x000080400000791a */ /* 0x008fc80000000000 */
.L_x_82:
[----:B------:R-:W-:Y:S05]  /*6710*/  BSYNC B0 ;  /* 0x0000000000007941 */ /* 0x000fea0003800000 */
.L_x_81:
[----:B------:R-:W-:Y:S06]  /*6720*/  BAR.SYNC.DEFER_BLOCKING 0x1, 0x80 ;  /* 0x0042000000007b1d */ /* 0x000fec0000010000 */
[----:B------:R-:W-:Y:S05]  /*6730*/  @!P0 BRA `(.L_x_83) ;  /* 0x0000000000048947 */ /* 0x000fea0003800000 */
[----:B------:R-:W-:Y:S01]  /*6740*/  BPT.TRAP 0x1 ;  /* 0x000000040000795c */ /* 0x000fe20000300000 */
.L_x_83:
[----:B------:R-:W-:-:S04]  /*6750*/  UIADD3 UR4, UR50, 0x38580, URZ ;  /* 0x0003858032047890 */ /* 0x000fc8000fffe03f */
[----:B------:R-:W-:-:S09]  /*6760*/  UPRMT UR10, UR57, 0x654, UR4 ;  /* 0x00000654390a7896 */ /* 0x000fd20008000004 */
[----:B------:R-:W-:Y:S01]  /*6770*/  SYNCS.ARRIVE.TRANS64.RED.A1T0 RZ, [UR10], RZ ;  /* 0x000000ffffff79a7 */ /* 0x000fe2000810040a */
[----:B------:R-:W-:Y:S05]  /*6780*/  @!P0 BRA `(.L_x_84) ;  /* 0x0000000000048947 */ /* 0x000fea0003800000 */
[----:B------:R-:W-:Y:S01]  /*6790*/  BPT.TRAP 0x1 ;  /* 0x000000040000795c */ /* 0x000fe20000300000 */
.L_x_84:
[----:B------:R-:W-:-:S05]  /*67a0*/  IMAD.MOV.U32 R12, RZ, RZ, 0x1 ;  /* 0x00000001ff0c7424 */ /* 0x000fca00078e00ff */
[----:B------:R-:W-:-:S04]  /*67b0*/  SHF.L.U32 R12, R12, 0x1f, RZ ;  /* 0x0000001f0c0c7819 */ /* 0x000fc800000006ff */
[----:B------:R-:W3:Y:S02]  /*67c0*/  SYNCS.PHASECHK.TRANS64.TRYWAIT P3, [UR50+0x38550], R12 ;  /* 0x0385500cff0075a7 */ /* 0x000ee40008060172 */
[----:B---3--:R-:W-:Y:S05]  /*67d0*/  @!P3 BRA `(.L_x_85) ;  /* 0x00000080008cb947 */ /* 0x008fea0003800000 */
.L_x_289:
[----:B------:R-:W-:Y:S05]  /*67e0*/  @P1 WARPSYNC.ALL ;  /* 0x0000000000001948 */ /* 0x000fea0003800000 */
[----:B------:R-:W4:Y:S01]  /*67f0*/  @P1 LDSM.16.MT88.4 R4, [R13+0x34000] ;  /* 0x034000000d04183b */ /* 0x000f220000004200 */
[-C--:B---3--:R-:W-:Y:S01]  /*6800*/  FMUL R15, R120, R3.reuse ;  /* 0x00000003780f7220 */ /* 0x088fe20000400000 */
[-C--:B------:R-:W-:Y:S01]  /*6810*/  FMUL R121, R121, R3.reuse ;  /* 0x0000000379797220 */ /* 0x080fe20000400000 */
[-C--:B--2---:R-:W-:Y:S01]  /*6820*/  FMUL R17, R122, R3.reuse ;  /* 0x000000037a117220 */ /* 0x084fe20000400000 */
        /* <DEDUP_REMOVED lines=30> */
[----:B--2---:R-:W-:Y:S02]  /*6a10*/  HADD2.F32 R24, -RZ, R8.H0_H0 ;  /* 0x20000008ff187230 */ /* 0x004fe40000004100 */
        /* <DEDUP_REMOVED lines=41> */
.L_x_87:
[----:B------:R-:W-:Y:S05]  /*6cb0*/  BSYNC B0 ;  /* 0x0000000000007941 */ /* 0x000fea0003800000 */
.L_x_86:
[----:B------:R-:W-:Y:S06]  /*6cc0*/  BAR.SYNC.DEFER_BLOCKING 0x1, 0x80 ;  /* 0x0042000000007b1d */ /* 0x000fec0000010000 */
[----:B------:R-:W-:Y:S05]  /*6cd0*/  @!P0 BRA `(.L_x_88) ;  /* 0x0000000000048947 */ /* 0x000fea0003800000 */
[----:B------:R-:W-:Y:S01]  /*6ce0*/  BPT.TRAP 0x1 ;  /* 0x000000040000795c */ /* 0x000fe20000300000 */
.L_x_88:
[----:B------:R-:W-:-:S04]  /*6cf0*/  UIADD3 UR7, UR50, 0x38588, URZ ;  /* 0x0003858832077890 */ /* 0x000fc8000fffe03f */
[----:B------:R-:W-:-:S09]  /*6d00*/  UPRMT UR7, UR57, 0x654, UR7 ;  /* 0x0000065439077896 */ /* 0x000fd20008000007 */
[----:B------:R-:W-:Y:S01]  /*6d10*/  SYNCS.ARRIVE.TRANS64.RED.A1T0 RZ, [UR7], RZ ;  /* 0x000000ffffff79a7 */ /* 0x000fe20008100407 */
[----:B------:R-:W-:Y:S05]  /*6d20*/  @!P0 BRA `(.L_x_89) ;  /* 0x0000000000048947 */ /* 0x000fea0003800000 */
[----:B------:R-:W-:Y:S01]  /*6d30*/  BPT.TRAP 0x1 ;  /* 0x000000040000795c */ /* 0x000fe20000300000 */
.L_x_89:
[----:B------:R-:W3:Y:S02]  /*6d40*/  SYNCS.PHASECHK.TRANS64.TRYWAIT P3, [UR50+0x38558], R12 ;  /* 0x0385580cff0075a7 */ /* 0x000ee40008060172 */
[----:B---3--:R-:W-:Y:S05]  /*6d50*/  @!P3 BRA `(.L_x_90) ;  /* 0x0000007c0044b947 */ /* 0x008fea0003800000 */
.L_x_290:
        /* <DEDUP_REMOVED lines=77> */
.L_x_92:
[----:B------:R-:W-:Y:S05]  /*7230*/  BSYNC B0 ;  /* 0x0000000000007941 */ /* 0x000fea0003800000 */
.L_x_91:
[----:B------:R-:W-:Y:S06]  /*7240*/  BAR.SYNC.DEFER_BLOCKING 0x1, 0x80 ;  /* 0x0042000000007b1d */ /* 0x000fec0000010000 */
[----:B------:R-:W-:Y:S05]  /*7250*/  @!P0 BRA `(.L_x_93) ;  /* 0x0000000000048947 */ /* 0x000fea0003800000 */
[----:B------:R-:W-:Y:S01]  /*7260*/  BPT.TRAP 0x1 ;  /* 0x000000040000795c */ /* 0x000fe20000300000 */
.L_x_93:
[----:B------:R-:W-:Y:S01]  /*7270*/  SYNCS.ARRIVE.TRANS64.RED.A1T0 RZ, [UR8], RZ ;  /* 0x000000ffffff79a7 */ /* 0x000fe20008100408 */
[----:B------:R-:W-:Y:S05]  /*7280*/  @!P0 BRA `(.L_x_94) ;  /* 0x0000000000048947 */ /* 0x000fea0003800000 */
[----:B------:R-:W-:Y:S01]  /*7290*/  BPT.TRAP 0x1 ;  /* 0x000000040000795c */ /* 0x000fe20000300000 */
.L_x_94:
[----:B------:R-:W3:Y:S02]  /*72a0*/  SYNCS.PHASECHK.TRANS64.TRYWAIT P3, [UR50+0x38560], R12 ;  /* 0x0385600cff0075a7 */ /* 0x000ee40008060172 */
[----:B---3--:R-:W-:Y:S05]  /*72b0*/  @!P3 BRA `(.L_x_95) ;  /* 0x000000780004b947 */ /* 0x008fea0003800000 */
.L_x_291:
[----:B------:R-:W-:Y:S05]  /*72c0*/  @P1 WARPSYNC.ALL ;  /* 0x0000000000001948 */ /* 0x000fea0003800000 */
[----:B------:R-:W4:Y:S01]  /*72d0*/  @P1 LDSM.16.MT88.4 R4, [R13+0x36000] ;  /* 0x036000000d04183b */ /* 0x000f220000004200 */
[-C--:B------:R-:W-:Y:S01]  /*72e0*/  FMUL R17, R138, R3.reuse ;  /* 0x000000038a117220 */ /* 0x080fe20000400000 */
[-C--:B------:R-:W-:Y:S01]  /*72f0*/  FMUL R139, R139, R3.reuse ;  /* 0x000000038b8b7220 */ /* 0x080fe20000400000 */
[-C--:B------:R-:W-:Y:S01]  /*7300*/  FMUL R19, R140, R3.reuse ;  /* 0x000000038c137220 */ /* 0x080fe20000400000 */
[----:B------:R-:W5:Y:S01]  /*7310*/  @P1 LDSM.16.MT88.4 R8, [R13+0x36800] ;  /* 0x036800000d08183b */ /* 0x000f620000004200 */
[-C--:B------:R-:W-:Y:S01]  /*7320*/  FMUL R141, R141, R3.reuse ;  /* 0x000000038d8d7220 */ /* 0x080fe20000400000 */
[-C--:B------:R-:W-:Y:S01]  /*7330*/  FMUL R21, R142, R3.reuse ;  /* 0x000000038e157220 */ /* 0x080fe20000400000 */
[-C--:B------:R-:W-:Y:S01]  /*7340*/  FMUL R143, R143, R3.reuse ;  /* 0x000000038f8f7220 */ /* 0x080fe20000400000 */
[-C--:B------:R-:W-:Y:S01]  /*7350*/  FMUL R145, R145, R3.reuse ;  /* 0x0000000391917220 */ /* 0x080fe20000400000 */
[-C--:B---3--:R-:W-:Y:S01]  /*7360*/  FMUL R15, R136, R3.reuse ;  /* 0x00000003880f7220 */ /* 0x088fe20000400000 */
        /* <DEDUP_REMOVED lines=16> */
[----:B-----5:R-:W-:Y:S02]  /*7470*/  HADD2.F32 R28, -RZ, R8.H1_H1 ;  /* 0x30000008ff1c7230 */ /* 0x020fe40000004100 */
[----:B------:R-:W-:Y:S01]  /*7480*/  FFMA R19, R20, R0, R19 ;  /* 0x0000000014137223 */ /* 0x000fe20000000013 */
[----:B------:R-:W-:-:S02]  /*7490*/  HADD2.F32 R20, -RZ, R7.H0_H0 ;  /* 0x20000007ff147230 */ /* 0x000fc40000004100 */
[-C--:B------:R-:W-:Y:S01]  /*74a0*/  FFMA R18, R24, R0.reuse, R141 ;  /* 0x0000000018127223 */ /* 0x080fe2000000008d */
[----:B------:R-:W-:Y:S01]  /*74b0*/  HADD2.F32 R24, -RZ, R7.H1_H1 ;  /* 0x30000007ff187230 */ /* 0x000fe20000004100 */
[----:B------:R-:W-:Y:S01]  /*74c0*/  F2FP.F16.F32.PACK_AB R33, R16, R17 ;  /* 0x000000111021723e */ /* 0x000fe200000000ff */
[----:B------:R-:W-:Y:S02]  /*74d0*/  HADD2.F32 R14, -RZ, R4.H0_H0 ;  /* 0x20000004ff0e7230 */ /* 0x000fe40000004100 */
[-C--:B------:R-:W-:Y:S01]  /*74e0*/  FFMA R21, R20, R0.reuse, R21 ;  /* 0x0000000014157223 */ /* 0x080fe20000000015 */
[----:B------:R-:W-:Y:S02]  /*74f0*/  HADD2.F32 R26, -RZ, R8.H0_H0 ;  /* 0x20000008ff1a7230 */ /* 0x000fe40000004100 */
[-C--:B------:R-:W-:Y:S01]  /*7500*/  FFMA R20, R24, R0.reuse, R143 ;  /* 0x0000000018147223 */ /* 0x080fe2000000008f */
[----:B------:R-:W-:Y:S02]  /*7510*/  HADD2.F32 R30, -RZ, R9.H0_H0 ;  /* 0x20000009ff1e7230 */ /* 0x000fe40000004100 */
[-C--:B------:R-:W-:Y:S01]  /*7520*/  FFMA R24, R28, R0.reuse, R145 ;  /* 0x000000001c187223 */ /* 0x080fe20000000091 */
[-C--:B------:R-:W-:Y:S01]  /*7530*/  FFMA R15, R14, R0.reuse, R15 ;  /* 0x000000000e0f7223 */ /* 0x080fe2000000000f */
[----:B------:R-:W-:Y:S01]  /*7540*/  FFMA R25, R26, R0, R25 ;  /* 0x000000001a197223 */ /* 0x000fe20000000019 */
[----:B------:R-:W-:-:S02]  /*7550*/  HADD2.F32 R28, -RZ, R10.H0_H0 ;  /* 0x2000000aff1c7230 */ /* 0x000fc40000004100 */
[-C--:B------:R-:W-:Y:S01]  /*7560*/  FFMA R27, R30, R0.reuse, R27 ;  /* 0x000000001e1b7223 */ /* 0x080fe2000000001b */
[----:B------:R-:W-:Y:S01]  /*7570*/  HADD2.F32 R14, -RZ, R4.H1_H1 ;  /* 0x30000004ff0e7230 */ /* 0x000fe20000004100 */
[----:B------:R-:W-:Y:S01]  /*7580*/  F2FP.F16.F32.PACK_AB R35, R20, R21 ;  /* 0x000000151423723e */ /* 0x000fe200000000ff */
[----:B------:R-:W-:Y:S02]  /*7590*/  HADD2.F32 R26, -RZ, R9.H1_H1 ;  /* 0x30000009ff1a7230 */ /* 0x000fe40000004100 */
[-C--:B------:R-:W-:Y:S01]  /*75a0*/  FFMA R29, R28, R0.reuse, R29 ;  /* 0x000000001c1d7223 */ /* 0x080fe2000000001d */
[----:B------:R-:W-:Y:S02]  /*75b0*/  HADD2.F32 R30, -RZ, R10.H1_H1 ;  /* 0x3000000aff1e7230 */ /* 0x000fe40000004100 */
[-C--:B------:R-:W-:Y:S01]  /*75c0*/  FFMA R14, R14, R0.reuse, R137 ;  /* 0x000000000e0e7223 */ /* 0x080fe20000000089 */
[--C-:B------:R-:W-:Y:S02]  /*75d0*/  HADD2.F32 R32, -RZ, R11.reuse.H0_H0 ;  /* 0x2000000bff207230 */ /* 0x100fe40000004100 */
[----:B------:R-:W-:Y:S01]  /*75e0*/  FFMA R26, R26, R0, R147 ;  /* 0x000000001a1a7223 */ /* 0x000fe20000000093 */
[----:B------:R-:W-:-:S02]  /*75f0*/  HADD2.F32 R34, -RZ, R11.H1_H1 ;  /* 0x3000000bff227230 */ /* 0x000fc40000004100 */
[-C--:B------:R-:W-:Y:S01]  /*7600*/  FFMA R28, R30, R0.reuse, R149 ;  /* 0x000000001e1c7223 */ /* 0x080fe20000000095 */
[----:B------:R-:W-:Y:S01]  /*7610*/  F2FP.F16.F32.PACK_AB R24, R24, R25 ;  /* 0x000000191818723e */ /* 0x000fe200000000ff */
[-C--:B------:R-:W-:Y:S01]  /*7620*/  FFMA R31, R32, R0.reuse, R31 ;  /* 0x00000000201f7223 */ /* 0x080fe2000000001f */
[----:B------:R-:W-:Y:S01]  /*7630*/  F2FP.F16.F32.PACK_AB R32, R14, R15 ;  /* 0x0000000f0e20723e */ /* 0x000fe200000000ff */
[----:B------:R-:W-:Y:S01]  /*7640*/  FFMA R30, R34, R0, R151 ;  /* 0x00000000221e7223 */ /* 0x000fe20000000097 */
        /* <DEDUP_REMOVED lines=20> */
.L_x_97:
[----:B------:R-:W-:Y:S05]  /*7790*/  BSYNC B0 ;  /* 0x0000000000007941 */ /* 0x000fea0003800000 */
.L_x_96:
[----:B------:R-:W-:Y:S06]  /*77a0*/  BAR.SYNC.DEFER_BLOCKING 0x1, 0x80 ;  /* 0x0042000000007b1d */ /* 0x000fec0000010000 */
[----:B------:R-:W-:Y:S05]  /*77b0*/  @!P0 BRA `(.L_x_98) ;  /* 0x0000000000048947 */ /* 0x000fea0003800000 */
[----:B------:R-:W-:Y:S01]  /*77c0*/  BPT.TRAP 0x1 ;  /* 0x000000040000795c */ /* 0x000fe20000300000 */
.L_x_98:
[----:B------:R-:W-:Y:S01]  /*77d0*/  SYNCS.ARRIVE.TRANS64.RED.A1T0 RZ, [UR9], RZ ;  /* 0x000000ffffff79a7 */ /* 0x000fe20008100409 */
[----:B------:R-:W-:Y:S05]  /*77e0*/  @!P0 BRA `(.L_x_99) ;  /* 0x0000000000048947 */ /* 0x000fea0003800000 */
[----:B------:R-:W-:Y:S01]  /*77f0*/  BPT.TRAP 0x1 ;  /* 0x000000040000795c */ /* 0x000fe20000300000 */
.L_x_99:
[----:B------:R-:W3:Y:S02]  /*7800*/  SYNCS.PHASECHK.TRANS64.TRYWAIT P3, [UR50+0x38568], R12 ;  /* 0x0385680cff0075a7 */ /* 0x000ee40008060172 */
[----:B---3--:R-:W-:Y:S05]  /*7810*/  @!P3 BRA `(.L_x_100) ;  /* 0x0000007000c4b947 */ /* 0x008fea0003800000 */
.L_x_292:
[----:B------:R-:W-:Y:S05]  /*7820*/  @P1 WARPSYNC.ALL ;  /* 0x0000000000001948 */ /* 0x000fea0003800000 */
[----:B------:R-:W4:Y:S01]  /*7830*/  @P1 LDSM.16.MT88.4 R4, [R13+0x37000] ;  /* 0x037000000d04183b */ /* 0x000f220000004200 */
[-C--:B------:R-:W-:Y:S01]  /*7840*/  FMUL R72, R72, R3.reuse ;  /* 0x0000000348487220 */ /* 0x080fe20000400000 */
[-C--:B---3--:R-:W-:Y:S01]  /*7850*/  FMUL R12, R73, R3.reuse ;  /* 0x00000003490c7220 */ /* 0x088fe20000400000 */
[-C--:B------:R-:W-:Y:S01]  /*7860*/  FMUL R74, R74, R3.reuse ;  /* 0x000000034a4a7220 */ /* 0x080fe20000400000 */
[----:B------:R-:W3:Y:S01]  /*7870*/  @P1 LDSM.16.MT88.4 R8, [R13+0x37800] ;  /* 0x037800000d08183b */ /* 0x000ee20000004200 */
        /* <DEDUP_REMOVED lines=12> */
[----:B------:R-:W-:Y:S01]  /*7940*/  FMUL R28, R87, R3 ;  /* 0x00000003571c7220 */ /* 0x000fe20000400000 */
[----:B------:R-:W-:Y:S05]  /*7950*/  WARPSYNC.ALL ;  /* 0x0000000000007948 */ /* 0x000fea0003800000 */
[----:B------:R-:W-:Y:S01]  /*7960*/  BSSY B0, `(.L_x_101) ;  /* 0x0000039000007945 */ /* 0x000fe20003800000 */
[----:B----4-:R-:W-:-:S02]  /*7970*/  HADD2.F32 R17, -RZ, R5.H0_H0 ;  /* 0x20000005ff117230 */ /* 0x010fc40000004100 */
[----:B------:R-:W-:Y:S02]  /*7980*/  HADD2.F32 R25, -RZ, R7.H0_H0 ;  /* 0x20000007ff197230 */ /* 0x000fe40000004100 */
[--C-:B------:R-:W-:Y:S02]  /*7990*/  HADD2.F32 R3, -RZ, R4.reuse.H0_H0 ;  /* 0x20000004ff037230 */ /* 0x100fe40000004100 */
[-C--:B------:R-:W-:Y:S01]  /*79a0*/  FFMA R17, R17, R0.reuse, R74 ;  /* 0x0000000011117223 */ /* 0x080fe2000000004a */
[----:B------:R-:W-:Y:S02]  /*79b0*/  HADD2.F32 R15, -RZ, R4.H1_H1 ;  /* 0x30000004ff0f7230 */ /* 0x000fe40000004100 */
[-C--:B------:R-:W-:Y:S01]  /*79c0*/  FFMA R25, R25, R0.reuse, R78 ;  /* 0x0000000019197223 */ /* 0x080fe2000000004e */
[----:B------:R-:W-:Y:S02]  /*79d0*/  HADD2.F32 R5, -RZ, R5.H1_H1 ;  /* 0x30000005ff057230 */ /* 0x000fe40000004100 */
        /* <DEDUP_REMOVED lines=49> */
.L_x_102:
[----:B------:R-:W-:Y:S05]  /*7cf0*/  BSYNC B0 ;  /* 0x0000000000007941 */ /* 0x000fea0003800000 */
.L_x_101:
[----:B------:R-:W-:Y:S06]  /*7d00*/  BAR.SYNC.DEFER_BLOCKING 0x1, 0x80 ;  /* 0x0042000000007b1d */ /* 0x000fec0000010000 */
[----:B------:R-:W-:Y:S05]  /*7d10*/  @!P0 BRA `(.L_x_103) ;  /* 0x0000000000048947 */ /* 0x000fea0003800000 */
[----:B------:R-:W-:Y:S01]  /*7d20*/  BPT.TRAP 0x1 ;  /* 0x000000040000795c */ /* 0x000fe20000300000 */
.L_x_103:
[----:B------:R-:W-:Y:S01]  /*7d30*/  UISETP.NE.AND UP0, UPT, UR53, 0x3, UPT ;  /* 0x000000033500788c */ /* 0x000fe2000bf05270 */
[----:B------:R-:W-:Y:S05]  /*7d40*/  SYNCS.ARRIVE.TRANS64.RED.A1T0 RZ, [UR10], RZ ;  /* 0x000000ffffff79a7 */ /* 0x000fea000810040a */
[----:B------:R-:W-:-:S13]  /*7d50*/  PLOP3.LUT P1, PT, PT, PT, UP0, 0x80, 0x0 ;  /* 0x000000000000781c */ /* 0x000fda0003f2f008 */
[----:B------:R-:W-:Y:S05]  /*7d60*/  @!P1 BRA `(.L_x_104) ;  /* 0x0000000000049947 */ /* 0x000fea0003800000 */
[----:B------:R-:W-:Y:S01]  /*7d70*/  BPT.TRAP 0x1 ;  /* 0x000000040000795c */ /* 0x000fe20000300000 */
.L_x_104:
[C---:B------:R-:W-:Y:S02]  /*7d80*/  R2UR UR4, R2.reuse ;  /* 0x00000000020472ca */ /* 0x040fe400000e0000 */
[----:B------:R-:W-:Y:S02]  /*7d90*/  SHF.L.U32 R0, R23, 0x1f, RZ ;  /* 0x0000001f17007819 */ /* 0x000fe400000006ff */
[----:B------:R-:W-:-:S09]  /*7da0*/  LEA R19, R2, UR50, 0x4 ;  /* 0x0000003202137c11 */ /* 0x000fd2000f8e20ff */
[----:B------:R-:W-:-:S09]  /*7db0*/  ULEA UR4, UR4, UR50, 0x3 ;  /* 0x0000003204047291 */ /* 0x000fd2000f8e183f */
[----:B------:R-:W3:Y:S02]  /*7dc0*/  SYNCS.PHASECHK.TRANS64.TRYWAIT P2, [UR4+0x38400], R0 ;  /* 0x03840000ff0075a7 */ /* 0x000ee40008040144 */
[----:B---3--:R-:W-:Y:S05]  /*7dd0*/  @!P2 BRA `(.L_x_105) ;  /* 0x0000006c006ca947 */ /* 0x008fea0003800000 */
.L_x_293:
[----:B------:R-:W4:Y:S01]  /*7de0*/  LDS.128 R16, [R19+0x385c0] ;  /* 0x0385c00013107984 */ /* 0x000f220000000c00 */
[----:B------:R-:W-:Y:S01]  /*7df0*/  @!PT LDS RZ, [RZ] ;  /* 0x00000000fffff984 */ /* 0x000fe20000000800 */
[----:B------:R-:W-:Y:S01]  /*7e00*/  @!PT LDS RZ, [RZ] ;  /* 0x00000000fffff984 */ /* 0x000fe20000000800 */
[----:B------:R-:W-:Y:S01]  /*7e10*/  @!PT LDS RZ, [RZ] ;  /* 0x00000000fffff984 */ /* 0x000fe20000000800 */
[----:B------:R-:W-:Y:S01]  /*7e20*/  @!PT LDS RZ, [RZ] ;  /* 0x00000000fffff984 */ /* 0x000fe20000000800 */
[----:B------:R5:W-:Y:S06]  /*7e30*/  MEMBAR.ALL.CTA ;  /* 0x0000000000007992 */ /* 0x000bec0000008000 */
[----:B-----5:R-:W1:Y:S01]  /*7e40*/  FENCE.VIEW.ASYNC.S ;  /* 0x00000000000073c6 */ /* 0x020e620000000000 */
[----:B------:R-:W-:Y:S05]  /*7e50*/  @!P1 BRA `(.L_x_106) ;  /* 0x0000000000049947 */ /* 0x000fea0003800000 */
[----:B------:R-:W-:Y:S01]  /*7e60*/  BPT.TRAP 0x1 ;  /* 0x000000040000795c */ /* 0x000fe20000300000 */
.L_x_106:
[----:B------:R-:W-:Y:S01]  /*7e70*/  UIADD3 UR4, UR4, 0x38440, URZ ;  /* 0x0003844004047890 */ /* 0x000fe2000fffe03f */
[----:B----4-:R-:W-:Y:S01]  /*7e80*/  ISETP.NE.AND P3, PT, R19, RZ, PT ;  /* 0x000000ff1300720c */ /* 0x010fe20003f65270 */
[----:B------:R-:W-:Y:S02]  /*7e90*/  VIADD R2, R2, 0x1 ;  /* 0x0000000102027836 */ /* 0x000fe40000000000 */
[----:B------:R-:W-:Y:S01]  /*7ea0*/  UPRMT UR4, UR57, 0x654, UR4 ;  /* 0x0000065439047896 */ /* 0x000fe20008000004 */
[----:B------:R-:W-:Y:S02]  /*7eb0*/  IMAD.MOV.U32 R19, RZ, RZ, RZ ;  /* 0x000000ffff137224 */ /* 0x000fe400078e00ff */
[----:B------:R-:W-:-:S04]  /*7ec0*/  ISETP.NE.AND P2, PT, R2, 0x8, PT ;  /* 0x000000080200780c */ /* 0x000fc80003f45270 */
[----:B---3--:R-:W-:Y:S02]  /*7ed0*/  SEL R0, RZ, 0x1, P2 ;  /* 0x00000001ff007807 */ /* 0x008fe40001000000 */
[----:B-1----:R-:W-:Y:S01]  /*7ee0*/  SYNCS.ARRIVE.TRANS64.RED.A1T0 RZ, [UR4], RZ ;  /* 0x000000ffffff79a7 */ /* 0x002fe20008100404 */
[----:B------:R-:W-:Y:S02]  /*7ef0*/  SEL R2, R2, RZ, P2 ;  /* 0x000000ff02027207 */ /* 0x000fe40001000000 */
[----:B------:R-:W-:Y:S01]  /*7f00*/  LOP3.LUT R23, R23, R0, RZ, 0x3c, !PT ;  /* 0x0000000017177212 */ /* 0x000fe200078e3cff */
[----:B------:R-:W-:Y:S06]  /*7f10*/  @!P3 BRA `(.L_x_107) ;  /* 0x0000000000b4b947 */ /* 0x000fec0003800000 */
[----:B--2---:R-:W1:Y:S02]  /*7f20*/  LDC.64 R4, c[0x0][0x290] ;  /* 0x0000a400ff047b82 */ /* 0x004e640000000a00 */
[----:B-1----:R-:W-:-:S06]  /*7f30*/  IMAD.WIDE R4, R18, 0xc, R4 ;  /* 0x0000000c12047825 */ /* 0x002fcc00078e0204 */
[----:B------:R-:W2:Y:S02]  /*7f40*/  LDG.E R4, desc[UR38][R4.64+0x8] ;  /* 0x0000082604047981 */ /* 0x000ea4000c1e1900 */
[----:B--2---:R-:W-:-:S13]  /*7f50*/  R2UR UR4, R4 ;  /* 0x00000000040472ca */ /* 0x004fda00000e0000 */
[----:B------:R-:W-:-:S04]  /*7f60*/  UIADD3 UR4, UR4, 0x3f, URZ ;  /* 0x0000003f04047890 */ /* 0x000fc8000fffe03f */
[----:B------:R-:W-:-:S04]  /*7f70*/  USHF.R.S32.HI UR5, URZ, 0x1f, UR4 ;  /* 0x0000001f3f057899 */ /* 0x000fc80008011404 */
[----:B------:R-:W-:-:S04]  /*7f80*/  ULEA.HI UR5, UR5, UR4, URZ, 0x6 ;  /* 0x0000000405057291 */ /* 0x000fc8000f8f303f */
[----:B------:R-:W-:-:S04]  /*7f90*/  USHF.R.S32.HI UR5, URZ, 0x6, UR5 ;  /* 0x000000063f057899 */ /* 0x000fc80008011405 */
[----:B------:R-:W-:Y:S02]  /*7fa0*/  UIADD3 UR40, UR40, UR5, URZ ;  /* 0x0000000528287290 */ /* 0x000fe4000fffe03f */
[----:B------:R-:W-:Y:S02]  /*7fb0*/  UISETP.GE.U32.AND UP1, UPT, UR5, 0xd, UPT ;  /* 0x0000000d0500788c */ /* 0x000fe4000bf26070 */
[----:B------:R-:W-:-:S04]  /*7fc0*/  UISETP.GT.U32.AND UP0, UPT, UR40, 0xc, UPT ;  /* 0x0000000c2800788c */ /* 0x000fc8000bf04070 */
[----:B------:R-:W-:-:S04]  /*7fd0*/  UISETP.LT.U32.AND UP0, UPT, UR5, 0xd, UP0 ;  /* 0x0000000d0500788c */ /* 0x000fc80008701070 */
[----:B------:R-:W-:Y:S02]  /*7fe0*/  USEL UR6, URZ, 0x1, !UP0 ;  /* 0x000000013f067887 */ /* 0x000fe4000c000000 */
[----:B------:R-:W-:Y:S02]  /*7ff0*/  @UP1 UIMAD.WIDE.U32 UR4, UR40, 0x4ec4ec4f, URZ ;  /* 0x4ec4ec4f280418a5 */ /* 0x000fe4000f8e003f */
[----:B------:R-:W-:Y:S02]  /*8000*/  ULOP3.LUT UR41, UR41, UR6, URZ, 0x3c, !UPT ;  /* 0x0000000629297292 */ /* 0x000fe4000f8e3c3f */
[----:B------:R-:W-:-:S04]  /*8010*/  @UP1 USHF.R.U32.HI UR4, URZ, 0x2, UR5 ;  /* 0x000000023f041899 */ /* 0x000fc80008011605 */
[----:B------:R-:W-:Y:S01]  /*8020*/  @UP1 ULOP3.LUT UR41, UR41, 0x1, UR4, 0x78, !UPT ;  /* 0x0000000129291892 */ /* 0x000fe2000f8e7804 */
[----:B------:R-:W-:Y:S11]  /*8030*/  @!P1 BRA `(.L_x_108) ;  /* 0x0000000000049947 */ /* 0x000ff60003800000 */
[----:B------:R-:W-:Y:S01]  /*8040*/  BPT.TRAP 0x1 ;  /* 0x000000040000795c */ /* 0x000fe20000300000 */
.L_x_108:
[C---:B------:R-:W-:Y:S02]  /*8050*/  R2UR UR4, R2.reuse ;  /* 0x00000000020472ca */ /* 0x040fe400000e0000 */
[----:B------:R-:W-:Y:S02]  /*8060*/  SHF.L.U32 R3, R23, 0x1f, RZ ;  /* 0x0000001f17037819 */ /* 0x000fe400000006ff */
[----:B------:R-:W-:-:S09]  /*8070*/  LEA R0, R2, UR50, 0x4 ;  /* 0x0000003202007c11 */ /* 0x000fd2000f8e20ff */
[----:B------:R-:W-:-:S09]  /*8080*/  ULEA UR4, UR4, UR50, 0x3 ;  /* 0x0000003204047291 */ /* 0x000fd2000f8e183f */
[----:B------:R-:W1:Y:S02]  /*8090*/  SYNCS.PHASECHK.TRANS64.TRYWAIT P2, [UR4+0x38400], R3 ;  /* 0x03840003ff0075a7 */ /* 0x000e640008040144 */
[----:B-1----:R-:W-:Y:S05]  /*80a0*/  @!P2 BRA `(.L_x_109) ;  /* 0x0000006800d0a947 */ /* 0x002fea0003800000 */
.L_x_294:
[----:B------:R2:W3:Y:S01]  /*80b0*/  LDS.128 R16, [R0+0x385c0] ;  /* 0x0385c00000107984 */ /* 0x0004e20000000c00 */
[----:B------:R-:W-:Y:S01]  /*80c0*/  @!PT LDS RZ, [RZ] ;  /* 0x00000000fffff984 */ /* 0x000fe20000000800 */
[----:B------:R-:W-:Y:S01]  /*80d0*/  @!PT LDS RZ, [RZ] ;  /* 0x00000000fffff984 */ /* 0x000fe20000000800 */
[----:B------:R-:W-:Y:S01]  /*80e0*/  @!PT LDS RZ, [RZ] ;  /* 0x00000000fffff984 */ /* 0x000fe20000000800 */
[----:B------:R-:W-:Y:S01]  /*80f0*/  @!PT LDS RZ, [RZ] ;  /* 0x00000000fffff984 */ /* 0x000fe20000000800 */
[----:B------:R4:W-:Y:S06]  /*8100*/  MEMBAR.ALL.CTA ;  /* 0x0000000000007992 */ /* 0x0009ec0000008000 */
[----:B----4-:R-:W4:Y:S01]  /*8110*/  FENCE.VIEW.ASYNC.S ;  /* 0x00000000000073c6 */ /* 0x010f220000000000 */
[----:B--2---:R-:W-:Y:S05]  /*8120*/  @!P1 BRA `(.L_x_110) ;  /* 0x0000000000049947 */ /* 0x004fea0003800000 */
[----:B------:R-:W-:Y:S01]  /*8130*/  BPT.TRAP 0x1 ;  /* 0x000000040000795c */ /* 0x000fe20000300000 */
.L_x_110:
[----:B------:R-:W-:Y:S01]  /*8140*/  UIADD3 UR4, UR4, 0x38440, URZ ;  /* 0x0003844004047890 */ /* 0x000fe2000fffe03f */
[----:B------:R-:W-:-:S03]  /*8150*/  VIADD R2, R2, 0x1 ;  /* 0x0000000102027836 */ /* 0x000fc60000000000 */
[----:B------:R-:W-:Y:S02]  /*8160*/  UPRMT UR4, UR57, 0x654, UR4 ;  /* 0x0000065439047896 */ /* 0x000fe40008000004 */
[----:B------:R-:W-:-:S04]  /*8170*/  ISETP.NE.AND P1, PT, R2, 0x8, PT ;  /* 0x000000080200780c */ /* 0x000fc80003f25270 */
[----:B------:R-:W-:Y:S02]  /*8180*/  SEL R0, RZ, 0x1, P1 ;  /* 0x00000001ff007807 */ /* 0x000fe40000800000 */
[----:B------:R-:W-:Y:S01]  /*8190*/  SEL R2, R2, RZ, P1 ;  /* 0x000000ff02027207 */ /* 0x000fe20000800000 */
[----:B----4-:R-:W-:Y:S01]  /*81a0*/  SYNCS.ARRIVE.TRANS64.RED.A1T0 RZ, [UR4], RZ ;  /* 0x000000ffffff79a7 */ /* 0x010fe20008100404 */
[----:B------:R-:W-:Y:S01]  /*81b0*/  UIMAD.WIDE.U32 UR4, UR40, 0x4ec4ec4f, URZ ;  /* 0x4ec4ec4f280478a5 */ /* 0x000fe2000f8e003f */
[----:B------:R-:W-:-:S03]  /*81c0*/  LOP3.LUT R23, R23, R0, RZ, 0x3c, !PT ;  /* 0x0000000017177212 */ /* 0x000fc600078e3cff */
[----:B------:R-:W-:-:S04]  /*81d0*/  USHF.R.U32.HI UR4, URZ, 0x2, UR5 ;  /* 0x000000023f047899 */ /* 0x000fc80008011605 */
[----:B------:R-:W-:-:S12]  /*81e0*/  UIMAD UR40, UR4, -0xd, UR40 ;  /* 0xfffffff3042878a4 */ /* 0x000fd8000f8e0228 */
.L_x_107:
[----:B---3--:R-:W-:Y:S02]  /*81f0*/  ISETP.NE.AND P1, PT, R19, RZ, PT ;  /* 0x000000ff1300720c */ /* 0x008fe40003f25270 */
[CC--:B------:R-:W-:Y:S02]  /*8200*/  ISETP.NE.AND P2, PT, R153.reuse, R18.reuse, PT ;  /* 0x000000129900720c */ /* 0x0c0fe40003f45270 */
[----:B------:R-:W-:-:S13]  /*8210*/  ISETP.EQ.OR P3, PT, R153, R18, !P1 ;  /* 0x000000129900720c */ /* 0x000fda0004f62670 */
[----:B------:R-:W-:Y:S05]  /*8220*/  @P3 BRA `(.L_x_111) ;  /* 0x0000000000fc3947 */ /* 0x000fea0003800000 */
[----:B------:R-:W-:-:S13]  /*8230*/  ISETP.NE.AND P3, PT, RZ, UR43, PT ;  /* 0x0000002bff007c0c */ /* 0x000fda000bf65270 */
[----:B------:R-:W-:Y:S05]  /*8240*/  @P3 BRA `(.L_x_111) ;  /* 0x0000000000f43947 */ /* 0x000fea0003800000 */
[----:B------:R-:W3:Y:S01]  /*8250*/  S2R R0, SR_LANEID ;  /* 0x0000000000007919 */ /* 0x000ee20000000000 */
[----:B------:R-:W-:Y:S01]  /*8260*/  ELECT P3, URZ, PT ;  /* 0x00000000003f782f */ /* 0x000fe20003860000 */
[----:B------:R-:W-:Y:S01]  /*8270*/  BSSY B0, `(.L_x_112) ;  /* 0x000002f000007945 */ /* 0x000fe20003800000 */
[----:B---3--:R-:W-:-:S11]  /*8280*/  IMAD.SHL.U32 R20, R0, 0x4, RZ ;  /* 0x0000000400147824 */ /* 0x008fd600078e00ff */
[----:B------:R-:W-:Y:S05]  /*8290*/  @!P3 BRA `(.L_x_113) ;  /* 0x0000000000b0b947 */ /* 0x000fea0003800000 */
[C---:B------:R-:W-:Y:S01]  /*82a0*/  IMAD.SHL.U32 R0, R18.reuse, 0x8, RZ ;  /* 0x0000000812007824 */ /* 0x040fe200078e00ff */
[----:B-1----:R-:W-:Y:S01]  /*82b0*/  SHF.R.S32.HI R3, RZ, 0x1f, R18 ;  /* 0x0000001fff037819 */ /* 0x002fe20000011412 */
[----:B------:R-:W-:Y:S01]  /*82c0*/  ULDC.64 UR4, c[0x0][0x820] ;  /* 0x0002080000047ab9 */ /* 0x000fe20000000a00 */
[----:B--2---:R-:W1:Y:S02]  /*82d0*/  LDC.64 R4, c[0x0][0x290] ;  /* 0x0000a400ff047b82 */ /* 0x004e640000000a00 */
[----:B------:R-:W-:Y:S02]  /*82e0*/  SHF.L.U64.HI R3, R18, 0x3, R3 ;  /* 0x0000000312037819 */ /* 0x000fe40000010203 */
[----:B------:R-:W-:-:S04]  /*82f0*/  IADD3 R6, P3, R0, UR4, RZ ;  /* 0x0000000400067c10 */ /* 0x000fc8000ff7e0ff */
[----:B------:R-:W-:Y:S01]  /*8300*/  IADD3.X R7, R3, UR5, RZ, P3, !PT ;  /* 0x0000000503077c10 */ /* 0x000fe20009ffe4ff */
[----:B------:R-:W-:-:S05]  /*8310*/  ULDC.64 UR4, c[0x0][0x818] ;  /* 0x0002060000047ab9 */ /* 0x000fca0000000a00 */
[----:B------:R-:W2:Y:S01]  /*8320*/  LDG.E.64 R6, desc[UR38][R6.64] ;  /* 0x0000002606067981 */ /* 0x000ea2000c1e1b00 */
[----:B-1----:R-:W-:Y:S01]  /*8330*/  IMAD.WIDE R8, R18, 0xc, R4 ;  /* 0x0000000c12087825 */ /* 0x002fe200078e0204 */
[----:B------:R-:W-:Y:S02]  /*8340*/  IADD3 R4, P3, R0, UR4, RZ ;  /* 0x0000000400047c10 */ /* 0x000fe4000ff7e0ff */
[----:B------:R-:W1:Y:S02]  /*8350*/  LDS R0, [UR52+0x1c] ;  /* 0x00001c34ff007984 */ /* 0x000e640008000800 */
[----:B------:R-:W-:Y:S02]  /*8360*/  IADD3.X R5, R3, UR5, RZ, P3, !PT ;  /* 0x0000000503057c10 */ /* 0x000fe40009ffe4ff */
[----:B------:R-:W3:Y:S04]  /*8370*/  LDG.E R14, desc[UR38][R8.64] ;  /* 0x00000026080e7981 */ /* 0x000ee8000c1e1900 */
[----:B------:R3:W4:Y:S04]  /*8380*/  LDG.E R15, desc[UR38][R8.64+0x4] ;  /* 0x00000426080f7981 */ /* 0x000728000c1e1900 */
[----:B------:R-:W5:Y:S01]  /*8390*/  LDG.E.64 R4, desc[UR38][R4.64] ;  /* 0x0000002604047981 */ /* 0x000f62000c1e1b00 */
[----:B------:R-:W-:Y:S01]  /*83a0*/  IMAD.U32 R12, RZ, RZ, UR52 ;  /* 0x00000034ff0c7e24 */ /* 0x000fe2000f8e00ff */
[----:B------:R-:W-:-:S02]  /*83b0*/  CS2R R10, SRZ ;  /* 0x00000000000a7805 */ /* 0x000fc4000001ff00 */
[----:B------:R-:W-:Y:S02]  /*83c0*/  STS [UR52+0x30], RZ ;  /* 0x000030ffff007988 */ /* 0x000fe40008000834 */
[----:B------:R-:W-:-:S05]  /*83d0*/  SHF.R.U64 R12, R12, 0x4, RZ ;  /* 0x000000040c0c7819 */ /* 0x000fca00000012ff */
[----:B------:R-:W-:Y:S04]  /*83e0*/  STS [UR52+0x10], R12 ;  /* 0x0000100cff007988 */ /* 0x000fe80008000834 */
[----:B------:R-:W-:Y:S01]  /*83f0*/  STS [UR52+0x14], R12 ;  /* 0x0000140cff007988 */ /* 0x000fe20008000834 */
[C---:B--2---:R-:W-:Y:S01]  /*8400*/  SHF.L.U64.HI R3, R6.reuse, 0x1, R7 ;  /* 0x0000000106037819 */ /* 0x044fe20000010207 */
[----:B------:R-:W-:-:S03]  /*8410*/  IMAD.SHL.U32 R6, R6, 0x2, RZ ;  /* 0x0000000206067824 */ /* 0x000fc600078e00ff */
[----:B------:R-:W-:-:S04]  /*8420*/  LOP3.LUT R7, R3, 0x1fffffff, RZ, 0xc0, !PT ;  /* 0x1fffffff03077812 */ /* 0x000fc800078ec0ff */
[----:B------:R-:W-:-:S04]  /*8430*/  SHF.R.U32.HI R3, RZ, 0x4, R7 ;  /* 0x00000004ff037819 */ /* 0x000fc80000011607 */
[----:B-1----:R-:W-:-:S05]  /*8440*/  LOP3.LUT R0, R0, 0xf, R3, 0xb8, !PT ;  /* 0x0000000f00007812 */ /* 0x002fca00078eb803 */
[----:B------:R1:W-:Y:S01]  /*8450*/  STS [UR52+0x1c], R0 ;  /* 0x00001c00ff007988 */ /* 0x0003e20008000834 */
[----:B---3--:R-:W-:-:S03]  /*8460*/  VIADD R8, R14, 0xffffffff ;  /* 0xffffffff0e087836 */ /* 0x008fc60000000000 */
[----:B------:R-:W2:Y:S01]  /*8470*/  LDS R3, [UR52+0x1c] ;  /* 0x00001c34ff037984 */ /* 0x000ea20008000800 */
[----:B----4-:R-:W-:Y:S01]  /*8480*/  VIADD R9, R15, 0xffffffff ;  /* 0xffffffff0f097836 */ /* 0x010fe20000000000 */
[----:B-1----:R-:W-:Y:S02]  /*8490*/  LOP3.LUT R0, R6, 0xfffffffe, RZ, 0xc0, !PT ;  /* 0xfffffffe06007812 */ /* 0x002fe400078ec0ff */
[----:B-----5:R-:W-:Y:S04]  /*84a0*/  STS.64 [UR52], R4 ;  /* 0x00000004ff007988 */ /* 0x020fe80008000a34 */
[----:B------:R-:W-:Y:S01]  /*84b0*/  STS.128 [UR52+0x20], R8 ;  /* 0x00002008ff007988 */ /* 0x000fe20008000c34 */
[----:B--2---:R-:W-:-:S05]  /*84c0*/  LOP3.LUT R3, R3, 0xf0, RZ, 0xb8, !PT ;  /* 0x000000f003037812 */ /* 0x004fca00078eb8ff */
[----:B------:R1:W-:Y:S04]  /*84d0*/  STS [UR52+0x1c], R3 ;  /* 0x00001c03ff007988 */ /* 0x0003e80008000834 */
[----:B------:R-:W2:Y:S01]  /*84e0*/  LDS R13, [UR52+0x1c] ;  /* 0x00001c34ff0d7984 */ /* 0x000ea20008000800 */
[----:B-1----:R-:W-:-:S05]  /*84f0*/  SHF.R.U64 R3, R0, 0x4, R7 ;  /* 0x0000000400037819 */ /* 0x002fca0000001207 */
[----:B------:R-:W-:Y:S01]  /*8500*/  STS [UR52+0xc], R3 ;  /* 0x00000c03ff007988 */ /* 0x000fe20008000834 */
[----:B--2---:R-:W-:-:S05]  /*8510*/  LOP3.LUT R13, R13, 0xf00, RZ, 0xb8, !PT ;  /* 0x00000f000d0d7812 */ /* 0x004fca00078eb8ff */
[----:B------:R-:W-:Y:S04]  /*8520*/  STS.64 [UR52+0x18], R12 ;  /* 0x0000180cff007988 */ /* 0x000fe80008000a34 */
[----:B------:R-:W1:Y:S02]  /*8530*/  LDS R19, [UR52+0x1c] ;  /* 0x00001c34ff137984 */ /* 0x000e640008000800 */
[----:B-1----:R-:W-:-:S05]  /*8540*/  LOP3.LUT R0, R19, 0xf000, RZ, 0xb8, !PT ;  /* 0x0000f00013007812 */ /* 0x002fca00078eb8ff */
[----:B------:R3:W-:Y:S02]  /*8550*/  STS [UR52+0x1c], R0 ;  /* 0x00001c00ff007988 */ /* 0x0007e40008000834 */
.L_x_113:
[----:B------:R-:W-:Y:S05]  /*8560*/  BSYNC B0 ;  /* 0x0000000000007941 */ /* 0x000fea0003800000 */
.L_x_112:
[----:B------:R-:W-:Y:S01]  /*8570*/  NOP ;  /* 0x0000000000007918 */ /* 0x000fe20000000000 */
[----:B-1----:R1:W4:Y:S01]  /*8580*/  LDS R3, [R20+UR52] ;  /* 0x0000003414037984 */ /* 0x0023220008000800 */
[----:B------:R-:W-:Y:S02]  /*8590*/  ELECT P3, URZ, PT ;  /* 0x00000000003f782f */ /* 0x000fe40003860000 */
[----:B--2---:R-:W-:Y:S01]  /*85a0*/  IADD3 R4, P4, R20, UR36, RZ ;  /* 0x0000002414047c10 */ /* 0x004fe2000ff9e0ff */
[----:B------:R-:W-:Y:S04]  /*85b0*/  BSSY B0, `(.L_x_114) ;  /* 0x0000005000007945 */ /* 0x000fe80003800000 */
[----:B------:R-:W-:-:S06]  /*85c0*/  IMAD.X R5, RZ, RZ, UR37, P4 ;  /* 0x00000025ff057e24 */ /* 0x000fcc000a0e06ff */
[----:B-1----:R-:W-:Y:S05]  /*85d0*/  @!P3 BRA `(.L_x_115) ;  /* 0x000000000008b947 */ /* 0x002fea0003800000 */
[----:B------:R0:W-:Y:S01]  /*85e0*/  UTMACMDFLUSH ;  /* 0x00000000000079b7 */ /* 0x0001e20000000000 */
[----:B------:R-:W-:-:S04]  /*85f0*/  DEPBAR.LE SB0, 0x0 ;  /* 0x000080000000791a */ /* 0x000fc80000000000 */
.L_x_115:
[----:B------:R-:W-:Y:S05]  /*8600*/  BSYNC B0 ;  /* 0x0000000000007941 */ /* 0x000fea0003800000 */
.L_x_114:
[----:B----4-:R4:W5:Y:S02]  /*8610*/  ATOMG.E.EXCH.STRONG.GPU PT, RZ, [R4], R3 ;  /* 0x0000000304ff73a8 */ /* 0x01096400041ee100 */
.L_x_111:
[----:B------:R-:W-:-:S04]  /*8620*/  DEPBAR.LE SB0, 0x0 ;  /* 0x000080000000791a */ /* 0x000fc80000000000 */
[----:B------:R-:W-:Y:S05]  /*8630*/  @!P0 BRA `(.L_x_116) ;  /* 0x0000000000048947 */ /* 0x000fea0003800000 */
[----:B------:R-:W-:Y:S01]  /*8640*/  BPT.TRAP 0x1 ;  /* 0x000000040000795c */ /* 0x000fe20000300000 */
.L_x_116:
[----:B---3--:R-:W-:Y:S01]  /*8650*/  MOV R0, UR54 ;  /* 0x0000003600007c02 */ /* 0x008fe20008000f00 */
[----:B-----5:R-:W-:Y:S01]  /*8660*/  SYNCS.ARRIVE.TRANS64.RED.A1T0 RZ, [UR7], RZ ;  /* 0x000000ffffff79a7 */ /* 0x020fe20008100407 */
[----:B-1--4-:R-:W-:Y:S02]  /*8670*/  SEL R3, RZ, 0x1, !P2 ;  /* 0x00000001ff037807 */ /* 0x012fe40005000000 */
[----:B------:R-:W-:Y:S01]  /*8680*/  LOP3.LUT R154, R154, 0x1, RZ, 0x3c, !PT ;  /* 0x000000019a9a7812 */ /* 0x000fe200078e3cff */
[----:B------:R1:W-:Y:S01]  /*8690*/  SYNCS.ARRIVE.TRANS64.A1T0 RZ, [R0+UR51], RZ ;  /* 0x000000ff00ff79a7 */ /* 0x0003e20008100033 */
[----:B------:R-:W-:Y:S05]  /*86a0*/  @P1 BRA `(.L_x_117) ;  /* 0xffffffb4003c1947 */ /* 0x000fea000383ffff */
[----:B------:R-:W-:Y:S05]  /*86b0*/  EXIT ;  /* 0x000000000000794d */ /* 0x000fea0003800000 */
.L_x_24:
[----:B------:R-:W-:-:S08]  /*86c0*/  NOP ;  /* 0x0000000000007918 */ /* 0x000fd00000000000 */
[----:B----45:R-:W1:-:S00]  /*86d0*/  USETMAXREG.DEALLOC.CTAPOOL 0x28 ;  /* 0x00000028000079c8 */ /* 0x030e4000080e0500 */
[----:B------:R-:W-:-:S06]  /*86e0*/  UISETP.NE.AND UP1, UPT, UR43, 0x3, UPT ;  /* 0x000000032b00788c */ /* 0x000fcc000bf25270 */
[----:B------:R-:W-:-:S13]  /*86f0*/  PLOP3.LUT P1, PT, PT, PT, UP1, 0x80, 0x0 ;  /* 0x000000000000781c */ /* 0x000fda0003f2f018 */
[----:B-1----:R-:W-:Y:S05]  /*8700*/  @!P1 BRA `(.L_x_118) ;  /* 0x0000003800fc9947 */ /* 0x002fea0003800000 */
[----:B------:R-:W-:-:S13]  /*8710*/  ISETP.NE.AND P0, PT, RZ, UR43, PT ;  /* 0x0000002bff007c0c */ /* 0x000fda000bf05270 */
[----:B------:R-:W-:Y:S05]  /*8720*/  @!P0 BRA `(.L_x_119) ;  /* 0x0000001c00088947 */ /* 0x000fea0003800000 */
[----:B------:R-:W-:-:S06]  /*8730*/  UISETP.NE.AND UP0, UPT, UR43, 0x2, UPT ;  /* 0x000000022b00788c */ /* 0x000fcc000bf05270 */
[----:B------:R-:W-:-:S13]  /*8740*/  PLOP3.LUT P0, PT, PT, PT, UP0, 0x80, 0x0 ;  /* 0x000000000000781c */ /* 0x000fda0003f0f008 */
[----:B--2---:R-:W-:Y:S05]  /*8750*/  @P0 EXIT ;  /* 0x000000000000094d */ /* 0x004fea0003800000 */
[----:B------:R-:W1:Y:S01]  /*8760*/  S2UR UR4, SR_CTAID.Y ;  /* 0x00000000000479c3 */ /* 0x000e620000002600 */
[----:B------:R-:W-:Y:S01]  /*8770*/  ELECT P0, URZ, PT ;  /* 0x00000000003f782f */ /* 0x000fe20003800000 */
[----:B------:R-:W-:Y:S01]  /*8780*/  BSSY B0, `(.L_x_120) ;  /* 0x000001d000007945 */ /* 0x000fe20003800000 */
[----:B-1----:R-:W-:-:S11]  /*8790*/  UIMAD UR4, UR4, UR60, UR42 ;  /* 0x0000003c040472a4 */ /* 0x002fd6000f8e022a */
[----:B------:R-:W-:Y:S05]  /*87a0*/  @!P0 BRA `(.L_x_121) ;  /* 0x0000000000688947 */ /* 0x000fea0003800000 */
[----:B------:R-:W1:Y:S01]  /*87b0*/  LDC.64 R4, c[0x0][0x600] ;  /* 0x00018000ff047b82 */ /* 0x000e620000000a00 */
[----:B------:R-:W-:Y:S02]  /*87c0*/  UMOV UR5, 0x400 ;  /* 0x0000040000057882 */ /* 0x000fe40000000000 */
[----:B------:R-:W-:-:S05]  /*87d0*/  ULEA UR5, UR58, UR5, 0x18 ;  /* 0x000000053a057291 */ /* 0x000fca000f8ec03f */
[----:B------:R-:W1:Y:S08]  /*87e0*/  LDC.64 R6, c[0x0][0x608] ;  /* 0x00018200ff067b82 */ /* 0x000e700000000a00 */
[----:B------:R-:W2:Y:S08]  /*87f0*/  LDC.64 R32, c[0x0][0x610] ;  /* 0x00018400ff207b82 */ /* 0x000eb00000000a00 */
[----:B------:R-:W2:Y:S01]  /*8800*/  LDC.64 R34, c[0x0][0x618] ;  /* 0x00018600ff227b82 */ /* 0x000ea20000000a00 */
[----:B-1----:R1:W-:Y:S07]  /*8810*/  STS.128 [UR5+0x38780], R4 ;  /* 0x03878004ff007988 */ /* 0x0023ee0008000c05 */
[----:B------:R-:W3:Y:S08]  /*8820*/  LDC.64 R28, c[0x0][0x620] ;  /* 0x00018800ff1c7b82 */ /* 0x000ef00000000a00 */
[----:B------:R-:W3:Y:S01]  /*8830*/  LDC.64 R30, c[0x0][0x628] ;  /* 0x00018a00ff1e7b82 */ /* 0x000ee20000000a00 */
[----:B--2---:R2:W-:Y:S07]  /*8840*/  STS.128 [UR5+0x38790], R32 ;  /* 0x03879020ff007988 */ /* 0x0045ee0008000c05 */
[----:B------:R-:W4:Y:S08]  /*8850*/  LDC.64 R24, c[0x0][0x630] ;  /* 0x00018c00ff187b82 */ /* 0x000f300000000a00 */
[----:B------:R-:W4:Y:S08]  /*8860*/  LDC.64 R26, c[0x0][0x638] ;  /* 0x00018e00ff1a7b82 */ /* 0x000f300000000a00 */
[----:B------:R-:W5:Y:S01]  /*8870*/  LDC.64 R20, c[0x0][0x640] ;  /* 0x00019000ff147b82 */ /* 0x000f620000000a00 */
[----:B---3--:R2:W-:Y:S07]  /*8880*/  STS.128 [UR5+0x387a0], R28 ;  /* 0x0387a01cff007988 */ /* 0x0085ee0008000c05 */
[----:B------:R-:W5:Y:S08]  /*8890*/  LDC.64 R22, c[0x0][0x648] ;  /* 0x00019200ff167b82 */ /* 0x000f700000000a00 */
[----:B------:R-:W3:Y:S01]  /*88a0*/  LDC.64 R12, c[0x0][0x650] ;  /* 0x00019400ff0c7b82 */ /* 0x000ee20000000a00 */
[----:B----4-:R2:W-:Y:S07]  /*88b0*/  STS.128 [UR5+0x387b0], R24 ;  /* 0x0387b018ff007988 */ /* 0x0105ee0008000c05 */
[----:B------:R-:W3:Y:S08]  /*88c0*/  LDC.64 R14, c[0x0][0x658] ;  /* 0x00019600ff0e7b82 */ /* 0x000ef00000000a00 */
[----:B------:R-:W4:Y:S01]  /*88d0*/  LDC.64 R8, c[0x0][0x660] ;  /* 0x00019800ff087b82 */ /* 0x000f220000000a00 */
[----:B-----5:R2:W-:Y:S07]  /*88e0*/  STS.128 [UR5+0x387c0], R20 ;  /* 0x0387c014ff007988 */ /* 0x0205ee0008000c05 */
[----:B------:R-:W4:Y:S08]  /*88f0*/  LDC.64 R10, c[0x0][0x668] ;  /* 0x00019a00ff0a7b82 */ /* 0x000f300000000a00 */
[----:B-1----:R-:W1:Y:S01]  /*8900*/  LDC.64 R4, c[0x0][0x670] ;  /* 0x00019c00ff047b82 */ /* 0x002e620000000a00 */
[----:B---3--:R2:W-:Y:S07]  /*8910*/  STS.128 [UR5+0x387d0], R12 ;  /* 0x0387d00cff007988 */ /* 0x0085ee0008000c05 */
[----:B------:R-:W1:Y:S01]  /*8920*/  LDC.64 R6, c[0x0][0x678] ;  /* 0x00019e00ff067b82 */ /* 0x000e620000000a00 */
[----:B----4-:R2:W-:Y:S04]  /*8930*/  STS.128 [UR5+0x387e0], R8 ;  /* 0x0387e008ff007988 */ /* 0x0105e80008000c05 */
[----:B-1----:R2:W-:Y:S02]  /*8940*/  STS.128 [UR5+0x387f0], R4 ;  /* 0x0387f004ff007988 */ /* 0x0025e40008000c05 */
.L_x_121:
[----:B------:R-:W-:Y:S05]  /*8950*/  BSYNC B0 ;  /* 0x0000000000007941 */ /* 0x000fea0003800000 */
.L_x_120:
[----:B------:R-:W-:Y:S01]  /*8960*/  ELECT P0, URZ, PT ;  /* 0x00000000003f782f */ /* 0x000fe20003800000 */
[----:B------:R-:W-:Y:S01]  /*8970*/  NOP ;  /* 0x0000000000007918 */ /* 0x000fe20000000000 */
[----:B------:R-:W-:Y:S01]  /*8980*/  ULDC UR6, c[0x0][0x884] ;  /* 0x0002210000067ab9 */ /* 0x000fe20000000800 */
[----:B------:R-:W-:Y:S01]  /*8990*/  BSSY B0, `(.L_x_122) ;  /* 0x0000035000007945 */ /* 0x000fe20003800000 */
[----:B------:R-:W-:-:S03]  /*89a0*/  ULEA UR6, UR6, UR4, 0x1 ;  /* 0x0000000406067291 */ /* 0x000fc6000f8e083f */
[----:B------:R-:W-:Y:S02]  /*89b0*/  ULDC.64 UR4, c[0x0][0x800] ;  /* 0x0002000000047ab9 */ /* 0x000fe40000000a00 */
[----:B------:R-:W-:-:S04]  /*89c0*/  UIMAD.WIDE UR4, UR6, 0x80, UR4 ;  /* 0x00000080060478a5 */ /* 0x000fc8000f8e0204 */
[----:B------:R-:W-:Y:S08]  /*89d0*/  @!P0 BRA `(.L_x_123) ;  /* 0x0000000000c08947 */ /* 0x000ff00003800000 */
[----:B------:R-:W-:Y:S01]  /*89e0*/  ULDC.64 UR6, c[0x0][0x808] ;  /* 0x0002020000067ab9 */ /* 0x000fe20000000a00 */
[----:B------:R-:W-:Y:S01]  /*89f0*/  ULDC.64 UR8, c[0x0][0x810] ;  /* 0x0002040000087ab9 */ /* 0x000fe20000000a00 */
[----:B------:R-:W-:Y:S02]  /*8a00*/  ISETP.NE.U32.AND P0, PT, RZ, UR6, PT ;  /* 0x00000006ff007c0c */ /* 0x000fe4000bf05070 */
[----:B------:R-:W-:Y:S02]  /*8a10*/  ISETP.NE.U32.AND P1, PT, RZ, UR8, PT ;  /* 0x00000008ff007c0c */ /* 0x000fe4000bf25070 */
[----:B------:R-:W-:Y:S02]  /*8a20*/  ISETP.NE.AND.EX P0, PT, RZ, UR7, PT, P0 ;  /* 0x00000007ff007c0c */ /* 0x000fe4000bf05300 */
[----:B------:R-:W-:-:S11]  /*8a30*/  ISETP.NE.AND.EX P1, PT, RZ, UR9, PT, P1 ;  /* 0x00000009ff007c0c */ /* 0x000fd6000bf25310 */
[----:B------:R-:W-:Y:S05]  /*8a40*/  @!P0 BRA `(.L_x_124) ;  /* 0x0000000000188947 */ /* 0x000fea0003800000 */
[----:B--2---:R-:W1:Y:S02]  /*8a50*/  LDC.64 R4, c[0x0][0x808] ;  /* 0x00020200ff047b82 */ /* 0x004e640000000a00 */
[----:B-1----:R-:W-:-:S06]  /*8a60*/  IMAD.WIDE R4, R18, 0x8, R4 ;  /* 0x0000000812047825 */ /* 0x002fcc00078e0204 */
[----:B------:R-:W2:Y:S01]  /*8a70*/  LDG.E.64 R4, desc[UR38][R4.64] ;  /* 0x0000002604047981 */ /* 0x000ea2000c1e1b00 */
[----:B------:R-:W-:Y:S02]  /*8a80*/  UMOV UR6, 0x400 ;  /* 0x0000040000067882 */ /* 0x000fe40000000000 */
[----:B------:R-:W-:-:S09]  /*8a90*/  ULEA UR6, UR58, UR6, 0x18 ;  /* 0x000000063a067291 */ /* 0x000fd2000f8ec03f */
[----:B--2---:R1:W-:Y:S03]  /*8aa0*/  STS.64 [UR6+0x38780], R4 ;  /* 0x03878004ff007988 */ /* 0x0043e60008000a06 */
.L_x_124:
[----:B------:R-:W-:Y:S05]  /*8ab0*/  @!P1 BRA `(.L_x_123) ;  /* 0x0000000000889947 */ /* 0x000fea0003800000 */
[----:B-12---:R-:W1:Y:S02]  /*8ac0*/  LDC.64 R4, c[0x0][0x810] ;  /* 0x00020400ff047b82 */ /* 0x006e640000000a00 */
[----:B-1----:R-:W-:-:S06]  /*8ad0*/  IMAD.WIDE R4, R18, 0x8, R4 ;  /* 0x0000000812047825 */ /* 0x002fcc00078e0204 */
[----:B------:R-:W2:Y:S01]  /*8ae0*/  LDG.E.64 R4, desc[UR38][R4.64] ;  /* 0x0000002604047981 */ /* 0x000ea2000c1e1b00 */
[----:B------:R-:W-:Y:S02]  /*8af0*/  UMOV UR6, 0x400 ;  /* 0x0000040000067882 */ /* 0x000fe40000000000 */
[----:B------:R-:W-:-:S04]  /*8b00*/  ULEA UR6, UR58, UR6, 0x18 ;  /* 0x000000063a067291 */ /* 0x000fc8000f8ec03f */
[----:B------:R-:W-:-:S05]  /*8b10*/  UIADD3 UR7, UR6, 0x38780, URZ ;  /* 0x0003878006077890 */ /* 0x000fca000fffe03f */
[----:B------:R-:W1:Y:S01]  /*8b20*/  LDS R6, [UR6+0x3879c] ;  /* 0x03879c06ff067984 */ /* 0x000e620008000800 */
[----:B------:R-:W-:-:S03]  /*8b30*/  IMAD.U32 R8, RZ, RZ, UR7 ;  /* 0x00000007ff087e24 */ /* 0x000fc6000f8e00ff */
[----:B------:R-:W-:Y:S02]  /*8b40*/  STS [UR6+0x387b0], RZ ;  /* 0x0387b0ffff007988 */ /* 0x000fe40008000806 */
[----:B------:R-:W-:-:S05]  /*8b50*/  SHF.R.U64 R8, R8, 0x4, RZ ;  /* 0x0000000408087819 */ /* 0x000fca00000012ff */
[----:B------:R-:W-:Y:S04]  /*8b60*/  STS [UR6+0x38790], R8 ;  /* 0x03879008ff007988 */ /* 0x000fe80008000806 */
[----:B------:R-:W-:Y:S01]  /*8b70*/  STS [UR6+0x38794], R8 ;  /* 0x03879408ff007988 */ /* 0x000fe20008000806 */
[C---:B--2---:R-:W-:Y:S01]  /*8b80*/  SHF.L.U64.HI R10, R4.reuse, 0x1, R5 ;  /* 0x00000001040a7819 */ /* 0x044fe20000010205 */
[----:B------:R-:W-:Y:S02]  /*8b90*/  IMAD.SHL.U32 R11, R4, 0x2, RZ ;  /* 0x00000002040b7824 */ /* 0x000fe400078e00ff */
[----:B------:R-:W-:Y:S01]  /*8ba0*/  VIADD R5, R3, 0xffffffff ;  /* 0xffffffff03057836 */ /* 0x000fe20000000000 */
[----:B------:R-:W-:Y:S01]  /*8bb0*/  LOP3.LUT R10, R10, 0x1fffffff, RZ, 0xc0, !PT ;  /* 0x1fffffff0a0a7812 */ /* 0x000fe200078ec0ff */
[----:B------:R-:W-:Y:S01]  /*8bc0*/  VIADD R4, R0, 0xffffffff ;  /* 0xffffffff00047836 */ /* 0x000fe20000000000 */
[----:B------:R-:W-:-:S02]  /*8bd0*/  LOP3.LUT R3, R11, 0xfffffffe, RZ, 0xc0, !PT ;  /* 0xfffffffe0b037812 */ /* 0x000fc400078ec0ff */
[--C-:B------:R-:W-:Y:S02]  /*8be0*/  SHF.R.U32.HI R7, RZ, 0x4, R10.reuse ;  /* 0x00000004ff077819 */ /* 0x100fe4000001160a */
[----:B------:R-:W-:Y:S02]  /*8bf0*/  SHF.R.U64 R3, R3, 0x4, R10 ;  /* 0x0000000403037819 */ /* 0x000fe4000000120a */
[----:B-1----:R-:W-:-:S03]  /*8c00*/  LOP3.LUT R6, R6, 0xf, R7, 0xb8, !PT ;  /* 0x0000000f06067812 */ /* 0x002fc600078eb807 */
[----:B------:R-:W-:Y:S04]  /*8c10*/  STS [UR6+0x3878c], R3 ;  /* 0x03878c03ff007988 */ /* 0x000fe80008000806 */
[----:B------:R-:W-:Y:S04]  /*8c20*/  STS [UR6+0x3879c], R6 ;  /* 0x03879c06ff007988 */ /* 0x000fe80008000806 */
[----:B------:R-:W1:Y:S02]  /*8c30*/  LDS R7, [UR6+0x3879c] ;  /* 0x03879c06ff077984 */ /* 0x000e640008000800 */
[----:B-1----:R-:W-:-:S05]  /*8c40*/  LOP3.LUT R7, R7, 0xf0, RZ, 0xb8, !PT ;  /* 0x000000f007077812 */ /* 0x002fca00078eb8ff */
[----:B------:R1:W-:Y:S04]  /*8c50*/  STS [UR6+0x3879c], R7 ;  /* 0x03879c07ff007988 */ /* 0x0003e80008000806 */
[----:B------:R-:W2:Y:S01]  /*8c60*/  LDS R9, [UR6+0x3879c] ;  /* 0x03879c06ff097984 */ /* 0x000ea20008000800 */
[----:B-1----:R-:W-:-:S05]  /*8c70*/  CS2R R6, SRZ ;  /* 0x0000000000067805 */ /* 0x002fca000001ff00 */
[----:B------:R-:W-:Y:S01]  /*8c80*/  STS.128 [UR6+0x387a0], R4 ;  /* 0x0387a004ff007988 */ /* 0x000fe20008000c06 */
[----:B--2---:R-:W-:-:S05]  /*8c90*/  LOP3.LUT R9, R9, 0xf00, RZ, 0xb8, !PT ;  /* 0x00000f0009097812 */ /* 0x004fca00078eb8ff */
[----:B------:R-:W-:Y:S04]  /*8ca0*/  STS.64 [UR6+0x38798], R8 ;  /* 0x03879808ff007988 */ /* 0x000fe80008000a06 */
[----:B------:R-:W1:Y:S02]  /*8cb0*/  LDS R12, [UR6+0x3879c] ;  /* 0x03879c06ff0c7984 */ /* 0x000e640008000800 */
[----:B-1----:R-:W-:-:S05]  /*8cc0*/  LOP3.LUT R0, R12, 0xf000, RZ, 0xb8, !PT ;  /* 0x0000f0000c007812 */ /* 0x002fca00078eb8ff */
[----:B------:R3:W-:Y:S02]  /*8cd0*/  STS [UR6+0x3879c], R0 ;  /* 0x03879c00ff007988 */ /* 0x0007e40008000806 */
.L_x_123:
[----:B------:R-:W-:Y:S05]  /*8ce0*/  BSYNC B0 ;  /* 0x0000000000007941 */ /* 0x000fea0003800000 */
.L_x_122:
[----:B---3--:R-:W3:Y:S01]  /*8cf0*/  S2R R0, SR_LANEID ;  /* 0x0000000000007919 */ /* 0x008ee20000000000 */
[----:B------:R-:W-:Y:S01]  /*8d00*/  ELECT P0, URZ, PT ;  /* 0x00000000003f782f */ /* 0x000fe20003800000 */
[----:B------:R-:W-:Y:S01]  /*8d10*/  NOP ;  /* 0x0000000000007918 */ /* 0x000fe20000000000 */
[----:B------:R-:W-:Y:S11]  /*8d20*/  BSSY B0, `(.L_x_125) ;  /* 0x0000004000007945 */ /* 0x000ff60003800000 */
[----:B------:R-:W-:Y:S05]  /*8d30*/  @!P0 BRA `(.L_x_126) ;  /* 0x0000000000088947 */ /* 0x000fea0003800000 */
[----:B------:R0:W-:Y:S01]  /*8d40*/  UTMACMDFLUSH ;  /* 0x00000000000079b7 */ /* 0x0001e20000000000 */
[----:B------:R-:W-:-:S04]  /*8d50*/  DEPBAR.LE SB0, 0x0 ;  /* 0x000080000000791a */ /* 0x000fc80000000000 */
.L_x_126:
[----:B------:R-:W-:Y:S05]  /*8d60*/  BSYNC B0 ;  /* 0x0000000000007941 */ /* 0x000fea0003800000 */
.L_x_125:
[----:B------:R-:W-:Y:S01]  /*8d70*/  UMOV UR6, 0x400 ;  /* 0x0000040000067882 */ /* 0x000fe20000000000 */
[----:B--23--:R-:W-:Y:S01]  /*8d80*/  IMAD.SHL.U32 R6, R0, 0x4, RZ ;  /* 0x0000000400067824 */ /* 0x00cfe200078e00ff */
[----:B------:R-:W-:-:S04]  /*8d90*/  ULEA UR6, UR58, UR6, 0x18 ;  /* 0x000000063a067291 */ /* 0x000fc8000f8ec03f */
[----:B------:R-:W-:Y:S01]  /*8da0*/  UIADD3 UR32, UR6, 0x38780, URZ ;  /* 0x0003878006207890 */ /* 0x000fe2000fffe03f */
[----:B-1----:R-:W-:Y:S01]  /*8db0*/  IADD3 R4, P0, R6, UR4, RZ ;  /* 0x0000000406047c10 */ /* 0x002fe2000ff1e0ff */
[----:B------:R-:W-:-:S04]  /*8dc0*/  IMAD.MOV.U32 R0, RZ, RZ, RZ ;  /* 0x000000ffff007224 */ /* 0x000fc800078e00ff */
[----:B------:R-:W-:-:S03]  /*8dd0*/  IMAD.X R5, RZ, RZ, UR5, P0 ;  /* 0x00000005ff057e24 */ /* 0x000fc600080e06ff */
[----:B------:R-:W1:Y:S01]  /*8de0*/  LDS R3, [R6+UR32] ;  /* 0x0000002006037984 */ /* 0x000e620008000800 */
[----:B------:R-:W-:-:S03]  /*8df0*/  SHF.L.U32 R0, R0, 0x1f, RZ ;  /* 0x0000001f00007819 */ /* 0x000fc600000006ff */
[----:B-1----:R1:W2:Y:S02]  /*8e00*/  ATOMG.E.EXCH.STRONG.GPU PT, RZ, [R4], R3 ;  /* 0x0000000304ff73a8 */ /* 0x0022a400041ee100 */
[----:B--2---:R-:W2:Y:S01]  /*8e10*/  SYNCS.PHASECHK.TRANS64.TRYWAIT P0, [UR6+0x38598], R0 ;  /* 0x03859800ff0075a7 */ /* 0x004ea20008000146 */
[----:B------:R-:W-:Y:S02]  /*8e20*/  ULOP3.LUT UR31, UR59, 0x1, URZ, 0xfc, !UPT ;  /* 0x000000013b1f7892 */ /* 0x000fe4000f8efc3f */
[----:B------:R-:W-:Y:S01]  /*8e30*/  ULOP3.LUT UR30, UR61, 0x2, URZ, 0xfc, !UPT ;  /* 0x000000023d1e7892 */ /* 0x000fe2000f8efc3f */
[----:B-12---:R-:W-:Y:S11]  /*8e40*/  @!P0 BRA `(.L_x_127) ;  /* 0x0000005c00808947 */ /* 0x006ff60003800000 */
.L_x_295:
[----:B------:R-:W-:Y:S01]  /*8e50*/  IMAD.MOV.U32 R4, RZ, RZ, 0x1 ;  /* 0x00000001ff047424 */ /* 0x000fe200078e00ff */
[----:B------:R-:W-:Y:S01]  /*8e60*/  ULDC UR29, c[0x0][0x598] ;  /* 0x00016600001d7ab9 */ /* 0x000fe20000000800 */
[----:B-1----:R-:W-:Y:S01]  /*8e70*/  IMAD.MOV.U32 R0, RZ, RZ, RZ ;  /* 0x000000ffff007224 */ /* 0x002fe200078e00ff */
[----:B------:R-:W-:Y:S01]  /*8e80*/  ULDC UR28, c[0x0][0x580] ;  /* 0x00016000001c7ab9 */ /* 0x000fe20000000800 */
[----:B------:R-:W-:Y:S01]  /*8e90*/  ULDC.64 UR24, c[0x0][0x590] ;  /* 0x0001640000187ab9 */ /* 0x000fe20000000a00 */
[----:B------:R-:W-:-:S05]  /*8ea0*/  ULDC.64 UR26, c[0x0][0x588] ;  /* 0x00016200001a7ab9 */ /* 0x000fca0000000a00 */
.L_x_188:
[----:B------:R-:W-:-:S06]  /*8eb0*/  UISETP.NE.AND UP0, UPT, UR31, 0x3, UPT ;  /* 0x000000031f00788c */ /* 0x000fcc000bf05270 */
[----:B------:R-:W-:-:S13]  /*8ec0*/  PLOP3.LUT P1, PT, PT, PT, UP0, 0x80, 0x0 ;  /* 0x000000000000781c */ /* 0x000fda0003f2f008 */
[----:B-----5:R-:W-:Y:S05]  /*8ed0*/  @!P1 BRA `(.L_x_128) ;  /* 0x0000000000049947 */ /* 0x020fea0003800000 */
[----:B------:R-:W-:Y:S01]  /*8ee0*/  BPT.TRAP 0x1 ;  /* 0x000000040000795c */ /* 0x000fe20000300000 */
.L_x_128:
[----:B------:R-:W-:Y:S02]  /*8ef0*/  R2UR UR7, R2 ;  /* 0x00000000020772ca */ /* 0x000fe400000e0000 */
[----:B------:R-:W-:Y:S02]  /*8f00*/  SHF.L.U32 R3, R0, 0x1f, RZ ;  /* 0x0000001f00037819 */ /* 0x000fe400000006ff */
[----:B------:R-:W-:-:S09]  /*8f10*/  LEA R8, R2, UR6, 0x4 ;  /* 0x0000000602087c11 */ /* 0x000fd2000f8e20ff */
[----:B------:R-:W-:-:S09]  /*8f20*/  ULEA UR7, UR7, UR6, 0x3 ;  /* 0x0000000607077291 */ /* 0x000fd2000f8e183f */
[----:B------:R-:W1:Y:S02]  /*8f30*/  SYNCS.PHASECHK.TRANS64.TRYWAIT P0, [UR7+0x38400], R3 ;  /* 0x03840003ff0075a7 */ /* 0x000e640008000147 */
[----:B-1----:R-:W-:Y:S05]  /*8f40*/  @!P0 BRA `(.L_x_129) ;  /* 0x0000005c00588947 */ /* 0x002fea0003800000 */
.L_x_296:
[----:B------:R-:W2:Y:S01]  /*8f50*/  LDS.128 R8, [R8+0x385c0] ;  /* 0x0385c00008087984 */ /* 0x000ea20000000c00 */
        /* <DEDUP_REMOVED lines=8> */
.L_x_130:
[----:B------:R-:W-:Y:S01]  /*8fe0*/  UIADD3 UR7, UR7, 0x38440, URZ ;  /* 0x0003844007077890 */ /* 0x000fe2000fffe03f */
[----:B------:R-:W-:Y:S02]  /*8ff0*/  R2UR UR18, R16 ;  /* 0x00000000101272ca */ /* 0x000fe400000e0000 */
[----:B------:R-:W-:Y:S01]  /*9000*/  R2UR UR19, R17 ;  /* 0x00000000111372ca */ /* 0x000fe200000e0000 */
[----:B------:R-:W-:Y:S01]  /*9010*/  UPRMT UR7, UR58, 0x654, UR7 ;  /* 0x000006543a077896 */ /* 0x000fe20008000007 */
[----:B------:R-:W-:Y:S02]  /*9020*/  LOP3.LUT P1, RZ, R4, 0xff, RZ, 0xc0, !PT ;  /* 0x000000ff04ff7812 */ /* 0x000fe4000782c0ff */
[----:B------:R-:W-:-:S04]  /*9030*/  ISETP.NE.U32.AND P0, PT, RZ, UR24, PT ;  /* 0x00000018ff007c0c */ /* 0x000fc8000bf05070 */
[----:B------:R-:W-:Y:S02]  /*9040*/  ISETP.NE.AND.EX P0, PT, RZ, UR25, PT, P0 ;  /* 0x00000019ff007c0c */ /* 0x000fe4000bf05300 */
[----:B---3--:R-:W-:Y:S01]  /*9050*/  SYNCS.ARRIVE.TRANS64.RED.A1T0 RZ, [UR7], RZ ;  /* 0x000000ffffff79a7 */ /* 0x008fe20008100407 */
[----:B------:R-:W-:Y:S02]  /*9060*/  USHF.L.U32 UR18, UR18, 0x7, URZ ;  /* 0x0000000712127899 */ /* 0x000fe4000800063f */
[----:B------:R-:W-:Y:S02]  /*9070*/  USHF.L.U32 UR19, UR19, 0x7, URZ ;  /* 0x0000000713137899 */ /* 0x000fe4000800063f */
[----:B------:R-:W-:Y:S10]  /*9080*/  @!P1 BRA `(.L_x_131) ;  /* 0x00000000000c9947 */ /* 0x000ff40003800000 */
[----:B------:R-:W-:-:S04]  /*9090*/  DEPBAR {5,4,3,2,1,0} ;  /* 0x0000003f0000791a */ /* 0x000fc80000000000 */
[----:B------:R3:W-:Y:S02]  /*90a0*/  UTMACCTL.IV [UR4] ;  /* 0x00000000040079b9 */ /* 0x0007e40008000000 */
[----:B---3--:R-:W-:Y:S01]  /*90b0*/  NOP ;  /* 0x0000000000007918 */ /* 0x008fe20000000000 */
.L_x_131:
[----:B------:R-:W-:Y:S05]  /*90c0*/  @!P0 BRA `(.L_x_132) ;  /* 0x0000000000188947 */ /* 0x000fea0003800000 */
[----:B------:R-:W3:Y:S02]  /*90d0*/  LDC.64 R4, c[0x0][0x590] ;  /* 0x00016400ff047b82 */ /* 0x000ee40000000a00 */
[----:B---3--:R-:W-:-:S06]  /*90e0*/  IMAD.WIDE R4, R18, 0x8, R4 ;  /* 0x0000000812047825 */ /* 0x008fcc00078e0204 */
[----:B------:R-:W1:Y:S04]  /*90f0*/  LDG.E.64 R4, desc[UR38][R4.64] ;  /* 0x0000002604047981 */ /* 0x000e68000c1e1b00 */
[----:B-1----:R-:W3:Y:S02]  /*9100*/  LD.E R3, desc[UR38][R4.64] ;  /* 0x0000002604037980 */ /* 0x002ee4000c101900 */
[----:B---3--:R-:W-:Y:S01]  /*9110*/  FSETP.NEU.AND P0, PT, R3, RZ, PT ;  /* 0x000000ff0300720b */ /* 0x008fe20003f0d000 */
[----:B------:R-:W-:-:S12]  /*9120*/  BRA `(.L_x_133) ;  /* 0x0000000000247947 */ /* 0x000fd80003800000 */
.L_x_132:
[----:B------:R-:W-:Y:S02]  /*9130*/  ISETP.NE.U32.AND P1, PT, RZ, UR26, PT ;  /* 0x0000001aff007c0c */ /* 0x000fe4000bf25070 */
[----:B------:R-:W-:Y:S02]  /*9140*/  FSETP.NEU.AND P0, PT, RZ, UR28, PT ;  /* 0x0000001cff007c0b */ /* 0x000fe4000bf0d000 */
[----:B------:R-:W-:-:S13]  /*9150*/  ISETP.NE.AND.EX P1, PT, RZ, UR27, PT, P1 ;  /* 0x0000001bff007c0c */ /* 0x000fda000bf25310 */
[----:B------:R-:W-:Y:S05]  /*9160*/  @!P1 BRA `(.L_x_133) ;  /* 0x0000000000149947 */ /* 0x000fea0003800000 */
[----:B------:R-:W3:Y:S01]  /*9170*/  LDC.64 R4, c[0x0][0x588] ;  /* 0x00016200ff047b82 */ /* 0x000ee20000000a00 */
[----:B-1----:R-:W-:-:S04]  /*9180*/  IMAD R3, R18, UR29, RZ ;  /* 0x0000001d12037c24 */ /* 0x002fc8000f8e02ff */
[----:B---3--:R-:W-:-:S06]  /*9190*/  IMAD.WIDE R4, R3, 0x4, R4 ;  /* 0x0000000403047825 */ /* 0x008fcc00078e0204 */
[----:B------:R-:W3:Y:S02]  /*91a0*/  LDG.E R4, desc[UR38][R4.64] ;  /* 0x0000002604047981 */ /* 0x000ee4000c1e1900 */
[----:B---3--:R-:W-:-:S13]  /*91b0*/  FSETP.NEU.AND P0, PT, R4, RZ, PT ;  /* 0x000000ff0400720b */ /* 0x008fda0003f0d000 */
.L_x_133:
[----:B------:R-:W-:Y:S01]  /*91c0*/  UISETP.NE.AND UP0, UPT, UR30, 0x3, UPT ;  /* 0x000000031e00788c */ /* 0x000fe2000bf05270 */
[----:B------:R-:W-:-:S05]  /*91d0*/  ELECT P1, URZ, PT ;  /* 0x00000000003f782f */ /* 0x000fca0003820000 */
[----:B------:R-:W-:Y:S02]  /*91e0*/  PLOP3.LUT P2, PT, PT, PT, UP0, 0x80, 0x0 ;  /* 0x000000000000781c */ /* 0x000fe40003f4f008 */
[----:B------:R-:W-:-:S11]  /*91f0*/  PLOP3.LUT P0, PT, P0, P1, PT, 0x2a, 0x0 ;  /* 0x000000000000781c */ /* 0x000fd60000702572 */
[----:B------:R-:W-:Y:S05]  /*9200*/  @!P2 BRA `(.L_x_134) ;  /* 0x000000000004a947 */ /* 0x000fea0003800000 */
[----:B------:R-:W-:Y:S01]  /*9210*/  BPT.TRAP 0x1 ;  /* 0x000000040000795c */ /* 0x000fe20000300000 */
.L_x_134:
[----:B-1----:R-:W-:-:S05]  /*9220*/  IMAD.MOV.U32 R3, RZ, RZ, 0x1 ;  /* 0x00000001ff037424 */ /* 0x002fca00078e00ff */
[----:B------:R-:W-:-:S04]  /*9230*/  SHF.L.U32 R3, R3, 0x1f, RZ ;  /* 0x0000001f03037819 */ /* 0x000fc800000006ff */
[----:B------:R-:W1:Y:S02]  /*9240*/  SYNCS.PHASECHK.TRANS64.TRYWAIT P1, [UR6+0x38570], R3 ;  /* 0x03857003ff0075a7 */ /* 0x000e640008020146 */
[----:B-1----:R-:W-:Y:S05]  /*9250*/  @!P1 BRA `(.L_x_135) ;  /* 0x0000005800ac9947 */ /* 0x002fea0003800000 */
.L_x_297:
[----:B------:R-:W-:Y:S04]  /*9260*/  BSSY B0, `(.L_x_136) ;  /* 0x000000b000007945 */ /* 0x000fe80003800000 */
[----:B------:R-:W-:Y:S05]  /*9270*/  @P0 BRA `(.L_x_137) ;  /* 0x0000000000240947 */ /* 0x000fea0003800000 */
[----:B------:R-:W-:Y:S02]  /*9280*/  UIADD3 UR16, UR6, 0x34000, URZ ;  /* 0x0003400006107890 */ /* 0x000fe4000fffe03f */
[----:B------:R-:W-:Y:S01]  /*9290*/  UIADD3 UR17, UR6, 0x38550, URZ ;  /* 0x0003855006117890 */ /* 0x000fe2000fffe03f */
[----:B------:R-:W-:Y:S01]  /*92a0*/  UMOV UR8, 0x0 ;  /* 0x0000000000087882 */ /* 0x000fe20000000000 */
[----:B------:R-:W-:-:S07]  /*92b0*/  UMOV UR9, 0x10000000 ;  /* 0x1000000000097882 */ /* 0x000fce0000000000 */
[----:B------:R3:W-:Y:S02]  /*92c0*/  UTMALDG.2D [UR16], [UR4], desc[UR8] ;  /* 0x00000810040075b4 */ /* 0x0007e40008009000 */
[----:B---3--:R-:W-:Y:S05]  /*92d0*/  @!P2 BRA `(.L_x_138) ;  /* 0x000000000004a947 */ /* 0x008fea0003800000 */
[----:B------:R-:W-:Y:S01]  /*92e0*/  BPT.TRAP 0x1 ;  /* 0x000000040000795c */ /* 0x000fe20000300000 */
.L_x_138:
[----:B-1----:R-:W1:Y:S02]  /*92f0*/  LDC R4, c[0x0][0x828] ;  /* 0x00020a00ff047b82 */ /* 0x002e640000000800 */
[----:B-1----:R3:W-:Y:S02]  /*9300*/  SYNCS.ARRIVE.TRANS64.RED.A0TR RZ, [UR6+0x38550], R4 ;  /* 0x03855004ffff79a7 */ /* 0x0027e40008300406 */
.L_x_137:
[----:B------:R-:W-:Y:S05]  /*9310*/  BSYNC B0 ;  /* 0x0000000000007941 */ /* 0x000fea0003800000 */
.L_x_136:
[----:B------:R-:W-:Y:S05]  /*9320*/  @!P2 BRA `(.L_x_139) ;  /* 0x000000000004a947 */ /* 0x000fea0003800000 */
[----:B------:R-:W-:Y:S01]  /*9330*/  BPT.TRAP 0x1 ;  /* 0x000000040000795c */ /* 0x000fe20000300000 */
.L_x_139:
[----:B------:R-:W-:-:S04]  /*9340*/  UIADD3 UR13, UR6, 0x38550, URZ ;  /* 0x00038550060d7890 */ /* 0x000fc8000fffe03f */
[----:B------:R-:W-:-:S09]  /*9350*/  UPRMT UR7, UR58, 0x654, UR13 ;  /* 0x000006543a077896 */ /* 0x000fd2000800000d */
[----:B------:R-:W-:Y:S01]  /*9360*/  SYNCS.ARRIVE.TRANS64.RED.A1T0 RZ, [UR7], RZ ;  /* 0x000000ffffff79a7 */ /* 0x000fe20008100407 */
[----:B------:R-:W-:Y:S05]  /*9370*/  @!P2 BRA `(.L_x_140) ;  /* 0x000000000004a947 */ /* 0x000fea0003800000 */
[----:B------:R-:W-:Y:S01]  /*9380*/  BPT.TRAP 0x1 ;  /* 0x000000040000795c */ /* 0x000fe20000300000 */
.L_x_140:
[----:B------:R-:W4:Y:S02]  /*9390*/  SYNCS.PHASECHK.TRANS64.TRYWAIT P1, [UR6+0x38578], R3 ;  /* 0x03857803ff0075a7 */ /* 0x000f240008020146 */
[----:B----4-:R-:W-:Y:S05]  /*93a0*/  @!P1 BRA `(.L_x_141) ;  /* 0x0000005800709947 */ /* 0x010fea0003800000 */
.L_x_298:
[----:B------:R-:W-:Y:S04]  /*93b0*/  BSSY B0, `(.L_x_142) ;  /* 0x000000d000007945 */ /* 0x000fe80003800000 */
[----:B------:R-:W-:Y:S05]  /*93c0*/  @P0 BRA `(.L_x_143) ;  /* 0x00000000002c0947 */ /* 0x000fea0003800000 */
[----:B------:R-:W-:Y:S02]  /*93d0*/  UIADD3 UR10, UR18, 0x40, URZ ;  /* 0x00000040120a7890 */ /* 0x000fe4000fffe03f */
[----:B------:R-:W-:Y:S02]  /*93e0*/  UIADD3 UR8, UR6, 0x35000, URZ ;  /* 0x0003500006087890 */ /* 0x000fe4000fffe03f */
[----:B------:R-:W-:Y:S01]  /*93f0*/  UIADD3 UR9, UR6, 0x38558, URZ ;  /* 0x0003855806097890 */ /* 0x000fe2000fffe03f */
[----:B------:R-:W-:Y:S01]  /*9400*/  UMOV UR14, 0x0 ;  /* 0x00000000000e7882 */ /* 0x000fe20000000000 */
[----:B------:R-:W-:Y:S01]  /*9410*/  UMOV UR15, 0x10000000 ;  /* 0x10000000000f7882 */ /* 0x000fe20000000000 */
[----:B------:R-:W-:-:S06]  /*9420*/  UMOV UR11, UR19 ;  /* 0x00000013000b7c82 */ /* 0x000fcc0008000000 */
[----:B------:R4:W-:Y:S02]  /*9430*/  UTMALDG.2D [UR8], [UR4], desc[UR14] ;  /* 0x00000e08040075b4 */ /* 0x0009e40008009000 */
[----:B----4-:R-:W-:Y:S05]  /*9440*/  @!P2 BRA `(.L_x_144) ;  /* 0x000000000004a947 */ /* 0x010fea0003800000 */
[----:B------:R-:W-:Y:S01]  /*9450*/  BPT.TRAP 0x1 ;  /* 0x000000040000795c */ /* 0x000fe20000300000 */
.L_x_144:
[----:B-1-3--:R-:W1:Y:S02]  /*9460*/  LDC R4, c[0x0][0x828] ;  /* 0x00020a00ff047b82 */ /* 0x00ae640000000800 */
[----:B-1----:R4:W-:Y:S02]  /*9470*/  SYNCS.ARRIVE.TRANS64.RED.A0TR RZ, [UR6+0x38558], R4 ;  /* 0x03855804ffff79a7 */ /* 0x0029e40008300406 */
.L_x_143:
[----:B------:R-:W-:Y:S05]  /*9480*/  BSYNC B0 ;  /* 0x0000000000007941 */ /* 0x000fea0003800000 */
.L_x_142:
[----:B------:R-:W-:Y:S05]  /*9490*/  @!P2 BRA `(.L_x_145) ;  /* 0x000000000004a947 */ /* 0x000fea0003800000 */
[----:B------:R-:W-:Y:S01]  /*94a0*/  BPT.TRAP 0x1 ;  /* 0x000000040000795c */ /* 0x000fe20000300000 */
.L_x_145:
[----:B------:R-:W-:Y:S02]  /*94b0*/  UIADD3 UR9, UR6, 0x38558, URZ ;  /* 0x0003855806097890 */ /* 0x000fe4000fffe03f */
[----:B------:R-:W-:Y:S02]  /*94c0*/  UIADD3 UR23, UR19, 0x20, URZ ;  /* 0x0000002013177890 */ /* 0x000fe4000fffe03f */
[----:B------:R-:W-:-:S09]  /*94d0*/  UPRMT UR16, UR58, 0x654, UR9 ;  /* 0x000006543a107896 */ /* 0x000fd20008000009 */
[----:B------:R-:W-:Y:S01]  /*94e0*/  SYNCS.ARRIVE.TRANS64.RED.A1T0 RZ, [UR16], RZ ;  /* 0x000000ffffff79a7 */ /* 0x000fe20008100410 */
[----:B------:R-:W-:Y:S05]  /*94f0*/  @!P2 BRA `(.L_x_146) ;  /* 0x000000000004a947 */ /* 0x000fea0003800000 */
[----:B------:R-:W-:Y:S01]  /*9500*/  BPT.TRAP 0x1 ;  /* 0x000000040000795c */ /* 0x000fe20000300000 */
.L_x_146:
[----:B------:R-:W5:Y:S02]  /*9510*/  SYNCS.PHASECHK.TRANS64.TRYWAIT P1, [UR6+0x38580], R3 ;  /* 0x03858003ff0075a7 */ /* 0x000f640008020146 */
[----:B-----5:R-:W-:Y:S05]  /*9520*/  @!P1 BRA `(.L_x_147) ;  /* 0x0000005800289947 */ /* 0x020fea0003800000 */
.L_x_299:
[----:B------:R-:W-:Y:S04]  /*9530*/  BSSY B0, `(.L_x_148) ;  /* 0x000000c000007945 */ /* 0x000fe80003800000 */
[----:B------:R-:W-:Y:S05]  /*9540*/  @P0 BRA `(.L_x_149) ;  /* 0x0000000000280947 */ /* 0x000fea0003800000 */
[----:B------:R-:W-:Y:S02]  /*9550*/  UIADD3 UR20, UR6, 0x36000, URZ ;  /* 0x0003600006147890 */ /* 0x000fe4000fffe03f */
[----:B------:R-:W-:Y:S01]  /*9560*/  UIADD3 UR21, UR6, 0x38560, URZ ;  /* 0x0003856006157890 */ /* 0x000fe2000fffe03f */
[----:B------:R-:W-:Y:S01]  /*9570*/  UMOV UR10, 0x0 ;  /* 0x00000000000a7882 */ /* 0x000fe20000000000 */
[----:B------:R-:W-:Y:S01]  /*9580*/  UMOV UR11, 0x10000000 ;  /* 0x10000000000b7882 */ /* 0x000fe20000000000 */
[----:B------:R-:W-:-:S06]  /*9590*/  UMOV UR22, UR18 ;  /* 0x0000001200167c82 */ /* 0x000fcc0008000000 */
[----:B------:R1:W-:Y:S02]  /*95a0*/  UTMALDG.2D [UR20], [UR4], desc[UR10] ;  /* 0x00000a14040075b4 */ /* 0x0003e40008009000 */
[----:B-1----:R-:W-:Y:S05]  /*95b0*/  @!P2 BRA `(.L_x_150) ;  /* 0x000000000004a947 */ /* 0x002fea0003800000 */
[----:B------:R-:W-:Y:S01]  /*95c0*/  BPT.TRAP 0x1 ;  /* 0x000000040000795c */ /* 0x000fe20000300000 */
.L_x_150:
[----:B---34-:R-:W1:Y:S02]  /*95d0*/  LDC R4, c[0x0][0x828] ;  /* 0x00020a00ff047b82 */ /* 0x018e640000000800 */
[----:B-1----:R1:W-:Y:S02]  /*95e0*/  SYNCS.ARRIVE.TRANS64.RED.A0TR RZ, [UR6+0x38560], R4 ;  /* 0x03856004ffff79a7 */ /* 0x0023e40008300406 */
.L_x_149:
[----:B------:R-:W-:Y:S05]  /*95f0*/  BSYNC B0 ;  /* 0x0000000000007941 */ /* 0x000fea0003800000 */
.L_x_148:
[----:B------:R-:W-:Y:S05]  /*9600*/  @!P2 BRA `(.L_x_151) ;  /* 0x000000000004a947 */ /* 0x000fea0003800000 */
[----:B------:R-:W-:Y:S01]  /*9610*/  BPT.TRAP 0x1 ;  /* 0x000000040000795c */ /* 0x000fe20000300000 */
.L_x_151:
[----:B------:R-:W-:-:S04]  /*9620*/  UIADD3 UR17, UR6, 0x38560, URZ ;  /* 0x0003856006117890 */ /* 0x000fc8000fffe03f */
[----:B------:R-:W-:-:S09]  /*9630*/  UPRMT UR33, UR58, 0x654, UR17 ;  /* 0x000006543a217896 */ /* 0x000fd20008000011 */
[----:B------:R-:W-:Y:S01]  /*9640*/  SYNCS.ARRIVE.TRANS64.RED.A1T0 RZ, [UR33], RZ ;  /* 0x000000ffffff79a7 */ /* 0x000fe20008100421 */
[----:B------:R-:W-:Y:S05]  /*9650*/  @!P2 BRA `(.L_x_152) ;  /* 0x000000000004a947 */ /* 0x000fea0003800000 */
[----:B------:R-:W-:Y:S01]  /*9660*/  BPT.TRAP 0x1 ;  /* 0x000000040000795c */ /* 0x000fe20000300000 */
.L_x_152:
[----:B------:R-:W5:Y:S02]  /*9670*/  SYNCS.PHASECHK.TRANS64.TRYWAIT P1, [UR6+0x38588], R3 ;  /* 0x03858803ff0075a7 */ /* 0x000f640008020146 */
[----:B-----5:R-:W-:Y:S05]  /*9680*/  @!P1 BRA `(.L_x_153) ;  /* 0x0000005400e89947 */ /* 0x020fea0003800000 */
.L_x_300:
[----:B------:R-:W-:Y:S04]  /*9690*/  BSSY B0, `(.L_x_154) ;  /* 0x000000c000007945 */ /* 0x000fe80003800000 */
[----:B------:R-:W-:Y:S05]  /*96a0*/  @P0 BRA `(.L_x_155) ;  /* 0x0000000000280947 */ /* 0x000fea0003800000 */
[----:B------:R-:W-:Y:S02]  /*96b0*/  UIADD3 UR22, UR18, 0x40, URZ ;  /* 0x0000004012167890 */ /* 0x000fe4000fffe03f */
[----:B------:R-:W-:Y:S02]  /*96c0*/  UIADD3 UR20, UR6, 0x37000, URZ ;  /* 0x0003700006147890 */ /* 0x000fe4000fffe03f */
[----:B------:R-:W-:Y:S01]  /*96d0*/  UIADD3 UR21, UR6, 0x38568, URZ ;  /* 0x0003856806157890 */ /* 0x000fe2000fffe03f */
[----:B------:R-:W-:Y:S01]  /*96e0*/  UMOV UR10, 0x0 ;  /* 0x00000000000a7882 */ /* 0x000fe20000000000 */
[----:B------:R-:W-:-:S07]  /*96f0*/  UMOV UR11, 0x10000000 ;  /* 0x10000000000b7882 */ /* 0x000fce0000000000 */
[----:B------:R1:W-:Y:S02]  /*9700*/  UTMALDG.2D [UR20], [UR4], desc[UR10] ;  /* 0x00000a14040075b4 */ /* 0x0003e40008009000 */
[----:B-1----:R-:W-:Y:S05]  /*9710*/  @!P2 BRA `(.L_x_156) ;  /* 0x000000000004a947 */ /* 0x002fea0003800000 */
[----:B------:R-:W-:Y:S01]  /*9720*/  BPT.TRAP 0x1 ;  /* 0x000000040000795c */ /* 0x000fe20000300000 */
.L_x_156:
[----:B---34-:R-:W1:Y:S02]  /*9730*/  LDC R4, c[0x0][0x828] ;  /* 0x00020a00ff047b82 */ /* 0x018e640000000800 */
[----:B-1----:R1:W-:Y:S02]  /*9740*/  SYNCS.ARRIVE.TRANS64.RED.A0TR RZ, [UR6+0x38568], R4 ;  /* 0x03856804ffff79a7 */ /* 0x0023e40008300406 */
.L_x_155:
[----:B------:R-:W-:Y:S05]  /*9750*/  BSYNC B0 ;  /* 0x0000000000007941 */ /* 0x000fea0003800000 */
.L_x_154:
[----:B------:R-:W-:Y:S05]  /*9760*/  @!P2 BRA `(.L_x_157) ;  /* 0x000000000004a947 */ /* 0x000fea0003800000 */
[----:B------:R-:W-:Y:S01]  /*9770*/  BPT.TRAP 0x1 ;  /* 0x000000040000795c */ /* 0x000fe20000300000 */
.L_x_157:
[----:B------:R-:W-:Y:S02]  /*9780*/  UIADD3 UR21, UR6, 0x38568, URZ ;  /* 0x0003856806157890 */ /* 0x000fe4000fffe03f */
[----:B------:R-:W-:Y:S02]  /*9790*/  UIADD3 UR15, UR19, 0x40, URZ ;  /* 0x00000040130f7890 */ /* 0x000fe4000fffe03f */
[----:B------:R-:W-:-:S09]  /*97a0*/  UPRMT UR34, UR58, 0x654, UR21 ;  /* 0x000006543a227896 */ /* 0x000fd20008000015 */
[----:B------:R-:W-:Y:S01]  /*97b0*/  SYNCS.ARRIVE.TRANS64.RED.A1T0 RZ, [UR34], RZ ;  /* 0x000000ffffff79a7 */ /* 0x000fe20008100422 */
[----:B------:R-:W-:Y:S05]  /*97c0*/  @!P2 BRA `(.L_x_158) ;  /* 0x000000000004a947 */ /* 0x000fea0003800000 */
[----:B------:R-:W-:Y:S01]  /*97d0*/  BPT.TRAP 0x1 ;  /* 0x000000040000795c */ /* 0x000fe20000300000 */
.L_x_158:
[----:B-1-34-:R-:W-:-:S04]  /*97e0*/  SHF.L.U32 R4, RZ, 0x1f, RZ ;  /* 0x0000001fff047819 */ /* 0x01afc800000006ff */
[----:B------:R-:W1:Y:S02]  /*97f0*/  SYNCS.PHASECHK.TRANS64.TRYWAIT P1, [UR6+0x38570], R4 ;  /* 0x03857004ff0075a7 */ /* 0x000e640008020146 */
[----:B-1----:R-:W-:Y:S05]  /*9800*/  @!P1 BRA `(.L_x_159) ;  /* 0x0000005400a09947 */ /* 0x002fea0003800000 */
.L_x_301:
[----:B------:R-:W-:Y:S04]  /*9810*/  BSSY B0, `(.L_x_160) ;  /* 0x000000b000007945 */ /* 0x000fe80003800000 */
[----:B------:R-:W-:Y:S05]  /*9820*/  @P0 BRA `(.L_x_161) ;  /* 0x0000000000240947 */ /* 0x000fea0003800000 */
[----:B------:R-:W-:Y:S01]  /*9830*/  UIADD3 UR12, UR6, 0x34000, URZ ;  /* 0x00034000060c7890 */ /* 0x000fe2000fffe03f */
[----:B------:R-:W-:Y:S01]  /*9840*/  UMOV UR10, 0x0 ;  /* 0x00000000000a7882 */ /* 0x000fe20000000000 */
[----:B------:R-:W-:Y:S01]  /*9850*/  UMOV UR11, 0x10000000 ;  /* 0x10000000000b7882 */ /* 0x000fe20000000000 */
[----:B------:R-:W-:-:S06]  /*9860*/  UMOV UR14, UR18 ;  /* 0x00000012000e7c82 */ /* 0x000fcc0008000000 */
[----:B------:R3:W-:Y:S02]  /*9870*/  UTMALDG.2D [UR12], [UR4], desc[UR10] ;  /* 0x00000a0c040075b4 */ /* 0x0007e40008009000 */
[----:B---3--:R-:W-:Y:S05]  /*9880*/  @!P2 BRA `(.L_x_162) ;  /* 0x000000000004a947 */ /* 0x008fea0003800000 */
[----:B------:R-:W-:Y:S01]  /*9890*/  BPT.TRAP 0x1 ;  /* 0x000000040000795c */ /* 0x000fe20000300000 */
.L_x_162:
[----:B-1----:R-:W1:Y:S02]  /*98a0*/  LDC R5, c[0x0][0x828] ;  /* 0x00020a00ff057b82 */ /* 0x002e640000000800 */
[----:B-1----:R3:W-:Y:S02]  /*98b0*/  SYNCS.ARRIVE.TRANS64.RED.A0TR RZ, [UR6+0x38550], R5 ;  /* 0x03855005ffff79a7 */ /* 0x0027e40008300406 */
.L_x_161:
[----:B------:R-:W-:Y:S05]  /*98c0*/  BSYNC B0 ;  /* 0x0000000000007941 */ /* 0x000fea0003800000 */
.L_x_160:
[----:B------:R-:W-:Y:S05]  /*98d0*/  @!P2 BRA `(.L_x_163) ;  /* 0x000000000004a947 */ /* 0x000fea0003800000 */
[----:B------:R-:W-:Y:S01]  /*98e0*/  BPT.TRAP 0x1 ;  /* 0x000000040000795c */ /* 0x000fe20000300000 */
.L_x_163:
[----:B------:R-:W-:Y:S01]  /*98f0*/  SYNCS.ARRIVE.TRANS64.RED.A1T0 RZ, [UR7], RZ ;  /* 0x000000ffffff79a7 */ /* 0x000fe20008100407 */
[----:B------:R-:W-:Y:S05]  /*9900*/  @!P2 BRA `(.L_x_164) ;  /* 0x000000000004a947 */ /* 0x000fea0003800000 */
[----:B------:R-:W-:Y:S01]  /*9910*/  BPT.TRAP 0x1 ;  /* 0x000000040000795c */ /* 0x000fe20000300000 */
.L_x_164:
[----:B------:R-:W4:Y:S02]  /*9920*/  SYNCS.PHASECHK.TRANS64.TRYWAIT P1, [UR6+0x38578], R4 ;  /* 0x03857804ff0075a7 */ /* 0x000f240008020146 */
[----:B----4-:R-:W-:Y:S05]  /*9930*/  @!P1 BRA `(.L_x_165) ;  /* 0x00000054006c9947 */ /* 0x010fea0003800000 */
.L_x_302:
        /* <DEDUP_REMOVED lines=10> */
.L_x_168:
[----:B-1-3--:R-:W1:Y:S02]  /*99e0*/  LDC R5, c[0x0][0x828] ;  /* 0x00020a00ff057b82 */ /* 0x00ae640000000800 */
[----:B-1----:R4:W-:Y:S02]  /*99f0*/  SYNCS.ARRIVE.TRANS64.RED.A0TR RZ, [UR6+0x38558], R5 ;  /* 0x03855805ffff79a7 */ /* 0x0029e40008300406 */
.L_x_167:
[----:B------:R-:W-:Y:S05]  /*9a00*/  BSYNC B0 ;  /* 0x0000000000007941 */ /* 0x000fea0003800000 */
.L_x_166:
[----:B------:R-:W-:Y:S05]  /*9a10*/  @!P2 BRA `(.L_x_169) ;  /* 0x000000000004a947 */ /* 0x000fea0003800000 */
[----:B------:R-:W-:Y:S01]  /*9a20*/  BPT.TRAP 0x1 ;  /* 0x000000040000795c */ /* 0x000fe20000300000 */
.L_x_169:
[----:B------:R-:W-:Y:S01]  /*9a30*/  SYNCS.ARRIVE.TRANS64.RED.A1T0 RZ, [UR16], RZ ;  /* 0x000000ffffff79a7 */ /* 0x000fe20008100410 */
[----:B------:R-:W-:Y:S01]  /*9a40*/  UIADD3 UR19, UR19, 0x60, URZ ;  /* 0x0000006013137890 */ /* 0x000fe2000fffe03f */
[----:B------:R-:W-:Y:S11]  /*9a50*/  @!P2 BRA `(.L_x_170) ;  /* 0x000000000004a947 */ /* 0x000ff60003800000 */
[----:B------:R-:W-:Y:S01]  /*9a60*/  BPT.TRAP 0x1 ;  /* 0x000000040000795c */ /* 0x000fe20000300000 */
.L_x_170:
[----:B------:R-:W5:Y:S02]  /*9a70*/  SYNCS.PHASECHK.TRANS64.TRYWAIT P1, [UR6+0x38580], R4 ;  /* 0x03858004ff0075a7 */ /* 0x000f640008020146 */
[----:B-----5:R-:W-:Y:S05]  /*9a80*/  @!P1 BRA `(.L_x_171) ;  /* 0x0000005400309947 */ /* 0x020fea0003800000 */
.L_x_303:
[----:B------:R-:W-:Y:S04]  /*9a90*/  BSSY B0, `(.L_x_172) ;  /* 0x000000a000007945 */ /* 0x000fe80003800000 */
[----:B------:R-:W-:Y:S05]  /*9aa0*/  @P0 BRA `(.L_x_173) ;  /* 0x0000000000200947 */ /* 0x000fea0003800000 */
[----:B------:R-:W-:Y:S01]  /*9ab0*/  UIADD3 UR16, UR6, 0x36000, URZ ;  /* 0x0003600006107890 */ /* 0x000fe2000fffe03f */
[----:B------:R-:W-:Y:S01]  /*9ac0*/  UMOV UR8, 0x0 ;  /* 0x0000000000087882 */ /* 0x000fe20000000000 */
[----:B------:R-:W-:-:S07]  /*9ad0*/  UMOV UR9, 0x10000000 ;  /* 0x1000000000097882 */ /* 0x000fce0000000000 */
[----:B------:R1:W-:Y:S02]  /*9ae0*/  UTMALDG.2D [UR16], [UR4], desc[UR8] ;  /* 0x00000810040075b4 */ /* 0x0003e40008009000 */
[----:B-1----:R-:W-:Y:S05]  /*9af0*/  @!P2 BRA `(.L_x_174) ;  /* 0x000000000004a947 */ /* 0x002fea0003800000 */
[----:B------:R-:W-:Y:S01]  /*9b00*/  BPT.TRAP 0x1 ;  /* 0x000000040000795c */ /* 0x000fe20000300000 */
.L_x_174:
[----:B---34-:R-:W1:Y:S02]  /*9b10*/  LDC R5, c[0x0][0x828] ;  /* 0x00020a00ff057b82 */ /* 0x018e640000000800 */
[----:B-1----:R1:W-:Y:S02]  /*9b20*/  SYNCS.ARRIVE.TRANS64.RED.A0TR RZ, [UR6+0x38560], R5 ;  /* 0x03856005ffff79a7 */ /* 0x0023e40008300406 */
.L_x_173:
[----:B------:R-:W-:Y:S05]  /*9b30*/  BSYNC B0 ;  /* 0x0000000000007941 */ /* 0x000fea0003800000 */
.L_x_172:
[----:B------:R-:W-:Y:S05]  /*9b40*/  @!P2 BRA `(.L_x_175) ;  /* 0x000000000004a947 */ /* 0x000fea0003800000 */
[----:B------:R-:W-:Y:S01]  /*9b50*/  BPT.TRAP 0x1 ;  /* 0x000000040000795c */ /* 0x000fe20000300000 */
.L_x_175:
[----:B------:R-:W-:Y:S01]  /*9b60*/  SYNCS.ARRIVE.TRANS64.RED.A1T0 RZ, [UR33], RZ ;  /* 0x000000ffffff79a7 */ /* 0x000fe20008100421 */
[----:B------:R-:W-:Y:S05]  /*9b70*/  @!P2 BRA `(.L_x_176) ;  /* 0x000000000004a947 */ /* 0x000fea0003800000 */
[----:B------:R-:W-:Y:S01]  /*9b80*/  BPT.TRAP 0x1 ;  /* 0x000000040000795c */ /* 0x000fe20000300000 */
.L_x_176:
[----:B------:R-:W5:Y:S02]  /*9b90*/  SYNCS.PHASECHK.TRANS64.TRYWAIT P1, [UR6+0x38588], R4 ;  /* 0x03858804ff0075a7 */ /* 0x000f640008020146 */
[----:B-----5:R-:W-:Y:S05]  /*9ba0*/  @!P1 BRA `(.L_x_177) ;  /* 0x0000005400009947 */ /* 0x020fea0003800000 */
.L_x_304:
        /* <DEDUP_REMOVED lines=10> */
.L_x_180:
[----:B------:R-:W1:Y:S02]  /*9c50*/  LDC R4, c[0x0][0x828] ;  /* 0x00020a00ff047b82 */ /* 0x000e640000000800 */
[----:B-1----:R1:W-:Y:S02]  /*9c60*/  SYNCS.ARRIVE.TRANS64.RED.A0TR RZ, [UR6+0x38568], R4 ;  /* 0x03856804ffff79a7 */ /* 0x0023e40008300406 */
.L_x_179:
[----:B------:R-:W-:Y:S05]  /*9c70*/  BSYNC B0 ;  /* 0x0000000000007941 */ /* 0x000fea0003800000 */
.L_x_178:
[----:B------:R-:W-:Y:S05]  /*9c80*/  @!P2 BRA `(.L_x_181) ;  /* 0x000000000004a947 */ /* 0x000fea0003800000 */
[----:B------:R-:W-:Y:S01]  /*9c90*/  BPT.TRAP 0x1 ;  /* 0x000000040000795c */ /* 0x000fe20000300000 */
.L_x_181:
[----:B--2---:R-:W-:Y:S01]  /*9ca0*/  ISETP.NE.AND P0, PT, R11, RZ, PT ;  /* 0x000000ff0b00720c */ /* 0x004fe20003f05270 */
[----:B------:R-:W-:Y:S01]  /*9cb0*/  SYNCS.ARRIVE.TRANS64.RED.A1T0 RZ, [UR34], RZ ;  /* 0x000000ffffff79a7 */ /* 0x000fe20008100422 */
[CC--:B------:R-:W-:Y:S02]  /*9cc0*/  ISETP.NE.AND P3, PT, R18.reuse, R10.reuse, PT ;  /* 0x0000000a1200720c */ /* 0x0c0fe40003f65270 */
[----:B------:R-:W-:-:S13]  /*9cd0*/  ISETP.EQ.OR P0, PT, R18, R10, !P0 ;  /* 0x0000000a1200720c */ /* 0x000fda0004702670 */
[----:B------:R-:W-:Y:S05]  /*9ce0*/  @P0 BRA `(.L_x_182) ;  /* 0x0000000400040947 */ /* 0x000fea0003800000 */
[----:B------:R-:W-:Y:S01]  /*9cf0*/  ELECT P0, URZ, PT ;  /* 0x00000000003f782f */ /* 0x000fe20003800000 */
[----:B------:R-:W-:-:S12]  /*9d00*/  BSSY B0, `(.L_x_183) ;  /* 0x0000032000007945 */ /* 0x000fd80003800000 */
[----:B------:R-:W-:Y:S05]  /*9d10*/  @!P0 BRA `(.L_x_184) ;  /* 0x0000000000c08947 */ /* 0x000fea0003800000 */
[----:B-1-34-:R-:W1:Y:S08]  /*9d20*/  LDC.64 R4, c[0x0][0x290] ;  /* 0x0000a400ff047b82 */ /* 0x01ae700000000a00 */
[----:B------:R-:W2:Y:S08]  /*9d30*/  LDC.64 R12, c[0x0][0x808] ;  /* 0x00020200ff0c7b82 */ /* 0x000eb00000000a00 */
[----:B------:R-:W3:Y:S01]  /*9d40*/  LDC.64 R16, c[0x0][0x810] ;  /* 0x00020400ff107b82 */ /* 0x000ee20000000a00 */
[----:B-1----:R-:W-:-:S05]  /*9d50*/  IMAD.WIDE R4, R10, 0xc, R4 ;  /* 0x0000000c0a047825 */ /* 0x002fca00078e0204 */
[----:B------:R1:W5:Y:S04]  /*9d60*/  LDG.E R14, desc[UR38][R4.64] ;  /* 0x00000026040e7981 */ /* 0x000368000c1e1900 */
[----:B------:R1:W5:Y:S01]  /*9d70*/  LDG.E R15, desc[UR38][R4.64+0x4] ;  /* 0x00000426040f7981 */ /* 0x000362000c1e1900 */
[----:B--2---:R-:W-:Y:S02]  /*9d80*/  ISETP.NE.U32.AND P0, PT, R12, RZ, PT ;  /* 0x000000ff0c00720c */ /* 0x004fe40003f05070 */
[----:B------:R-:W-:Y:S02]  /*9d90*/  SHF.R.S32.HI R6, RZ, 0x1f, R10 ;  /* 0x0000001fff067819 */ /* 0x000fe4000001140a */
[----:B------:R-:W-:Y:S02]  /*9da0*/  ISETP.NE.AND.EX P0, PT, R13, RZ, PT, P0 ;  /* 0x000000ff0d00720c */ /* 0x000fe40003f05300 */
[----:B---3--:R-:W-:-:S04]  /*9db0*/  ISETP.NE.U32.AND P1, PT, R16, RZ, PT ;  /* 0x000000ff1000720c */ /* 0x008fc80003f25070 */
[----:B------:R-:W-:-:S07]  /*9dc0*/  ISETP.NE.AND.EX P1, PT, R17, RZ, PT, P1 ;  /* 0x000000ff1100720c */ /* 0x000fce0003f25310 */
[----:B-1----:R-:W-:Y:S06]  /*9dd0*/  @!P0 BRA `(.L_x_185) ;  /* 0x0000000000108947 */ /* 0x002fec0003800000 */
[----:B------:R-:W-:-:S04]  /*9de0*/  LEA R4, P0, R10, R12, 0x3 ;  /* 0x0000000c0a047211 */ /* 0x000fc800078018ff */
[----:B------:R-:W-:-:S06]  /*9df0*/  LEA.HI.X R5, R10, R13, R6, 0x3, P0 ;  /* 0x0000000d0a057211 */ /* 0x000fcc00000f1c06 */
[----:B------:R-:W2:Y:S04]  /*9e00*/  LDG.E.64 R4, desc[UR38][R4.64] ;  /* 0x0000002604047981 */ /* 0x000ea8000c1e1b00 */
[----:B--2---:R1:W-:Y:S02]  /*9e10*/  STS.64 [UR32], R4 ;  /* 0x00000004ff007988 */ /* 0x0043e40008000a20 */
.L_x_185:
[----:B------:R-:W-:Y:S05]  /*9e20*/  @!P1 BRA `(.L_x_184) ;  /* 0x00000000007c9947 */ /* 0x000fea0003800000 */
[----:B-1----:R-:W-:-:S04]  /*9e30*/  LEA R4, P0, R10, R16, 0x3 ;  /* 0x000000100a047211 */ /* 0x002fc800078018ff */
[----:B------:R-:W-:Y:S02]  /*9e40*/  LEA.HI.X R5, R10, R17, R6, 0x3, P0 ;  /* 0x000000110a057211 */ /* 0x000fe400000f1c06 */
[----:B------:R-:W1:Y:S04]  /*9e50*/  LDS R6, [UR32+0x1c] ;  /* 0x00001c20ff067984 */ /* 0x000e680008000800 */
[----:B------:R-:W2:Y:S01]  /*9e60*/  LDG.E.64 R4, desc[UR38][R4.64] ;  /* 0x0000002604047981 */ /* 0x000ea2000c1e1b00 */
[----:B------:R-:W-:-:S03]  /*9e70*/  IMAD.U32 R18, RZ, RZ, UR32 ;  /* 0x00000020ff127e24 */ /* 0x000fc6000f8e00ff */
[----:B------:R-:W-:Y:S02]  /*9e80*/  STS [UR32+0x30], RZ ;  /* 0x000030ffff007988 */ /* 0x000fe40008000820 */
[----:B------:R-:W-:-:S05]  /*9e90*/  SHF.R.U64 R18, R18, 0x4, RZ ;  /* 0x0000000412127819 */ /* 0x000fca00000012ff */
[----:B------:R-:W-:Y:S04]  /*9ea0*/  STS [UR32+0x10], R18 ;  /* 0x00001012ff007988 */ /* 0x000fe80008000820 */
[----:B------:R-:W-:Y:S01]  /*9eb0*/  STS [UR32+0x14], R18 ;  /* 0x00001412ff007988 */ /* 0x000fe20008000820 */
[----:B--2---:R-:W-:Y:S01]  /*9ec0*/  SHF.L.U64.HI R12, R4, 0x1, R5 ;  /* 0x00000001040c7819 */ /* 0x004fe20000010205 */
[----:B-----5:R-:W-:-:S03]  /*9ed0*/  VIADD R5, R15, 0xffffffff ;  /* 0xffffffff0f057836 */ /* 0x020fc60000000000 */
[----:B------:R-:W-:-:S04]  /*9ee0*/  LOP3.LUT R12, R12, 0x1fffffff, RZ, 0xc0, !PT ;  /* 0x1fffffff0c0c7812 */ /* 0x000fc800078ec0ff */
[----:B------:R-:W-:-:S04]  /*9ef0*/  SHF.R.U32.HI R7, RZ, 0x4, R12 ;  /* 0x00000004ff077819 */ /* 0x000fc8000001160c */
[----:B-1----:R-:W-:-:S05]  /*9f00*/  LOP3.LUT R6, R6, 0xf, R7, 0xb8, !PT ;  /* 0x0000000f06067812 */ /* 0x002fca00078eb807 */
[----:B------:R-:W-:Y:S04]  /*9f10*/  STS [UR32+0x1c], R6 ;  /* 0x00001c06ff007988 */ /* 0x000fe80008000820 */
[----:B------:R-:W1:Y:S02]  /*9f20*/  LDS R7, [UR32+0x1c] ;  /* 0x00001c20ff077984 */ /* 0x000e640008000800 */
[----:B-1----:R-:W-:-:S05]  /*9f30*/  LOP3.LUT R7, R7, 0xf0, RZ, 0xb8, !PT ;  /* 0x000000f007077812 */ /* 0x002fca00078eb8ff */
[----:B------:R1:W-:Y:S04]  /*9f40*/  STS [UR32+0x1c], R7 ;  /* 0x00001c07ff007988 */ /* 0x0003e80008000820 */
[----:B------:R-:W2:Y:S01]  /*9f50*/  LDS R13, [UR32+0x1c] ;  /* 0x00001c20ff0d7984 */ /* 0x000ea20008000800 */
[----:B-1----:R-:W-:Y:S02]  /*9f60*/  CS2R R6, SRZ ;  /* 0x0000000000067805 */ /* 0x002fe4000001ff00 */
[----:B--2---:R-:W-:Y:S02]  /*9f70*/  LOP3.LUT R19, R13, 0xf00, RZ, 0xb8, !PT ;  /* 0x00000f000d137812 */ /* 0x004fe400078eb8ff */
[----:B------:R-:W-:Y:S01]  /*9f80*/  SHF.L.U32 R13, R4, 0x1, RZ ;  /* 0x00000001040d7819 */ /* 0x000fe200000006ff */
[----:B------:R-:W-:-:S02]  /*9f90*/  VIADD R4, R14, 0xffffffff ;  /* 0xffffffff0e047836 */ /* 0x000fc40000000000 */
[----:B------:R-:W-:Y:S01]  /*9fa0*/  STS.64 [UR32+0x18], R18 ;  /* 0x00001812ff007988 */ /* 0x000fe20008000a20 */
[----:B------:R-:W-:-:S03]  /*9fb0*/  LOP3.LUT R13, R13, 0xfffffffe, RZ, 0xc0, !PT ;  /* 0xfffffffe0d0d7812 */ /* 0x000fc600078ec0ff */
[----:B------:R-:W1:Y:S01]  /*9fc0*/  LDS R16, [UR32+0x1c] ;  /* 0x00001c20ff107984 */ /* 0x000e620008000800 */
[----:B------:R-:W-:-:S03]  /*9fd0*/  SHF.R.U64 R13, R13, 0x4, R12 ;  /* 0x000000040d0d7819 */ /* 0x000fc6000000120c */
[----:B------:R2:W-:Y:S04]  /*9fe0*/  STS.128 [UR32+0x20], R4 ;  /* 0x00002004ff007988 */ /* 0x0005e80008000c20 */
[----:B------:R2:W-:Y:S01]  /*9ff0*/  STS [UR32+0xc], R13 ;  /* 0x00000c0dff007988 */ /* 0x0005e20008000820 */
[----:B-1----:R-:W-:-:S05]  /*a000*/  LOP3.LUT R12, R16, 0xf000, RZ, 0xb8, !PT ;  /* 0x0000f000100c7812 */ /* 0x002fca00078eb8ff */
[----:B------:R2:W-:Y:S02]  /*a010*/  STS [UR32+0x1c], R12 ;  /* 0x00001c0cff007988 */ /* 0x0005e40008000820 */
.L_x_184:
[----:B------:R-:W-:Y:S05]  /*a020*/  BSYNC B0 ;  /* 0x0000000000007941 */ /* 0x000fea0003800000 */
.L_x_183:
[----:B-12---:R-:W1:Y:S01]  /*a030*/  S2R R4, SR_LANEID ;  /* 0x0000000000047919 */ /* 0x006e620000000000 */
[----:B------:R-:W-:Y:S01]  /*a040*/  NOP ;  /* 0x0000000000007918 */ /* 0x000fe20000000000 */
[----:B------:R-:W-:Y:S01]  /*a050*/  ELECT P0, URZ, PT ;  /* 0x00000000003f782f */ /* 0x000fe20003800000 */
[----:B------:R-:W-:Y:S01]  /*a060*/  BSSY B0, `(.L_x_186) ;  /* 0x0000008000007945 */ /* 0x000fe20003800000 */
[----:B-1----:R-:W-:-:S05]  /*a070*/  IMAD.SHL.U32 R6, R4, 0x4, RZ ;  /* 0x0000000404067824 */ /* 0x002fca00078e00ff */
[----:B------:R1:W2:Y:S01]  /*a080*/  LDS R7, [R6+UR32] ;  /* 0x0000002006077984 */ /* 0x0002a20008000800 */
[----:B------:R-:W-:-:S05]  /*a090*/  IADD3 R4, P1, R6, UR4, RZ ;  /* 0x0000000406047c10 */ /* 0x000fca000ff3e0ff */
[----:B---34-:R-:W-:Y:S01]  /*a0a0*/  IMAD.X R5, RZ, RZ, UR5, P1 ;  /* 0x00000005ff057e24 */ /* 0x018fe200088e06ff */
[----:B------:R-:W-:Y:S07]  /*a0b0*/  @!P0 BRA `(.L_x_187) ;  /* 0x0000000000088947 */ /* 0x000fee0003800000 */
[----:B------:R0:W-:Y:S01]  /*a0c0*/  UTMACMDFLUSH ;  /* 0x00000000000079b7 */ /* 0x0001e20000000000 */
[----:B------:R-:W-:-:S04]  /*a0d0*/  DEPBAR.LE SB0, 0x0 ;  /* 0x000080000000791a */ /* 0x000fc80000000000 */
.L_x_187:
[----:B------:R-:W-:Y:S05]  /*a0e0*/  BSYNC B0 ;  /* 0x0000000000007941 */ /* 0x000fea0003800000 */
.L_x_186:
[----:B--2---:R2:W5:Y:S02]  /*a0f0*/  ATOMG.E.EXCH.STRONG.GPU PT, RZ, [R4], R7 ;  /* 0x0000000704ff73a8 */ /* 0x00456400041ee100 */
.L_x_182:
[----:B------:R-:W-:Y:S01]  /*a100*/  ISETP.NE.AND P1, PT, R11, RZ, PT ;  /* 0x000000ff0b00720c */ /* 0x000fe20003f25270 */
[----:B------:R-:W-:Y:S01]  /*a110*/  VIADD R2, R2, 0x1 ;  /* 0x0000000102027836 */ /* 0x000fe20000000000 */
[----:B-12---:R-:W-:Y:S01]  /*a120*/  SEL R4, RZ, 0x1, !P3 ;  /* 0x00000001ff047807 */ /* 0x006fe20005800000 */
[----:B------:R-:W-:Y:S02]  /*a130*/  IMAD.MOV.U32 R16, RZ, RZ, R8 ;  /* 0x000000ffff107224 */ /* 0x000fe400078e0008 */
[----:B------:R-:W-:Y:S01]  /*a140*/  IMAD.MOV.U32 R17, RZ, RZ, R9 ;  /* 0x000000ffff117224 */ /* 0x000fe200078e0009 */
[----:B------:R-:W-:Y:S01]  /*a150*/  ISETP.NE.AND P0, PT, R2, 0x8, PT ;  /* 0x000000080200780c */ /* 0x000fe20003f05270 */
[----:B------:R-:W-:-:S03]  /*a160*/  IMAD.MOV.U32 R18, RZ, RZ, R10 ;  /* 0x000000ffff127224 */ /* 0x000fc600078e000a */
[----:B---34-:R-:W-:Y:S02]  /*a170*/  SEL R5, RZ, 0x1, P0 ;  /* 0x00000001ff057807 */ /* 0x018fe40000000000 */
[----:B------:R-:W-:Y:S02]  /*a180*/  SEL R2, R2, RZ, P0 ;  /* 0x000000ff02027207 */ /* 0x000fe40000000000 */
[----:B------:R-:W-:Y:S01]  /*a190*/  LOP3.LUT R0, R0, R5, RZ, 0x3c, !PT ;  /* 0x0000000500007212 */ /* 0x000fe200078e3cff */
[----:B------:R-:W-:Y:S06]  /*a1a0*/  @P1 BRA `(.L_x_188) ;  /* 0xffffffec00401947 */ /* 0x000fec000383ffff */
[----:B-----5:R-:W-:Y:S01]  /*a1b0*/  ELECT P0, URZ, PT ;  /* 0x00000000003f782f */ /* 0x020fe20003800000 */
[----:B------:R-:W-:-:S12]  /*a1c0*/  BSSY B0, `(.L_x_189) ;  /* 0x0000017000007945 */ /* 0x000fd80003800000 */
[----:B------:R-:W-:Y:S05]  /*a1d0*/  @!P0 BRA `(.L_x_190) ;  /* 0x0000000000548947 */ /* 0x000fea0003800000 */
[----:B------:R-:W-:Y:S05]  /*a1e0*/  @!P2 BRA `(.L_x_191) ;  /* 0x000000000004a947 */ /* 0x000fea0003800000 */
[----:B------:R-:W-:Y:S01]  /*a1f0*/  BPT.TRAP 0x1 ;  /* 0x000000040000795c */ /* 0x000fe20000300000 */
.L_x_191:
[----:B------:R-:W1:Y:S02]  /*a200*/  SYNCS.PHASECHK.TRANS64.TRYWAIT P0, [UR6+0x38570], R3 ;  /* 0x03857003ff0075a7 */ /* 0x000e640008000146 */
[----:B-1----:R-:W-:Y:S05]  /*a210*/  @!P0 BRA `(.L_x_192) ;  /* 0x0000004c007c8947 */ /* 0x002fea0003800000 */
.L_x_305:
[----:B------:R-:W-:Y:S05]  /*a220*/  @!P2 BRA `(.L_x_193) ;  /* 0x000000000004a947 */ /* 0x000fea0003800000 */
[----:B------:R-:W-:Y:S01]  /*a230*/  BPT.TRAP 0x1 ;  /* 0x000000040000795c */ /* 0x000fe20000300000 */
.L_x_193:
[----:B------:R-:W2:Y:S02]  /*a240*/  SYNCS.PHASECHK.TRANS64.TRYWAIT P0, [UR6+0x38578], R3 ;  /* 0x03857803ff0075a7 */ /* 0x000ea40008000146 */
[----:B--2---:R-:W-:Y:S05]  /*a250*/  @!P0 BRA `(.L_x_194) ;  /* 0x0000004c00848947 */ /* 0x004fea0003800000 */
.L_x_306:
[----:B------:R-:W-:Y:S05]  /*a260*/  @!P2 BRA `(.L_x_195) ;  /* 0x000000000004a947 */ /* 0x000fea0003800000 */
[----:B------:R-:W-:Y:S01]  /*a270*/  BPT.TRAP 0x1 ;  /* 0x000000040000795c */ /* 0x000fe20000300000 */
.L_x_195:
[----:B------:R-:W2:Y:S02]  /*a280*/  SYNCS.PHASECHK.TRANS64.TRYWAIT P0, [UR6+0x38580], R3 ;  /* 0x03858003ff0075a7 */ /* 0x000ea40008000146 */
[----:B--2---:R-:W-:Y:S05]  /*a290*/  @!P0 BRA `(.L_x_196) ;  /* 0x0000004c008c8947 */ /* 0x004fea0003800000 */
.L_x_307:
[----:B------:R-:W-:Y:S05]  /*a2a0*/  @!P2 BRA `(.L_x_197) ;  /* 0x000000000004a947 */ /* 0x000fea0003800000 */
[----:B------:R-:W-:Y:S01]  /*a2b0*/  BPT.TRAP 0x1 ;  /* 0x000000040000795c */ /* 0x000fe20000300000 */
.L_x_197:
[----:B-1----:R-:W-:-:S05]  /*a2c0*/  IMAD.MOV.U32 R0, RZ, RZ, 0x1 ;  /* 0x00000001ff007424 */ /* 0x002fca00078e00ff */
[----:B------:R-:W-:-:S07]  /*a2d0*/  SHF.L.U32 R0, R0, 0x1f, RZ ;  /* 0x0000001f00007819 */ /* 0x000fce00000006ff */
.L_x_198:
[----:B-1----:R-:W-:-:S04]  /*a2e0*/  IMAD.U32 R3, RZ, RZ, UR6 ;  /* 0x00000006ff037e24 */ /* 0x002fc8000f8e00ff */
[----:B------:R1:W2:Y:S03]  /*a2f0*/  SYNCS.PHASECHK.TRANS64.TRYWAIT P0, [R3+URZ+0x38588], R0 ;  /* 0x03858800030075a7 */ /* 0x0002a6000800017f */
[----:B--2---:R-:W-:Y:S05]  /*a300*/  @!P0 NANOSLEEP.SYNCS 0x989680 ;  /* 0x009896800000895d */ /* 0x004fea0003900000 */
[----:B------:R-:W2:Y:S02]  /*a310*/  @!P0 SYNCS.PHASECHK.TRANS64 P0, [R3+URZ+0x38588], R0 ;  /* 0x03858800030085a7 */ /* 0x000ea4000800007f */
[----:B--2---:R-:W-:Y:S05]  /*a320*/  @!P0 BRA `(.L_x_198) ;  /* 0xfffffffc00ec8947 */ /* 0x004fea000383ffff */
.L_x_190:
[----:B------:R-:W-:Y:S05]  /*a330*/  BSYNC B0 ;  /* 0x0000000000007941 */ /* 0x000fea0003800000 */
.L_x_189:
[----:B------:R-:W-:Y:S05]  /*a340*/  EXIT ;  /* 0x000000000000794d */ /* 0x000fea0003800000 */
.L_x_119:
[----:B------:R-:W1:Y:S01]  /*a350*/  S2UR UR4, SR_CTAID.Y ;  /* 0x00000000000479c3 */ /* 0x000e620000002600 */
[----:B------:R-:W3:Y:S01]  /*a360*/  S2R R32, SR_LANEID ;  /* 0x0000000000207919 */ /* 0x000ee20000000000 */
[----:B------:R-:W-:Y:S01]  /*a370*/  ELECT P0, URZ, PT ;  /* 0x00000000003f782f */ /* 0x000fe20003800000 */
[----:B------:R-:W-:Y:S01]  /*a380*/  BSSY B0, `(.L_x_199) ;  /* 0x0000037000007945 */ /* 0x000fe20003800000 */
[----:B------:R-:W-:Y:S01]  /*a390*/  ULDC.64 UR8, c[0x0][0x508] ;  /* 0x0001420000087ab9 */ /* 0x000fe20000000a00 */
[----:B-1----:R-:W-:-:S04]  /*a3a0*/  UIMAD UR4, UR4, UR60, UR42 ;  /* 0x0000003c040472a4 */ /* 0x002fc8000f8e022a */
[----:B------:R-:W-:-:S06]  /*a3b0*/  UIMAD.WIDE UR8, UR4, 0x80, UR8 ;  /* 0x00000080040878a5 */ /* 0x000fcc000f8e0208 */
[----:B------:R-:W-:Y:S06]  /*a3c0*/  @!P0 BRA `(.L_x_200) ;  /* 0x0000000000c88947 */ /* 0x000fec0003800000 */
[----:B------:R-:W1:Y:S01]  /*a3d0*/  LDC.64 R20, c[0x0][0x300] ;  /* 0x0000c000ff147b82 */ /* 0x000e620000000a00 */
[----:B------:R-:W-:Y:S02]  /*a3e0*/  UMOV UR4, 0x400 ;  /* 0x0000040000047882 */ /* 0x000fe40000000000 */
[----:B--2---:R-:W-:-:S05]  /*a3f0*/  ULEA UR4, UR58, UR4, 0x18 ;  /* 0x000000043a047291 */ /* 0x004fca000f8ec03f */
[----:B------:R-:W1:Y:S08]  /*a400*/  LDC.64 R22, c[0x0][0x308] ;  /* 0x0000c200ff167b82 */ /* 0x000e700000000a00 */
[----:B------:R-:W2:Y:S08]  /*a410*/  LDC.64 R12, c[0x0][0x310] ;  /* 0x0000c400ff0c7b82 */ /* 0x000eb00000000a00 */
[----:B------:R-:W2:Y:S08]  /*a420*/  LDC.64 R14, c[0x0][0x318] ;  /* 0x0000c600ff0e7b82 */ /* 0x000eb00000000a00 */
[----:B------:R-:W4:Y:S01]  /*a430*/  LDC.64 R8, c[0x0][0x320] ;  /* 0x0000c800ff087b82 */ /* 0x000f220000000a00 */
[----:B-1----:R1:W-:Y:S07]  /*a440*/  STS.128 [UR4+0x38680], R20 ;  /* 0x03868014ff007988 */ /* 0x0023ee0008000c04 */
[----:B------:R-:W4:Y:S08]  /*a450*/  LDC.64 R10, c[0x0][0x328] ;  /* 0x0000ca00ff0a7b82 */ /* 0x000f300000000a00 */
[----:B------:R-:W5:Y:S01]  /*a460*/  LDC.64 R4, c[0x0][0x330] ;  /* 0x0000cc00ff047b82 */ /* 0x000f620000000a00 */
[----:B--2---:R2:W-:Y:S07]  /*a470*/  STS.128 [UR4+0x38690], R12 ;  /* 0x0386900cff007988 */ /* 0x0045ee0008000c04 */
[----:B------:R-:W5:Y:S01]  /*a480*/  LDC.64 R6, c[0x0][0x338] ;  /* 0x0000ce00ff067b82 */ /* 0x000f620000000a00 */
[----:B----4-:R4:W-:Y:S07]  /*a490*/  STS.128 [UR4+0x386a0], R8 ;  /* 0x0386a008ff007988 */ /* 0x0109ee0008000c04 */
[----:B------:R-:W3:Y:S08]  /*a4a0*/  LDC.64 R28, c[0x0][0x340] ;  /* 0x0000d000ff1c7b82 */ /* 0x000ef00000000a00 */
[----:B------:R-:W3:Y:S01]  /*a4b0*/  LDC.64 R30, c[0x0][0x348] ;  /* 0x0000d200ff1e7b82 */ /* 0x000ee20000000a00 */
[----:B-----5:R5:W-:Y:S07]  /*a4c0*/  STS.128 [UR4+0x386b0], R4 ;  /* 0x0386b004ff007988 */ /* 0x020bee0008000c04 */
[----:B------:R-:W4:Y:S08]  /*a4d0*/  LDC.64 R24, c[0x0][0x350] ;  /* 0x0000d400ff187b82 */ /* 0x000f300000000a00 */
[----:B------:R-:W4:Y:S08]  /*a4e0*/  LDC.64 R26, c[0x0][0x358] ;  /* 0x0000d600ff1a7b82 */ /* 0x000f300000000a00 */
[----:B-1----:R-:W1:Y:S01]  /*a4f0*/  LDC.64 R20, c[0x0][0x360] ;  /* 0x0000d800ff147b82 */ /* 0x002e620000000a00 */
[----:B---3--:R3:W-:Y:S07]  /*a500*/  STS.128 [UR4+0x386c0], R28 ;  /* 0x0386c01cff007988 */ /* 0x0087ee0008000c04 */
[----:B------:R-:W1:Y:S08]  /*a510*/  LDC.64 R22, c[0x0][0x368] ;  /* 0x0000da00ff167b82 */ /* 0x000e700000000a00 */
[----:B--2---:R-:W2:Y:S01]  /*a520*/  LDC.64 R12, c[0x0][0x370] ;  /* 0x0000dc00ff0c7b82 */ /* 0x004ea20000000a00 */
[----:B----4-:R4:W-:Y:S07]  /*a530*/  STS.128 [UR4+0x386d0], R24 ;  /* 0x0386d018ff007988 */ /* 0x0109ee0008000c04 */
[----:B------:R-:W2:Y:S08]  /*a540*/  LDC.64 R14, c[0x0][0x378] ;  /* 0x0000de00ff0e7b82 */ /* 0x000eb00000000a00 */
[----:B------:R-:W3:Y:S01]  /*a550*/  LDC.64 R8, c[0x0][0x400] ;  /* 0x00010000ff087b82 */ /* 0x000ee20000000a00 */
[----:B-1----:R1:W-:Y:S07]  /*a560*/  STS.128 [UR4+0x386e0], R20 ;  /* 0x0386e014ff007988 */ /* 0x0023ee0008000c04 */
[----:B------:R-:W3:Y:S08]  /*a570*/  LDC.64 R10, c[0x0][0x408] ;  /* 0x00010200ff0a7b82 */ /* 0x000ef00000000a00 */
[----:B-----5:R-:W5:Y:S01]  /*a580*/  LDC.64 R4, c[0x0][0x410] ;  /* 0x00010400ff047b82 */ /* 0x020f620000000a00 */
[----:B--2---:R2:W-:Y:S07]  /*a590*/  STS.128 [UR4+0x386f0], R12 ;  /* 0x0386f00cff007988 */ /* 0x0045ee0008000c04 */
[----:B------:R-:W5:Y:S01]  /*a5a0*/  LDC.64 R6, c[0x0][0x418] ;  /* 0x00010600ff067b82 */ /* 0x000f620000000a00 */
[----:B---3--:R3:W-:Y:S07]  /*a5b0*/  STS.128 [UR4+0x38700], R8 ;  /* 0x03870008ff007988 */ /* 0x0087ee0008000c04 */
[----:B------:R-:W2:Y:S08]  /*a5c0*/  LDC.64 R28, c[0x0][0x420] ;  /* 0x00010800ff1c7b82 */ /* 0x000eb00000000a00 */
[----:B------:R-:W2:Y:S01]  /*a5d0*/  LDC.64 R30, c[0x0][0x428] ;  /* 0x00010a00ff1e7b82 */ /* 0x000ea20000000a00 */
[----:B-----5:R5:W-:Y:S07]  /*a5e0*/  STS.128 [UR4+0x38710], R4 ;  /* 0x03871004ff007988 */ /* 0x020bee0008000c04 */
[----:B----4-:R-:W4:Y:S08]  /*a5f0*/  LDC.64 R24, c[0x0][0x430] ;  /* 0x00010c00ff187b82 */ /* 0x010f300000000a00 */
[----:B------:R-:W4:Y:S08]  /*a600*/  LDC.64 R26, c[0x0][0x438] ;  /* 0x00010e00ff1a7b82 */ /* 0x000f300000000a00 */
[----:B-1----:R-:W1:Y:S01]  /*a610*/  LDC.64 R20, c[0x0][0x440] ;  /* 0x00011000ff147b82 */ /* 0x002e620000000a00 */
[----:B--2---:R2:W-:Y:S07]  /*a620*/  STS.128 [UR4+0x38720], R28 ;  /* 0x0387201cff007988 */ /* 0x0045ee0008000c04 */
[----:B------:R-:W1:Y:S08]  /*a630*/  LDC.64 R22, c[0x0][0x448] ;  /* 0x00011200ff167b82 */ /* 0x000e700000000a00 */
[----:B------:R-:W2:Y:S01]  /*a640*/  LDC.64 R12, c[0x0][0x450] ;  /* 0x00011400ff0c7b82 */ /* 0x000ea20000000a00 */
[----:B----4-:R4:W-:Y:S07]  /*a650*/  STS.128 [UR4+0x38730], R24 ;  /* 0x03873018ff007988 */ /* 0x0109ee0008000c04 */
[----:B------:R-:W2:Y:S08]  /*a660*/  LDC.64 R14, c[0x0][0x458] ;  /* 0x00011600ff0e7b82 */ /* 0x000eb00000000a00 */
[----:B---3--:R-:W3:Y:S01]  /*a670*/  LDC.64 R8, c[0x0][0x460] ;  /* 0x00011800ff087b82 */ /* 0x008ee20000000a00 */
[----:B-1----:R4:W-:Y:S07]  /*a680*/  STS.128 [UR4+0x38740], R20 ;  /* 0x03874014ff007988 */ /* 0x0029ee0008000c04 */
[----:B------:R-:W3:Y:S08]  /*a690*/  LDC.64 R10, c[0x0][0x468] ;  /* 0x00011a00ff0a7b82 */ /* 0x000ef00000000a00 */
[----:B-----5:R-:W1:Y:S01]  /*a6a0*/  LDC.64 R4, c[0x0][0x470] ;  /* 0x00011c00ff047b82 */ /* 0x020e620000000a00 */
[----:B--2---:R4:W-:Y:S07]  /*a6b0*/  STS.128 [UR4+0x38750], R12 ;  /* 0x0387500cff007988 */ /* 0x0049ee0008000c04 */
[----:B------:R-:W1:Y:S01]  /*a6c0*/  LDC.64 R6, c[0x0][0x478] ;  /* 0x00011e00ff067b82 */ /* 0x000e620000000a00 */
[----:B---3--:R4:W-:Y:S04]  /*a6d0*/  STS.128 [UR4+0x38760], R8 ;  /* 0x03876008ff007988 */ /* 0x0089e80008000c04 */
[----:B-1----:R4:W-:Y:S02]  /*a6e0*/  STS.128 [UR4+0x38770], R4 ;  /* 0x03877004ff007988 */ /* 0x0029e40008000c04 */
.L_x_200:
[----:B--2---:R-:W-:Y:S05]  /*a6f0*/  BSYNC B0 ;  /* 0x0000000000007941 */ /* 0x004fea0003800000 */
.L_x_199:
[----:B------:R-:W-:Y:S01]  /*a700*/  ELECT P0, URZ, PT ;  /* 0x00000000003f782f */ /* 0x000fe20003800000 */
[----:B------:R-:W-:Y:S01]  /*a710*/  NOP ;  /* 0x0000000000007918 */ /* 0x000fe20000000000 */
[----:B------:R-:W-:Y:S11]  /*a720*/  BSSY B0, `(.L_x_201) ;  /* 0x0000044000007945 */ /* 0x000ff60003800000 */
[----:B------:R-:W-:Y:S05]  /*a730*/  @!P0 BRA `(.L_x_202) ;  /* 0x0000000400088947 */ /* 0x000fea0003800000 */
[----:B----4-:R-:W1:Y:S08]  /*a740*/  LDC.64 R6, c[0x0][0x518] ;  /* 0x00014600ff067b82 */ /* 0x010e700000000a00 */
[----:B------:R-:W2:Y:S08]  /*a750*/  LDC.64 R4, c[0x0][0x528] ;  /* 0x00014a00ff047b82 */ /* 0x000eb00000000a00 */
[----:B------:R-:W4:Y:S01]  /*a760*/  LDC.64 R22, c[0x0][0x510] ;  /* 0x00014400ff167b82 */ /* 0x000f220000000a00 */
[----:B-1----:R-:W-:-:S07]  /*a770*/  IMAD.WIDE R6, R18, 0x8, R6 ;  /* 0x0000000812067825 */ /* 0x002fce00078e0206 */
[----:B------:R-:W1:Y:S01]  /*a780*/  LDC.64 R12, c[0x0][0x520] ;  /* 0x00014800ff0c7b82 */ /* 0x000e620000000a00 */
[----:B------:R5:W3:Y:S01]  /*a790*/  LDG.E.64 R10, desc[UR38][R6.64] ;  /* 0x00000026060a7981 */ /* 0x000ae2000c1e1b00 */
[----:B--2---:R-:W-:-:S05]  /*a7a0*/  IMAD.WIDE R4, R18, 0x8, R4 ;  /* 0x0000000812047825 */ /* 0x004fca00078e0204 */
[----:B------:R2:W2:Y:S01]  /*a7b0*/  LDG.E.64 R8, desc[UR38][R4.64] ;  /* 0x0000002604087981 */ /* 0x0004a2000c1e1b00 */
[----:B----4-:R-:W-:-:S06]  /*a7c0*/  IMAD.WIDE R22, R18, 0x8, R22 ;  /* 0x0000000812167825 */ /* 0x010fcc00078e0216 */
[----:B------:R-:W4:Y:S01]  /*a7d0*/  LDG.E.64 R22, desc[UR38][R22.64] ;  /* 0x0000002616167981 */ /* 0x000f22000c1e1b00 */
[----:B-1----:R-:W-:-:S06]  /*a7e0*/  IMAD.WIDE R12, R18, 0x8, R12 ;  /* 0x00000008120c7825 */ /* 0x002fcc00078e020c */
[----:B------:R-:W4:Y:S01]  /*a7f0*/  LDG.E.64 R12, desc[UR38][R12.64] ;  /* 0x000000260c0c7981 */ /* 0x000f22000c1e1b00 */
[----:B------:R-:W-:Y:S02]  /*a800*/  UMOV UR4, 0x400 ;  /* 0x0000040000047882 */ /* 0x000fe40000000000 */
[----:B------:R-:W-:-:S09]  /*a810*/  ULEA UR4, UR58, UR4, 0x18 ;  /* 0x000000043a047291 */ /* 0x000fd2000f8ec03f */
[----:B-----5:R-:W1:Y:S04]  /*a820*/  LDS R6, [UR4+0x3869c] ;  /* 0x03869c04ff067984 */ /* 0x020e680008000800 */
[----:B------:R-:W5:Y:S01]  /*a830*/  LDS R7, [UR4+0x3871c] ;  /* 0x03871c04ff077984 */ /* 0x000f620008000800 */
[----:B------:R-:W-:Y:S02]  /*a840*/  UIADD3 UR5, UR4, 0x38680, URZ ;  /* 0x0003868004057890 */ /* 0x000fe4000fffe03f */
[----:B------:R-:W-:-:S04]  /*a850*/  UIADD3 UR6, UR4, 0x38700, URZ ;  /* 0x0003870004067890 */ /* 0x000fc8000fffe03f */
[----:B------:R-:W-:Y:S02]  /*a860*/  IMAD.U32 R14, RZ, RZ, UR5 ;  /* 0x00000005ff0e7e24 */ /* 0x000fe4000f8e00ff */
[----:B------:R-:W-:-:S03]  /*a870*/  MOV R20, UR6 ;  /* 0x0000000600147c02 */ /* 0x000fc60008000f00 */
[----:B------:R-:W-:Y:S02]  /*a880*/  SHF.R.U64 R14, R14, 0x4, RZ ;  /* 0x000000040e0e7819 */ /* 0x000fe400000012ff */
[----:B------:R-:W-:Y:S01]  /*a890*/  SHF.R.U64 R20, R20, 0x4, RZ ;  /* 0x0000000414147819 */ /* 0x000fe200000012ff */
[----:B------:R-:W-:Y:S04]  /*a8a0*/  STS [UR4+0x386b0], RZ ;  /* 0x0386b0ffff007988 */ /* 0x000fe80008000804 */
[----:B------:R-:W-:Y:S04]  /*a8b0*/  STS [UR4+0x38690], R14 ;  /* 0x0386900eff007988 */ /* 0x000fe80008000804 */
[----:B------:R-:W-:Y:S04]  /*a8c0*/  STS [UR4+0x38694], R14 ;  /* 0x0386940eff007988 */ /* 0x000fe80008000804 */
[----:B------:R-:W-:Y:S04]  /*a8d0*/  STS [UR4+0x38710], R20 ;  /* 0x03871014ff007988 */ /* 0x000fe80008000804 */
[----:B------:R-:W-:Y:S04]  /*a8e0*/  STS [UR4+0x38714], R20 ;  /* 0x03871414ff007988 */ /* 0x000fe80008000804 */
[----:B------:R-:W-:Y:S01]  /*a8f0*/  STS [UR4+0x38730], RZ ;  /* 0x038730ffff007988 */ /* 0x000fe20008000804 */
[----:B---3--:R-:W-:-:S04]  /*a900*/  LOP3.LUT R11, R11, 0x1fffffff, RZ, 0xc0, !PT ;  /* 0x1fffffff0b0b7812 */ /* 0x008fc800078ec0ff */
[----:B--2---:R-:W-:Y:S02]  /*a910*/  SHF.R.U32.HI R5, RZ, 0x4, R11 ;  /* 0x00000004ff057819 */ /* 0x004fe4000001160b */
[----:B------:R-:W-:-:S04]  /*a920*/  LOP3.LUT R9, R9, 0x1fffffff, RZ, 0xc0, !PT ;  /* 0x1fffffff09097812 */ /* 0x000fc800078ec0ff */
[----:B------:R-:W-:Y:S02]  /*a930*/  SHF.R.U32.HI R4, RZ, 0x4, R9 ;  /* 0x00000004ff047819 */ /* 0x000fe40000011609 */
[----:B-1----:R-:W-:Y:S02]  /*a940*/  LOP3.LUT R6, R6, 0xf, R5, 0xb8, !PT ;  /* 0x0000000f06067812 */ /* 0x002fe400078eb805 */
[----:B-----5:R-:W-:-:S03]  /*a950*/  LOP3.LUT R7, R7, 0xf, R4, 0xb8, !PT ;  /* 0x0000000f07077812 */ /* 0x020fc600078eb804 */
[----:B------:R-:W-:Y:S04]  /*a960*/  STS [UR4+0x3869c], R6 ;  /* 0x03869c06ff007988 */ /* 0x000fe80008000804 */
[----:B------:R-:W-:Y:S04]  /*a970*/  STS [UR4+0x3871c], R7 ;  /* 0x03871c07ff007988 */ /* 0x000fe80008000804 */
[----:B------:R-:W1:Y:S04]  /*a980*/  LDS R4, [UR4+0x3869c] ;  /* 0x03869c04ff047984 */ /* 0x000e680008000800 */
[----:B------:R-:W2:Y:S01]  /*a990*/  LDS R5, [UR4+0x3871c] ;  /* 0x03871c04ff057984 */ /* 0x000ea20008000800 */
[----:B-1----:R-:W-:-:S02]  /*a9a0*/  LOP3.LUT R4, R4, 0xf0, RZ, 0xb8, !PT ;  /* 0x000000f004047812 */ /* 0x002fc400078eb8ff */
[----:B--2---:R-:W-:-:S03]  /*a9b0*/  LOP3.LUT R5, R5, 0xf0, RZ, 0xb8, !PT ;  /* 0x000000f005057812 */ /* 0x004fc600078eb8ff */
[----:B------:R-:W-:Y:S04]  /*a9c0*/  STS [UR4+0x3869c], R4 ;  /* 0x03869c04ff007988 */ /* 0x000fe80008000804 */
[----:B------:R-:W-:Y:S04]  /*a9d0*/  STS [UR4+0x3871c], R5 ;  /* 0x03871c05ff007988 */ /* 0x000fe80008000804 */
[----:B------:R-:W1:Y:S04]  /*a9e0*/  LDS R15, [UR4+0x3869c] ;  /* 0x03869c04ff0f7984 */ /* 0x000e680008000800 */
[----:B------:R-:W2:Y:S01]  /*a9f0*/  LDS R21, [UR4+0x3871c] ;  /* 0x03871c04ff157984 */ /* 0x000ea20008000800 */
[----:B-1----:R-:W-:-:S02]  /*aa00*/  LOP3.LUT R15, R15, 0xf00, RZ, 0xb8, !PT ;  /* 0x00000f000f0f7812 */ /* 0x002fc400078eb8ff */
[----:B--2---:R-:W-:-:S03]  /*aa10*/  LOP3.LUT R21, R21, 0xf00, RZ, 0xb8, !PT ;  /* 0x00000f0015157812 */ /* 0x004fc600078eb8ff */
[----:B------:R-:W-:Y:S04]  /*aa20*/  STS.64 [UR4+0x38698], R14 ;  /* 0x0386980eff007988 */ /* 0x000fe80008000a04 */
[----:B------:R-:W-:Y:S04]  /*aa30*/  STS.64 [UR4+0x38718], R20 ;  /* 0x03871814ff007988 */ /* 0x000fe80008000a04 */
[----:B------:R-:W1:Y:S04]  /*aa40*/  LDS R24, [UR4+0x3869c] ;  /* 0x03869c04ff187984 */ /* 0x000e680008000800 */
[----:B------:R-:W2:Y:S01]  /*aa50*/  LDS R25, [UR4+0x3871c] ;  /* 0x03871c04ff197984 */ /* 0x000ea20008000800 */
[----:B------:R-:W-:Y:S01]  /*aa60*/  VIADD R5, R0, 0xffffffff ;  /* 0xffffffff00057836 */ /* 0x000fe20000000000 */
[----:B------:R-:W-:Y:S01]  /*aa70*/  CS2R R6, SRZ ;  /* 0x0000000000067805 */ /* 0x000fe2000001ff00 */
[----:B------:R-:W-:Y:S01]  /*aa80*/  VIADD R4, R19, 0xffffffff ;  /* 0xffffffff13047836 */ /* 0x000fe20000000000 */
[----:B------:R-:W-:-:S02]  /*aa90*/  SHF.R.U64 R11, R10, 0x4, R11 ;  /* 0x000000040a0b7819 */ /* 0x000fc4000000120b */
[----:B------:R-:W-:Y:S02]  /*aaa0*/  SHF.R.U64 R9, R8, 0x4, R9 ;  /* 0x0000000408097819 */ /* 0x000fe40000001209 */
[----:B------:R3:W-:Y:S04]  /*aab0*/  STS.128 [UR4+0x386a0], R4 ;  /* 0x0386a004ff007988 */ /* 0x0007e80008000c04 */
[----:B------:R1:W-:Y:S04]  /*aac0*/  STS [UR4+0x3868c], R11 ;  /* 0x03868c0bff007988 */ /* 0x0003e80008000804 */
[----:B------:R1:W-:Y:S01]  /*aad0*/  STS [UR4+0x3870c], R9 ;  /* 0x03870c09ff007988 */ /* 0x0003e20008000804 */
[----:B---3--:R-:W-:-:S03]  /*aae0*/  VIADD R5, R3, 0xffffffff ;  /* 0xffffffff03057836 */ /* 0x008fc60000000000 */
[----:B----4-:R3:W-:Y:S04]  /*aaf0*/  STS.64 [UR4+0x38680], R22 ;  /* 0x03868016ff007988 */ /* 0x0107e80008000a04 */
[----:B------:R3:W-:Y:S04]  /*ab00*/  STS.128 [UR4+0x38720], R4 ;  /* 0x03872004ff007988 */ /* 0x0007e80008000c04 */
[----:B------:R3:W-:Y:S01]  /*ab10*/  STS.64 [UR4+0x38700], R12 ;  /* 0x0387000cff007988 */ /* 0x0007e20008000a04 */
[----:B-1----:R-:W-:Y:S02]  /*ab20*/  LOP3.LUT R0, R24, 0xf000, RZ, 0xb8, !PT ;  /* 0x0000f00018007812 */ /* 0x002fe400078eb8ff */
[----:B--2---:R-:W-:-:S03]  /*ab30*/  LOP3.LUT R3, R25, 0xf000, RZ, 0xb8, !PT ;  /* 0x0000f00019037812 */ /* 0x004fc600078eb8ff */
[----:B------:R3:W-:Y:S04]  /*ab40*/  STS [UR4+0x3869c], R0 ;  /* 0x03869c00ff007988 */ /* 0x0007e80008000804 */
[----:B------:R3:W-:Y:S02]  /*ab50*/  STS [UR4+0x3871c], R3 ;  /* 0x03871c03ff007988 */ /* 0x0007e40008000804 */
.L_x_202:
[----:B------:R-:W-:Y:S05]  /*ab60*/  BSYNC B0 ;  /* 0x0000000000007941 */ /* 0x000fea0003800000 */
.L_x_201:
[----:B------:R-:W-:Y:S01]  /*ab70*/  ELECT P0, URZ, PT ;  /* 0x00000000003f782f */ /* 0x000fe20003800000 */
[----:B------:R-:W-:Y:S01]  /*ab80*/  NOP ;  /* 0x0000000000007918 */ /* 0x000fe20000000000 */
[----:B------:R-:W-:Y:S11]  /*ab90*/  BSSY B0, `(.L_x_203) ;  /* 0x0000004000007945 */ /* 0x000ff60003800000 */
[----:B------:R-:W-:Y:S05]  /*aba0*/  @!P0 BRA `(.L_x_204) ;  /* 0x0000000000088947 */ /* 0x000fea0003800000 */
[----:B------:R0:W-:Y:S01]  /*abb0*/  UTMACMDFLUSH ;  /* 0x00000000000079b7 */ /* 0x0001e20000000000 */
[----:B------:R-:W-:-:S04]  /*abc0*/  DEPBAR.LE SB0, 0x0 ;  /* 0x000080000000791a */ /* 0x000fc80000000000 */
.L_x_204:
[----:B------:R-:W-:Y:S05]  /*abd0*/  BSYNC B0 ;  /* 0x0000000000007941 */ /* 0x000fea0003800000 */
.L_x_203:
[----:B------:R-:W-:Y:S01]  /*abe0*/  UMOV UR4, 0x400 ;  /* 0x0000040000047882 */ /* 0x000fe20000000000 */
[----:B---3--:R-:W-:Y:S01]  /*abf0*/  IMAD.SHL.U32 R32, R32, 0x4, RZ ;  /* 0x0000000420207824 */ /* 0x008fe200078e00ff */
[----:B------:R-:W-:Y:S01]  /*ac00*/  ULEA UR12, UR58, UR4, 0x18 ;  /* 0x000000043a0c7291 */ /* 0x000fe2000f8ec03f */
[----:B------:R-:W-:-:S03]  /*ac10*/  ULDC UR10, c[0x0][0x884] ;  /* 0x00022100000a7ab9 */ /* 0x000fc60000000800 */
[----:B------:R-:W-:Y:S01]  /*ac20*/  UIADD3 UR14, UR12, 0x38680, URZ ;  /* 0x000386800c0e7890 */ /* 0x000fe2000fffe03f */
[----:B----4-:R-:W-:Y:S01]  /*ac30*/  IADD3 R6, P0, R32, UR8, RZ ;  /* 0x0000000820067c10 */ /* 0x010fe2000ff1e0ff */
[----:B------:R-:W-:Y:S01]  /*ac40*/  UIMAD.WIDE UR10, UR10, 0x80, UR8 ;  /* 0x000000800a0a78a5 */ /* 0x000fe2000f8e0208 */
[----:B------:R-:W-:-:S03]  /*ac50*/  IMAD.MOV.U32 R8, RZ, RZ, 0x1 ;  /* 0x00000001ff087424 */ /* 0x000fc600078e00ff */
[----:B------:R-:W-:Y:S02]  /*ac60*/  IMAD.X R7, RZ, RZ, UR9, P0 ;  /* 0x00000009ff077e24 */ /* 0x000fe400080e06ff */
[----:B------:R-:W-:Y:S01]  /*ac70*/  IADD3 R4, P1, R32, UR10, RZ ;  /* 0x0000000a20047c10 */ /* 0x000fe2000ff3e0ff */
[----:B------:R-:W1:Y:S04]  /*ac80*/  LDS R9, [R32+UR14] ;  /* 0x0000000e20097984 */ /* 0x000e680008000800 */
[----:B------:R-:W2:Y:S01]  /*ac90*/  LDS R11, [R32+UR14+0x80] ;  /* 0x0000800e200b7984 */ /* 0x000ea20008000800 */
[----:B------:R-:W-:Y:S01]  /*aca0*/  IMAD.X R5, RZ, RZ, UR11, P1 ;  /* 0x0000000bff057e24 */ /* 0x000fe200088e06ff */
[----:B------:R-:W-:Y:S01]  /*acb0*/  LOP3.LUT P1, RZ, R33, 0x7f, RZ, 0xc0, !PT ;  /* 0x0000007f21ff7812 */ /* 0x000fe2000782c0ff */
[----:B------:R-:W-:Y:S01]  /*acc0*/  IMAD.MOV.U32 R10, RZ, RZ, 0x1 ;  /* 0x00000001ff0a7424 */ /* 0x000fe200078e00ff */
[----:B------:R-:W-:Y:S01]  /*acd0*/  BSSY B0, `(.L_x_205) ;  /* 0x00000e2000007945 */ /* 0x000fe20003800000 */
[----:B------:R-:W-:Y:S01]  /*ace0*/  IMAD.MOV.U32 R0, RZ, RZ, RZ ;  /* 0x000000ffff007224 */ /* 0x000fe200078e00ff */
[----:B------:R-:W-:Y:S01]  /*acf0*/  ISETP.EQ.OR P2, PT, R34, RZ, P1 ;  /* 0x000000ff2200720c */ /* 0x000fe20000f42670 */
[----:B------:R-:W-:-:S02]  /*ad00*/  IMAD.MOV.U32 R3, RZ, RZ, 0x1 ;  /* 0x00000001ff037424 */ /* 0x000fc400078e00ff */
[----:B------:R-:W-:Y:S01]  /*ad10*/  IMAD.MOV.U32 R20, RZ, RZ, RZ ;  /* 0x000000ffff147224 */ /* 0x000fe200078e00ff */
[----:B------:R-:W-:Y:S02]  /*ad20*/  ULOP3.LUT UR20, UR59, 0x1, URZ, 0xfc, !UPT ;  /* 0x000000013b147892 */ /* 0x000fe4000f8efc3f */
[----:B------:R-:W-:Y:S02]  /*ad30*/  ULOP3.LUT UR13, UR47, 0x2, URZ, 0xfc, !UPT ;  /* 0x000000022f0d7892 */ /* 0x000fe4000f8efc3f */
[----:B------:R-:W-:Y:S01]  /*ad40*/  UIADD3 UR15, UR12, 0x38700, URZ ;  /* 0x000387000c0f7890 */ /* 0x000fe2000fffe03f */
[----:B-1----:R-:W5:Y:S04]  /*ad50*/  ATOMG.E.EXCH.STRONG.GPU PT, RZ, [R6], R9 ;  /* 0x0000000906ff73a8 */ /* 0x002f6800041ee100 */
[----:B--2---:R1:W5:Y:S02]  /*ad60*/  ATOMG.E.EXCH.STRONG.GPU PT, RZ, [R4], R11 ;  /* 0x0000000b04ff73a8 */ /* 0x00436400041ee100 */
[----:B-1----:R-:W-:-:S02]  /*ad70*/  PRMT R4, R8, 0x7610, R4 ;  /* 0x0000761008047816 */ /* 0x002fc40000000004 */
[----:B------:R-:W-:-:S07]  /*ad80*/  PRMT R5, R10, 0x7610, R5 ;  /* 0x000076100a057816 */ /* 0x000fce0000000005 */
.L_x_225:
[----:B------:R-:W-:Y:S01]  /*ad90*/  LOP3.LUT P0, RZ, R5, 0xff, RZ, 0xc0, !PT ;  /* 0x000000ff05ff7812 */ /* 0x000fe2000780c0ff */
[----:B------:R-:W-:Y:S05]  /*ada0*/  YIELD ;  /* 0x0000000000007946 */ /* 0x000fea0003800000 */
[----:B-----5:R-:W-:Y:S01]  /*adb0*/  IADD3 R6, R19, 0x3f, RZ ;  /* 0x0000003f13067810 */ /* 0x020fe20007ffe0ff */
[----:B------:R-:W-:Y:S03]  /*adc0*/  BSSY B1, `(.L_x_206) ;  /* 0x0000009000017945 */ /* 0x000fe60003800000 */
[----:B------:R-:W-:-:S04]  /*add0*/  SHF.R.S32.HI R7, RZ, 0x1f, R6 ;  /* 0x0000001fff077819 */ /* 0x000fc80000011406 */
[----:B------:R-:W-:Y:S01]  /*ade0*/  LEA.HI R7, R7, R6, RZ, 0x6 ;  /* 0x0000000607077211 */ /* 0x000fe200078f30ff */
[----:B------:R-:W-:Y:S06]  /*adf0*/  @!P0 BRA `(.L_x_207) ;  /* 0x0000000000148947 */ /* 0x000fec0003800000 */
[----:B------:R-:W-:-:S04]  /*ae00*/  DEPBAR {5,4,3,2,1,0} ;  /* 0x0000003f0000791a */ /* 0x000fc80000000000 */
[----:B------:R1:W-:Y:S01]  /*ae10*/  UTMACCTL.IV [UR8] ;  /* 0x00000000080079b9 */ /* 0x0003e20008000000 */
[----:B------:R-:W-:-:S04]  /*ae20*/  DEPBAR {5,4,3,2,1,0} ;  /* 0x0000003f0000791a */ /* 0x000fc80000000000 */
[----:B------:R1:W-:Y:S02]  /*ae30*/  UTMACCTL.IV [UR10] ;  /* 0x000000000a0079b9 */ /* 0x0003e40008000000 */
[----:B-1----:R-:W-:Y:S01]  /*ae40*/  NOP ;  /* 0x0000000000007918 */ /* 0x002fe20000000000 */
.L_x_207:
[----:B------:R-:W-:Y:S05]  /*ae50*/  BSYNC B1 ;  /* 0x0000000000017941 */ /* 0x000fea0003800000 */
.L_x_206:
[----:B------:R-:W-:Y:S01]  /*ae60*/  UMOV UR4, 0xffffffff ;  /* 0xffffffff00047882 */ /* 0x000fe20000000000 */
[----:B------:R-:W-:Y:S02]  /*ae70*/  SHF.R.S32.HI R9, RZ, 0x6, R7 ;  /* 0x00000006ff097819 */ /* 0x000fe40000011407 */
[----:B------:R-:W-:Y:S05]  /*ae80*/  BRA.DIV UR4, `(.L_x_208) ;  /* 0x0000004204a87947 */ /* 0x000fea000b800000 */
[----:B-----5:R-:W-:-:S13]  /*ae90*/  ELECT P6, URZ, PT ;  /* 0x00000000003f782f */ /* 0x020fda00038c0000 */
.L_x_310:
[----:B------:R-:W-:Y:S01]  /*aea0*/  ISETP.LT.OR P6, PT, R19, 0x1, !P6 ;  /* 0x000000011300780c */ /* 0x000fe200077c1670 */
[----:B------:R-:W-:-:S12]  /*aeb0*/  BSSY B1, `(.L_x_209) ;  /* 0x000002d000017945 */ /* 0x000fd80003800000 */
[----:B------:R-:W-:Y:S05]  /*aec0*/  @P6 BRA `(.L_x_210) ;  /* 0x0000000000ac6947 */ /* 0x000fea0003800000 */
[----:B------:R-:W-:Y:S02]  /*aed0*/  IMAD.SHL.U32 R17, R17, 0x80, RZ ;  /* 0x0000008011117824 */ /* 0x000fe400078e00ff */
[----:B------:R-:W-:Y:S02]  /*aee0*/  IMAD.SHL.U32 R16, R16, 0x80, RZ ;  /* 0x0000008010107824 */ /* 0x000fe400078e00ff */
[----:B------:R-:W-:Y:S02]  /*aef0*/  VIADD R11, R9, 0x1 ;  /* 0x00000001090b7836 */ /* 0x000fe40000000000 */
[----:B------:R-:W-:Y:S02]  /*af00*/  IMAD.MOV.U32 R12, RZ, RZ, RZ ;  /* 0x000000ffff0c7224 */ /* 0x000fe400078e00ff */
[----:B------:R-:W-:Y:S02]  /*af10*/  IMAD.MOV.U32 R5, RZ, RZ, R3 ;  /* 0x000000ffff057224 */ /* 0x000fe400078e0003 */
[----:B------:R-:W-:-:S07]  /*af20*/  IMAD.MOV.U32 R6, RZ, RZ, R0 ;  /* 0x000000ffff067224 */ /* 0x000fce00078e0000 */
.L_x_214:
[----:B--2---:R-:W-:Y:S01]  /*af30*/  LEA R10, R6, UR12, 0x3 ;  /* 0x0000000c060a7c11 */ /* 0x004fe2000f8e18ff */
[----:B------:R-:W-:Y:S05]  /*af40*/  YIELD ;  /* 0x0000000000007946 */ /* 0x000fea0003800000 */
[----:B------:R-:W-:Y:S01]  /*af50*/  SHF.L.U32 R7, R5, 0x1f, RZ ;  /* 0x0000001f05077819 */ /* 0x000fe200000006ff */
[----:B------:R-:W1:Y:S03]  /*af60*/  @!P1 LDC R8, c[0x0][0x500] ;  /* 0x00014000ff089b82 */ /* 0x000e660000000800 */
[----:B------:R-:W2:Y:S02]  /*af70*/  SYNCS.PHASECHK.TRANS64.TRYWAIT P0, [R10+URZ+0x384e8], R7 ;  /* 0x0384e8070a0075a7 */ /* 0x000ea4000800017f */
[----:B--2---:R-:W-:Y:S05]  /*af80*/  @!P0 BRA `(.L_x_211) ;  /* 0x0000004000888947 */ /* 0x004fea0003800000 */
.L_x_311:
[----:B------:R-:W-:Y:S01]  /*af90*/  UPRMT UR4, UR13, 0x9910, URZ ;  /* 0x000099100d047896 */ /* 0x000fe2000800003f */
[----:B-1----:R1:W-:Y:S03]  /*afa0*/  @!P1 SYNCS.ARRIVE.TRANS64 RZ, [R10+URZ+0x38480], R8 ;  /* 0x038480080aff99a7 */ /* 0x0023e6000800003f */
[----:B------:R-:W-:-:S06]  /*afb0*/  UISETP.NE.AND UP0, UPT, UR4, 0x2, UPT ;  /* 0x000000020400788c */ /* 0x000fcc000bf05270 */
[----:B------:R-:W-:-:S13]  /*afc0*/  PLOP3.LUT P0, PT, PT, PT, UP0, 0x80, 0x0 ;  /* 0x000000000000781c */ /* 0x000fda0003f0f008 */
[----:B-1----:R-:W-:Y:S05]  /*afd0*/  @P0 BRA `(.L_x_212) ;  /* 0x0000000000040947 */ /* 0x002fea0003800000 */
[----:B------:R-:W-:Y:S01]  /*afe0*/  BPT.TRAP 0x1 ;  /* 0x000000040000795c */ /* 0x000fe20000300000 */
.L_x_212:
[----:B------:R-:W-:Y:S05]  /*aff0*/  @P2 BRA `(.L_x_213) ;  /* 0x0000000000042947 */ /* 0x000fea0003800000 */
[----:B------:R-:W-:Y:S01]  /*b000*/  BPT.TRAP 0x1 ;  /* 0x000000040000795c */ /* 0x000fe20000300000 */
.L_x_213:
[----:B------:R-:W-:Y:S01]  /*b010*/  R2UR UR4, R6 ;  /* 0x00000000060472ca */ /* 0x000fe200000e0000 */
[----:B------:R-:W-:Y:S01]  /*b020*/  VIADD R11, R11, 0xffffffff ;  /* 0xffffffff0b0b7836 */ /* 0x000fe20000000000 */
[----:B------:R-:W-:Y:S01]  /*b030*/  R2UR UR5, R10 ;  /* 0x000000000a0572ca */ /* 0x000fe200000e0000 */
[----:B------:R-:W-:Y:S01]  /*b040*/  VIADD R6, R6, 0x1 ;  /* 0x0000000106067836 */ /* 0x000fe20000000000 */
[----:B------:R-:W-:Y:S01]  /*b050*/  R2UR UR6, R12 ;  /* 0x000000000c0672ca */ /* 0x000fe200000e0000 */
[----:B------:R-:W-:Y:S01]  /*b060*/  UMOV UR22, 0x0 ;  /* 0x0000000000167882 */ /* 0x000fe20000000000 */
[----:B------:R-:W-:Y:S01]  /*b070*/  R2UR UR7, R16 ;  /* 0x00000000100772ca */ /* 0x000fe200000e0000 */
[----:B------:R-:W-:Y:S01]  /*b080*/  UMOV UR23, 0x10000000 ;  /* 0x1000000000177882 */ /* 0x000fe20000000000 */
[----:B------:R-:W-:Y:S01]  /*b090*/  R2UR UR19, R17 ;  /* 0x00000000111372ca */ /* 0x000fe200000e0000 */
[----:B------:R-:W-:Y:S01]  /*b0a0*/  VIADD R12, R12, 0x40 ;  /* 0x000000400c0c7836 */ /* 0x000fe20000000000 */
[----:B------:R-:W-:-:S02]  /*b0b0*/  ISETP.GT.AND P3, PT, R11, 0x1, PT ;  /* 0x000000010b00780c */ /* 0x000fc40003f64270 */
[C---:B------:R-:W-:Y:S01]  /*b0c0*/  ISETP.NE.AND P0, PT, R6.reuse, 0xd, PT ;  /* 0x0000000d0600780c */ /* 0x040fe20003f05270 */
[----:B------:R-:W-:Y:S02]  /*b0d0*/  ULEA UR4, UR4, UR12, 0xd ;  /* 0x0000000c04047291 */ /* 0x000fe4000f8e683f */
[----:B------:R-:W-:Y:S01]  /*b0e0*/  UIADD3 UR5, UR5, 0x38480, URZ ;  /* 0x0003848005057890 */ /* 0x000fe2000fffe03f */
[----:B------:R-:W-:Y:S01]  /*b0f0*/  SEL R8, RZ, 0x1, P0 ;  /* 0x00000001ff087807 */ /* 0x000fe20000000000 */
[----:B------:R-:W-:Y:S01]  /*b100*/  UIADD3 UR16, UR4, 0x1a000, URZ ;  /* 0x0001a00004107890 */ /* 0x000fe2000fffe03f */
[----:B------:R-:W-:Y:S01]  /*b110*/  SEL R6, R6, RZ, P0 ;  /* 0x000000ff06067207 */ /* 0x000fe20000000000 */
[----:B------:R-:W-:Y:S01]  /*b120*/  UMOV UR18, UR6 ;  /* 0x0000000600127c82 */ /* 0x000fe20008000000 */
[----:B------:R-:W-:Y:S02]  /*b130*/  LOP3.LUT R5, R5, R8, RZ, 0x3c, !PT ;  /* 0x0000000805057212 */ /* 0x000fe400078e3cff */
[----:B------:R-:W-:-:S02]  /*b140*/  UMOV UR17, UR5 ;  /* 0x0000000500117c82 */ /* 0x000fc40008000000 */
[----:B------:R1:W-:Y:S02]  /*b150*/  UTMALDG.2D [UR4], [UR8], desc[UR22] ;  /* 0x00001604080075b4 */ /* 0x0003e40008009000 */
[----:B------:R1:W-:Y:S02]  /*b160*/  UTMALDG.2D [UR16], [UR10], desc[UR22] ;  /* 0x000016100a0075b4 */ /* 0x0003e40008009000 */
[----:B-1----:R-:W-:Y:S05]  /*b170*/  @P3 BRA `(.L_x_214) ;  /* 0xfffffffc006c3947 */ /* 0x002fea000383ffff */
.L_x_210:
[----:B------:R-:W-:Y:S05]  /*b180*/  BSYNC B1 ;  /* 0x0000000000017941 */ /* 0x000fea0003800000 */
.L_x_209:
[----:B------:R-:W-:Y:S01]  /*b190*/  LOP3.LUT P3, RZ, R4, 0xff, RZ, 0xc0, !PT ;  /* 0x000000ff04ff7812 */ /* 0x000fe2000786c0ff */
[----:B--2---:R-:W-:Y:S02]  /*b1a0*/  IMAD.IADD R7, R9, 0x1, R0 ;  /* 0x0000000109077824 */ /* 0x004fe400078e0200 */
[----:B------:R-:W-:Y:S02]  /*b1b0*/  IMAD.U32 R6, RZ, RZ, UR20 ;  /* 0x00000014ff067e24 */ /* 0x000fe4000f8e00ff */
[C---:B------:R-:W-:Y:S01]  /*b1c0*/  IMAD.WIDE.U32 R4, R7.reuse, 0x4ec4ec4f, RZ ;  /* 0x4ec4ec4f07047825 */ /* 0x040fe200078e00ff */
[----:B------:R-:W-:Y:S02]  /*b1d0*/  ISETP.GT.U32.AND P0, PT, R7, 0xc, PT ;  /* 0x0000000c0700780c */ /* 0x000fe40003f04070 */
[----:B------:R-:W-:Y:S02]  /*b1e0*/  ISETP.NE.AND P4, PT, R6, 0x3, PT ;  /* 0x000000030600780c */ /* 0x000fe40003f85270 */
[----:B------:R-:W-:-:S02]  /*b1f0*/  ISETP.LT.U32.AND P0, PT, R9, 0xd, P0 ;  /* 0x0000000d0900780c */ /* 0x000fc40000701070 */
[----:B------:R-:W-:Y:S01]  /*b200*/  SHF.R.U32.HI R4, RZ, 0x2, R5 ;  /* 0x00000002ff047819 */ /* 0x000fe20000011605 */
[----:B------:R-:W-:Y:S01]  /*b210*/  @P3 SYNCS.ARRIVE.TRANS64.A1T0 RZ, [UR12+0x38598], RZ ;  /* 0x038598ffffff39a7 */ /* 0x000fe2000810000c */
[----:B------:R-:W-:Y:S02]  /*b220*/  ISETP.GE.U32.AND P3, PT, R9, 0xd, PT ;  /* 0x0000000d0900780c */ /* 0x000fe40003f66070 */
[----:B------:R-:W-:-:S04]  /*b230*/  SEL R0, RZ, 0x1, !P0 ;  /* 0x00000001ff007807 */ /* 0x000fc80004000000 */
[----:B------:R-:W-:Y:S01]  /*b240*/  LOP3.LUT R3, R3, R0, RZ, 0x3c, !PT ;  /* 0x0000000003037212 */ /* 0x000fe200078e3cff */
[----:B------:R-:W-:-:S06]  /*b250*/  IMAD R0, R4, -0xd, R7 ;  /* 0xfffffff304007824 */ /* 0x000fcc00078e0207 */
[----:B------:R-:W-:Y:S01]  /*b260*/  @P3 LOP3.LUT R3, R3, 0x1, R4, 0x78, !PT ;  /* 0x0000000103033812 */ /* 0x000fe200078e7804 */
[----:B------:R-:W-:Y:S06]  /*b270*/  @!P4 BRA `(.L_x_215) ;  /* 0x000000000004c947 */ /* 0x000fec0003800000 */
[----:B------:R-:W-:Y:S01]  /*b280*/  BPT.TRAP 0x1 ;  /* 0x000000040000795c */ /* 0x000fe20000300000 */
.L_x_215:
[----:B------:R-:W-:Y:S01]  /*b290*/  LEA R5, R2, UR12, 0x3 ;  /* 0x0000000c02057c11 */ /* 0x000fe2000f8e18ff */
[----:B------:R-:W-:Y:S01]  /*b2a0*/  BSSY B1, `(.L_x_216) ;  /* 0x0000005000017945 */ /* 0x000fe20003800000 */
[----:B------:R-:W-:Y:S02]  /*b2b0*/  SHF.L.U32 R4, R20, 0x1f, RZ ;  /* 0x0000001f14047819 */ /* 0x000fe400000006ff */
[----:B------:R-:W-:Y:S02]  /*b2c0*/  LEA R8, R2, UR12, 0x4 ;  /* 0x0000000c02087c11 */ /* 0x000fe4000f8e20ff */
[----:B------:R-:W1:Y:S02]  /*b2d0*/  SYNCS.PHASECHK.TRANS64.TRYWAIT P0, [R5+URZ+0x38400], R4 ;  /* 0x03840004050075a7 */ /* 0x000e64000800017f */
[----:B-1----:R-:W-:Y:S05]  /*b2e0*/  @!P0 BRA `(.L_x_217) ;  /* 0x0000003c00c48947 */ /* 0x002fea0003800000 */
.L_x_312:
[----:B------:R-:W-:Y:S05]  /*b2f0*/  BSYNC B1 ;  /* 0x0000000000017941 */ /* 0x000fea0003800000 */
.L_x_216:
[----:B------:R-:W2:Y:S01]  /*b300*/  LDS.128 R8, [R8+0x385c0] ;  /* 0x0385c00008087984 */ /* 0x000ea20000000c00 */
[----:B------:R-:W-:Y:S01]  /*b310*/  @!PT LDS RZ, [RZ] ;  /* 0x00000000fffff984 */ /* 0x000fe20000000800 */
[----:B------:R-:W-:Y:S01]  /*b320*/  @!PT LDS RZ, [RZ] ;  /* 0x00000000fffff984 */ /* 0x000fe20000000800 */
[----:B------:R-:W-:Y:S01]  /*b330*/  @!PT LDS RZ, [RZ] ;  /* 0x00000000fffff984 */ /* 0x000fe20000000800 */
[----:B------:R-:W-:Y:S01]  /*b340*/  @!PT LDS RZ, [RZ] ;  /* 0x00000000fffff984 */ /* 0x000fe20000000800 */
[----:B------:R3:W-:Y:S06]  /*b350*/  MEMBAR.ALL.CTA ;  /* 0x0000000000007992 */ /* 0x0007ec0000008000 */
[----:B---3--:R-:W3:Y:S01]  /*b360*/  FENCE.VIEW.ASYNC.S ;  /* 0x00000000000073c6 */ /* 0x008ee20000000000 */
[----:B--2---:R-:W-:Y:S01]  /*b370*/  MOV R17, R9 ;  /* 0x0000000900117202 */ /* 0x004fe20000000f00 */
[----:B------:R-:W-:Y:S01]  /*b380*/  IMAD.MOV.U32 R16, RZ, RZ, R8 ;  /* 0x000000ffff107224 */ /* 0x000fe200078e0008 */
[----:B---3--:R-:W-:Y:S06]  /*b390*/  @!P4 BRA `(.L_x_218) ;  /* 0x000000000004c947 */ /* 0x008fec0003800000 */
[----:B------:R-:W-:Y:S01]  /*b3a0*/  BPT.TRAP 0x1 ;  /* 0x000000040000795c */ /* 0x000fe20000300000 */
.L_x_218:
[----:B------:R-:W2:Y:S01]  /*b3b0*/  S2R R7, SR_CgaCtaId ;  /* 0x0000000000077919 */ /* 0x000ea20000008800 */
[----:B------:R-:W-:Y:S01]  /*b3c0*/  ISETP.NE.AND P0, PT, R11, RZ, PT ;  /* 0x000000ff0b00720c */ /* 0x000fe20003f05270 */
[----:B-1----:R-:W-:Y:S01]  /*b3d0*/  VIADD R4, R5, 0x38440 ;  /* 0x0003844005047836 */ /* 0x002fe20000000000 */
[CC--:B------:R-:W-:Y:S02]  /*b3e0*/  ISETP.NE.AND P3, PT, R10.reuse, R18.reuse, PT ;  /* 0x000000120a00720c */ /* 0x0c0fe40003f65270 */
[----:B------:R-:W-:Y:S02]  /*b3f0*/  ISETP.EQ.OR P0, PT, R10, R18, !P0 ;  /* 0x000000120a00720c */ /* 0x000fe40004702670 */
[----:B--2---:R-:W-:-:S04]  /*b400*/  PRMT R4, R7, 0x654, R4 ;  /* 0x0000065407047816 */ /* 0x004fc80000000004 */
[----:B------:R1:W-:Y:S07]  /*b410*/  SYNCS.ARRIVE.TRANS64.RED.A1T0 RZ, [R4+URZ], RZ ;  /* 0x000000ff04ff79a7 */ /* 0x0003ee000810043f */
[----:B------:R-:W-:Y:S05]  /*b420*/  @P0 BRA `(.L_x_219) ;  /* 0x00000004008c0947 */ /* 0x000fea0003800000 */
[----:B-1----:R-:W1:Y:S02]  /*b430*/  LDC.64 R4, c[0x0][0x290] ;  /* 0x0000a400ff047b82 */ /* 0x002e640000000a00 */
[----:B-1----:R-:W-:-:S05]  /*b440*/  IMAD.WIDE R4, R10, 0xc, R4 ;  /* 0x0000000c0a047825 */ /* 0x002fca00078e0204 */
[----:B------:R1:W5:Y:S01]  /*b450*/  LDG.E R19, desc[UR38][R4.64+0x8] ;  /* 0x0000082604137981 */ /* 0x000362000c1e1900 */
[----:B------:R-:W-:-:S03]  /*b460*/  UMOV UR4, 0xffffffff ;  /* 0xffffffff00047882 */ /* 0x000fc60000000000 */
[----:B------:R-:W-:Y:S05]  /*b470*/  BRA.DIV UR4, `(.L_x_220) ;  /* 0x0000003e04747947 */ /* 0x000fea000b800000 */
[----:B------:R-:W-:-:S13]  /*b480*/  ELECT P6, URZ, PT ;  /* 0x00000000003f782f */ /* 0x000fda00038c0000 */
.L_x_315:
[----:B------:R-:W-:Y:S04]  /*b490*/  BSSY B1, `(.L_x_221) ;  /* 0x0000049000017945 */ /* 0x000fe80003800000 */
[----:B------:R-:W-:Y:S05]  /*b4a0*/  @!P6 BRA `(.L_x_222) ;  /* 0x00000004001ce947 */ /* 0x000fea0003800000 */
[C---:B------:R-:W-:Y:S01]  /*b4b0*/  IMAD.SHL.U32 R6, R10.reuse, 0x8, RZ ;  /* 0x000000080a067824 */ /* 0x040fe200078e00ff */
[----:B------:R-:W-:Y:S01]  /*b4c0*/  SHF.R.S32.HI R7, RZ, 0x1f, R10 ;  /* 0x0000001fff077819 */ /* 0x000fe2000001140a */
[----:B------:R-:W-:Y:S01]  /*b4d0*/  ULDC.64 UR4, c[0x0][0x510] ;  /* 0x0001440000047ab9 */ /* 0x000fe20000000a00 */
[----:B------:R-:W-:Y:S01]  /*b4e0*/  ULDC.64 UR6, c[0x0][0x520] ;  /* 0x0001480000067ab9 */ /* 0x000fe20000000a00 */
[----:B------:R-:W2:Y:S01]  /*b4f0*/  LDG.E R18, desc[UR38][R4.64] ;  /* 0x0000002604127981 */ /* 0x000ea2000c1e1900 */
[----:B------:R-:W-:Y:S02]  /*b500*/  SHF.L.U64.HI R7, R10, 0x3, R7 ;  /* 0x000000030a077819 */ /* 0x000fe40000010207 */
[C---:B------:R-:W-:Y:S02]  /*b510*/  IADD3 R14, P0, R6.reuse, UR4, RZ ;  /* 0x00000004060e7c10 */ /* 0x040fe4000ff1e0ff */
[C---:B------:R-:W-:Y:S02]  /*b520*/  IADD3 R12, P4, R6.reuse, UR6, RZ ;  /* 0x00000006060c7c10 */ /* 0x040fe4000ff9e0ff */
[C---:B------:R-:W-:Y:S01]  /*b530*/  IADD3.X R15, R7.reuse, UR5, RZ, P0, !PT ;  /* 0x00000005070f7c10 */ /* 0x040fe200087fe4ff */
[----:B------:R-:W-:Y:S01]  /*b540*/  ULDC.64 UR4, c[0x0][0x518] ;  /* 0x0001460000047ab9 */ /* 0x000fe20000000a00 */
[----:B------:R-:W-:Y:S01]  /*b550*/  IADD3.X R13, R7, UR7, RZ, P4, !PT ;  /* 0x00000007070d7c10 */ /* 0x000fe2000a7fe4ff */
[----:B-1----:R1:W3:Y:S04]  /*b560*/  LDG.E R4, desc[UR38][R4.64+0x4] ;  /* 0x0000042604047981 */ /* 0x0022e8000c1e1900 */
[----:B------:R-:W4:Y:S04]  /*b570*/  LDG.E.64 R14, desc[UR38][R14.64] ;  /* 0x000000260e0e7981 */ /* 0x000f28000c1e1b00 */
[----:B------:R-:W2:Y:S01]  /*b580*/  LDG.E.64 R12, desc[UR38][R12.64] ;  /* 0x000000260c0c7981 */ /* 0x000ea2000c1e1b00 */
[----:B------:R-:W-:-:S04]  /*b590*/  IADD3 R8, P0, R6, UR4, RZ ;  /* 0x0000000406087c10 */ /* 0x000fc8000ff1e0ff */
[----:B------:R-:W-:Y:S01]  /*b5a0*/  IADD3.X R9, R7, UR5, RZ, P0, !PT ;  /* 0x0000000507097c10 */ /* 0x000fe200087fe4ff */
[----:B------:R-:W-:-:S05]  /*b5b0*/  ULDC.64 UR4, c[0x0][0x528] ;  /* 0x00014a0000047ab9 */ /* 0x000fca0000000a00 */
[----:B------:R-:W3:Y:S01]  /*b5c0*/  LDG.E.64 R8, desc[UR38][R8.64] ;  /* 0x0000002608087981 */ /* 0x000ee2000c1e1b00 */
[----:B------:R-:W-:-:S04]  /*b5d0*/  IADD3 R6, P0, R6, UR4, RZ ;  /* 0x0000000406067c10 */ /* 0x000fc8000ff1e0ff */
[----:B------:R-:W-:-:S06]  /*b5e0*/  IADD3.X R7, R7, UR5, RZ, P0, !PT ;  /* 0x0000000507077c10 */ /* 0x000fcc00087fe4ff */
[----:B------:R-:W3:Y:S04]  /*b5f0*/  LDG.E.64 R6, desc[UR38][R6.64] ;  /* 0x0000002606067981 */ /* 0x000ee8000c1e1b00 */
[----:B----4-:R-:W-:Y:S04]  /*b600*/  STS.64 [UR14], R14 ;  /* 0x0000000eff007988 */ /* 0x010fe80008000a0e */
[----:B--2---:R-:W-:Y:S04]  /*b610*/  STS.64 [UR15], R12 ;  /* 0x0000000cff007988 */ /* 0x004fe80008000a0f */
[----:B------:R-:W2:Y:S01]  /*b620*/  LDS R21, [UR14+0x1c] ;  /* 0x00001c0eff157984 */ /* 0x000ea20008000800 */
[----:B---3--:R-:W-:-:S04]  /*b630*/  LOP3.LUT R25, R9, 0x1fffffff, RZ, 0xc0, !PT ;  /* 0x1fffffff09197812 */ /* 0x008fc800078ec0ff */
[----:B------:R-:W-:-:S04]  /*b640*/  SHF.R.U32.HI R22, RZ, 0x4, R25 ;  /* 0x00000004ff167819 */ /* 0x000fc80000011619 */
[----:B--2---:R-:W-:-:S05]  /*b650*/  LOP3.LUT R21, R21, 0xf, R22, 0xb8, !PT ;  /* 0x0000000f15157812 */ /* 0x004fca00078eb816 */
[----:B------:R-:W-:Y:S04]  /*b660*/  STS [UR14+0x1c], R21 ;  /* 0x00001c15ff007988 */ /* 0x000fe8000800080e */
[----:B------:R-:W2:Y:S02]  /*b670*/  LDS R9, [UR14+0x1c] ;  /* 0x00001c0eff097984 */ /* 0x000ea40008000800 */
[----:B--2---:R-:W-:-:S05]  /*b680*/  LOP3.LUT R9, R9, 0xf0, RZ, 0xb8, !PT ;  /* 0x000000f009097812 */ /* 0x004fca00078eb8ff */
[----:B------:R-:W-:Y:S04]  /*b690*/  STS [UR14+0x1c], R9 ;  /* 0x00001c09ff007988 */ /* 0x000fe8000800080e */
[----:B------:R-:W2:Y:S01]  /*b6a0*/  LDS R23, [UR14+0x1c] ;  /* 0x00001c0eff177984 */ /* 0x000ea20008000800 */
[----:B------:R-:W-:-:S05]  /*b6b0*/  IMAD.U32 R22, RZ, RZ, UR14 ;  /* 0x0000000eff167e24 */ /* 0x000fca000f8e00ff */
[----:B------:R-:W-:Y:S02]  /*b6c0*/  SHF.R.U64 R22, R22, 0x4, RZ ;  /* 0x0000000416167819 */ /* 0x000fe400000012ff */
[----:B--2---:R-:W-:-:S05]  /*b6d0*/  LOP3.LUT R23, R23, 0xf00, RZ, 0xb8, !PT ;  /* 0x00000f0017177812 */ /* 0x004fca00078eb8ff */
[----:B------:R-:W-:Y:S04]  /*b6e0*/  STS.64 [UR14+0x18], R22 ;  /* 0x00001816ff007988 */ /* 0x000fe80008000a0e */
[----:B------:R-:W1:Y:S01]  /*b6f0*/  LDS R24, [UR14+0x1c] ;  /* 0x00001c0eff187984 */ /* 0x000e620008000800 */
[----:B------:R-:W-:Y:S01]  /*b700*/  SHF.R.U64 R21, R8, 0x4, R25 ;  /* 0x0000000408157819 */ /* 0x000fe20000001219 */
[----:B-----5:R-:W-:Y:S01]  /*b710*/  VIADD R12, R19, 0xffffffff ;  /* 0xffffffff130c7836 */ /* 0x020fe20000000000 */
[----:B------:R-:W-:Y:S01]  /*b720*/  CS2R R14, SRZ ;  /* 0x00000000000e7805 */ /* 0x000fe2000001ff00 */
[----:B------:R-:W-:Y:S01]  /*b730*/  VIADD R13, R18, 0xffffffff ;  /* 0xffffffff120d7836 */ /* 0x000fe20000000000 */
[----:B------:R-:W-:Y:S04]  /*b740*/  STS [UR14+0x10], R22 ;  /* 0x00001016ff007988 */ /* 0x000fe8000800080e */
[----:B------:R-:W-:Y:S04]  /*b750*/  STS [UR14+0x14], R22 ;  /* 0x00001416ff007988 */ /* 0x000fe8000800080e */
[----:B------:R-:W-:Y:S04]  /*b760*/  STS.128 [UR14+0x20], R12 ;  /* 0x0000200cff007988 */ /* 0x000fe80008000c0e */
[----:B------:R-:W-:Y:S04]  /*b770*/  STS [UR14+0xc], R21 ;  /* 0x00000c15ff007988 */ /* 0x000fe8000800080e */
[----:B------:R-:W-:Y:S01]  /*b780*/  STS [UR14+0x30], RZ ;  /* 0x000030ffff007988 */ /* 0x000fe2000800080e */
[----:B-1----:R-:W-:-:S05]  /*b790*/  LOP3.LUT R5, R24, 0xf000, RZ, 0xb8, !PT ;  /* 0x0000f00018057812 */ /* 0x002fca00078eb8ff */
[----:B------:R-:W-:Y:S04]  /*b7a0*/  STS [UR14+0x1c], R5 ;  /* 0x00001c05ff007988 */ /* 0x000fe8000800080e */
[----:B------:R-:W1:Y:S01]  /*b7b0*/  LDS R8, [UR15+0x1c] ;  /* 0x00001c0fff087984 */ /* 0x000e620008000800 */
[----:B------:R-:W-:-:S04]  /*b7c0*/  LOP3.LUT R9, R7, 0x1fffffff, RZ, 0xc0, !PT ;  /* 0x1fffffff07097812 */ /* 0x000fc800078ec0ff */
[----:B------:R-:W-:-:S04]  /*b7d0*/  SHF.R.U32.HI R7, RZ, 0x4, R9 ;  /* 0x00000004ff077819 */ /* 0x000fc80000011609 */
[----:B-1----:R-:W-:-:S05]  /*b7e0*/  LOP3.LUT R8, R8, 0xf, R7, 0xb8, !PT ;  /* 0x0000000f08087812 */ /* 0x002fca00078eb807 */
[----:B------:R-:W-:Y:S04]  /*b7f0*/  STS [UR15+0x1c], R8 ;  /* 0x00001c08ff007988 */ /* 0x000fe8000800080f */
[----:B------:R-:W1:Y:S02]  /*b800*/  LDS R7, [UR15+0x1c] ;  /* 0x00001c0fff077984 */ /* 0x000e640008000800 */
[----:B-1----:R-:W-:-:S05]  /*b810*/  LOP3.LUT R7, R7, 0xf0, RZ, 0xb8, !PT ;  /* 0x000000f007077812 */ /* 0x002fca00078eb8ff */
[----:B------:R-:W-:Y:S04]  /*b820*/  STS [UR15+0x1c], R7 ;  /* 0x00001c07ff007988 */ /* 0x000fe8000800080f */
[----:B------:R-:W1:Y:S01]  /*b830*/  LDS R13, [UR15+0x1c] ;  /* 0x00001c0fff0d7984 */ /* 0x000e620008000800 */
[----:B------:R-:W-:-:S05]  /*b840*/  IMAD.U32 R22, RZ, RZ, UR15 ;  /* 0x0000000fff167e24 */ /* 0x000fca000f8e00ff */
[----:B------:R-:W-:Y:S02]  /*b850*/  SHF.R.U64 R22, R22, 0x4, RZ ;  /* 0x0000000416167819 */ /* 0x000fe400000012ff */
[----:B-1----:R-:W-:-:S05]  /*b860*/  LOP3.LUT R23, R13, 0xf00, RZ, 0xb8, !PT ;  /* 0x00000f000d177812 */ /* 0x002fca00078eb8ff */
[----:B------:R-:W-:Y:S04]  /*b870*/  STS.64 [UR15+0x18], R22 ;  /* 0x00001816ff007988 */ /* 0x000fe80008000a0f */
[----:B------:R-:W1:Y:S01]  /*b880*/  LDS R5, [UR15+0x1c] ;  /* 0x00001c0fff057984 */ /* 0x000e620008000800 */
[----:B------:R-:W-:Y:S01]  /*b890*/  VIADD R13, R4, 0xffffffff ;  /* 0xffffffff040d7836 */ /* 0x000fe20000000000 */
[----:B------:R-:W-:Y:S02]  /*b8a0*/  SHF.R.U64 R6, R6, 0x4, R9 ;  /* 0x0000000406067819 */ /* 0x000fe40000001209 */
[----:B------:R2:W-:Y:S04]  /*b8b0*/  STS [UR15+0x10], R22 ;  /* 0x00001016ff007988 */ /* 0x0005e8000800080f */
[----:B------:R2:W-:Y:S04]  /*b8c0*/  STS.128 [UR15+0x20], R12 ;  /* 0x0000200cff007988 */ /* 0x0005e80008000c0f */
[----:B------:R2:W-:Y:S04]  /*b8d0*/  STS [UR15+0xc], R6 ;  /* 0x00000c06ff007988 */ /* 0x0005e8000800080f */
[----:B------:R2:W-:Y:S04]  /*b8e0*/  STS [UR15+0x14], R22 ;  /* 0x00001416ff007988 */ /* 0x0005e8000800080f */
[----:B------:R-:W-:Y:S01]  /*b8f0*/  STS [UR15+0x30], RZ ;  /* 0x000030ffff007988 */ /* 0x000fe2000800080f */
[----:B-1----:R-:W-:-:S05]  /*b900*/  LOP3.LUT R4, R5, 0xf000, RZ, 0xb8, !PT ;  /* 0x0000f00005047812 */ /* 0x002fca00078eb8ff */
[----:B------:R2:W-:Y:S02]  /*b910*/  STS [UR15+0x1c], R4 ;  /* 0x00001c04ff007988 */ /* 0x0005e4000800080f */
.L_x_222:
[----:B------:R-:W-:Y:S05]  /*b920*/  BSYNC B1 ;  /* 0x0000000000017941 */ /* 0x000fea0003800000 */
.L_x_221:
[----:B------:R-:W-:-:S03]  /*b930*/  UMOV UR4, 0xffffffff ;  /* 0xffffffff00047882 */ /* 0x000fc60000000000 */
[----:B------:R-:W-:Y:S05]  /*b940*/  BRA.DIV UR4, `(.L_x_223) ;  /* 0x0000003a04607947 */ /* 0x000fea000b800000 */
[----:B------:R-:W-:Y:S01]  /*b950*/  ELECT P6, URZ, PT ;  /* 0x00000000003f782f */ /* 0x000fe200038c0000 */
[----:B------:R-:W-:-:S12]  /*b960*/  NOP ;  /* 0x0000000000007918 */ /* 0x000fd80000000000 */
.L_x_319:
[----:B-12---:R-:W1:Y:S02]  /*b970*/  S2R R4, SR_LANEID ;  /* 0x0000000000047919 */ /* 0x006e640000000000 */
[----:B-1----:R-:W-:-:S05]  /*b980*/  IMAD.SHL.U32 R8, R4, 0x4, RZ ;  /* 0x0000000404087824 */ /* 0x002fca00078e00ff */
[----:B------:R1:W2:Y:S01]  /*b990*/  LDS R9, [R8+UR14] ;  /* 0x0000000e08097984 */ /* 0x0002a20008000800 */
[C---:B------:R-:W-:Y:S02]  /*b9a0*/  IADD3 R6, P0, R8.reuse, UR8, RZ ;  /* 0x0000000808067c10 */ /* 0x040fe4000ff1e0ff */
[----:B------:R-:W-:Y:S01]  /*b9b0*/  IADD3 R4, P4, R8, UR10, RZ ;  /* 0x0000000a08047c10 */ /* 0x000fe2000ff9e0ff */
[----:B------:R1:W3:Y:S01]  /*b9c0*/  LDS R13, [R8+UR14+0x80] ;  /* 0x0000800e080d7984 */ /* 0x0002e20008000800 */
[----:B------:R-:W-:Y:S11]  /*b9d0*/  @!P6 BRA `(.L_x_224) ;  /* 0x000000000008e947 */ /* 0x000ff60003800000 */
[----:B------:R0:W-:Y:S01]  /*b9e0*/  UTMACMDFLUSH ;  /* 0x00000000000079b7 */ /* 0x0001e20000000000 */
[----:B------:R-:W-:-:S04]  /*b9f0*/  DEPBAR.LE SB0, 0x0 ;  /* 0x000080000000791a */ /* 0x000fc80000000000 */
.L_x_224:
[----:B------:R-:W-:Y:S01]  /*ba00*/  IMAD.X R7, RZ, RZ, UR9, P0 ;  /* 0x00000009ff077e24 */ /* 0x000fe200080e06ff */
[----:B------:R-:W-:Y:S05]  /*ba10*/  WARPSYNC.ALL ;  /* 0x0000000000007948 */ /* 0x000fea0003800000 */
[----:B------:R-:W-:Y:S01]  /*ba20*/  IMAD.X R5, RZ, RZ, UR11, P4 ;  /* 0x0000000bff057e24 */ /* 0x000fe2000a0e06ff */
[----:B--2---:R2:W5:Y:S04]  /*ba30*/  ATOMG.E.EXCH.STRONG.GPU PT, RZ, [R6], R9 ;  /* 0x0000000906ff73a8 */ /* 0x00456800041ee100 */
[----:B---3--:R2:W5:Y:S01]  /*ba40*/  ATOMG.E.EXCH.STRONG.GPU PT, RZ, [R4], R13 ;  /* 0x0000000d04ff73a8 */ /* 0x00856200041ee100 */
[----:B------:R-:W-:-:S07]  /*ba50*/  MOV R18, R10 ;  /* 0x0000000a00127202 */ /* 0x000fce0000000f00 */
.L_x_219:
[----:B------:R-:W-:Y:S01]  /*ba60*/  ISETP.NE.AND P4, PT, R11, RZ, PT ;  /* 0x000000ff0b00720c */ /* 0x000fe20003f85270 */
[----:B------:R-:W-:Y:S01]  /*ba70*/  VIADD R2, R2, 0x1 ;  /* 0x0000000102027836 */ /* 0x000fe20000000000 */
[----:B--2---:R-:W-:Y:S02]  /*ba80*/  SEL R5, RZ, 0x1, !P3 ;  /* 0x00000001ff057807 */ /* 0x004fe40005800000 */
[----:B-1----:R-:W-:Y:S02]  /*ba90*/  PRMT R4, RZ, 0x7610, R4 ;  /* 0x00007610ff047816 */ /* 0x002fe40000000004 */
[----:B------:R-:W-:-:S04]  /*baa0*/  ISETP.NE.AND P0, PT, R2, 0x8, PT ;  /* 0x000000080200780c */ /* 0x000fc80003f05270 */
[----:B------:R-:W-:Y:S02]  /*bab0*/  SEL R7, RZ, 0x1, P0 ;  /* 0x00000001ff077807 */ /* 0x000fe40000000000 */
[----:B------:R-:W-:Y:S02]  /*bac0*/  SEL R2, R2, RZ, P0 ;  /* 0x000000ff02027207 */ /* 0x000fe40000000000 */
[----:B------:R-:W-:Y:S01]  /*bad0*/  LOP3.LUT R20, R20, R7, RZ, 0x3c, !PT ;  /* 0x0000000714147212 */ /* 0x000fe200078e3cff */
[----:B------:R-:W-:Y:S06]  /*bae0*/  @P4 BRA `(.L_x_225) ;  /* 0xfffffff000a84947 */ /* 0x000fec000383ffff */
[----:B------:R-:W-:Y:S05]  /*baf0*/  BSYNC B0 ;  /* 0x0000000000007941 */ /* 0x000fea0003800000 */
.L_x_205:
[----:B------:R-:W-:-:S03]  /*bb00*/  UMOV UR4, 0xffffffff ;  /* 0xffffffff00047882 */ /* 0x000fc60000000000 */
[----:B------:R-:W-:Y:S05]  /*bb10*/  BRA.DIV UR4, `(.L_x_226) ;  /* 0x0000003a041c7947 */ /* 0x000fea000b800000 */
[----:B-----5:R-:W-:-:S13]  /*bb20*/  ELECT P6, URZ, PT ;  /* 0x00000000003f782f */ /* 0x020fda00038c0000 */
.L_x_322:
[----:B------:R-:W-:Y:S04]  /*bb30*/  BSSY B0, `(.L_x_227) ;  /* 0x000007b000007945 */ /* 0x000fe80003800000 */
[----:B------:R-:W-:Y:S05]  /*bb40*/  @!P6 BRA `(.L_x_228) ;  /* 0x0000000400e4e947 */ /* 0x000fea0003800000 */
[----:B------:R-:W-:-:S04]  /*bb50*/  ULOP3.LUT UR4, UR47, 0x2, URZ, 0xfc, !UPT ;  /* 0x000000022f047892 */ /* 0x000fc8000f8efc3f */
[----:B------:R-:W-:-:S06]  /*bb60*/  UISETP.NE.AND UP0, UPT, UR4, 0x3, UPT ;  /* 0x000000030400788c */ /* 0x000fcc000bf05270 */
[----:B------:R-:W-:-:S13]  /*bb70*/  PLOP3.LUT P0, PT, PT, PT, UP0, 0x80, 0x0 ;  /* 0x000000000000781c */ /* 0x000fda0003f0f008 */
[----:B------:R-:W-:Y:S05]  /*bb80*/  @!P0 BRA `(.L_x_229) ;  /* 0x0000000000048947 */ /* 0x000fea0003800000 */
[----:B------:R-:W-:Y:S01]  /*bb90*/  BPT.TRAP 0x1 ;  /* 0x000000040000795c */ /* 0x000fe20000300000 */
.L_x_229:
[----:B------:R-:W-:Y:S01]  /*bba0*/  IMAD.U32 R5, RZ, RZ, UR12 ;  /* 0x0000000cff057e24 */ /* 0x000fe2000f8e00ff */
[----:B------:R-:W-:-:S03]  /*bbb0*/  SHF.L.U32 R4, R3, 0x1f, RZ ;  /* 0x0000001f03047819 */ /* 0x000fc600000006ff */
[----:B------:R-:W-:-:S04]  /*bbc0*/  VIADD R5, R5, 0x384e8 ;  /* 0x000384e805057836 */ /* 0x000fc80000000000 */
[C---:B------:R-:W-:Y:S02]  /*bbd0*/  IMAD R7, R0.reuse, 0x8, R5 ;  /* 0x0000000800077824 */ /* 0x040fe400078e0205 */
[----:B------:R-:W-:Y:S02]  /*bbe0*/  VIADD R0, R0, 0x1 ;  /* 0x0000000100007836 */ /* 0x000fe40000000000 */
[----:B------:R-:W1:Y:S03]  /*bbf0*/  SYNCS.PHASECHK.TRANS64.TRYWAIT P0, [R7+URZ], R4 ;  /* 0x00000004070075a7 */ /* 0x000e66000800017f */
[----:B------:R-:W-:-:S04]  /*bc00*/  ISETP.NE.AND P1, PT, R0, 0xd, PT ;  /* 0x0000000d0000780c */ /* 0x000fc80003f25270 */
[----:B------:R-:W-:Y:S02]  /*bc10*/  SEL R2, RZ, 0x1, P1 ;  /* 0x00000001ff027807 */ /* 0x000fe40000800000 */
[----:B------:R-:W-:Y:S02]  /*bc20*/  SEL R0, R0, RZ, P1 ;  /* 0x000000ff00007207 */ /* 0x000fe40000800000 */
[----:B------:R-:W-:-:S03]  /*bc30*/  LOP3.LUT R9, R3, R2, RZ, 0x3c, !PT ;  /* 0x0000000203097212 */ /* 0x000fc600078e3cff */
[----:B------:R-:W-:Y:S01]  /*bc40*/  IMAD R6, R0, 0x8, R5 ;  /* 0x0000000800067824 */ /* 0x000fe200078e0205 */
[----:B------:R-:W-:Y:S01]  /*bc50*/  SHF.L.U32 R3, R9, 0x1f, RZ ;  /* 0x0000001f09037819 */ /* 0x000fe200000006ff */
[----:B-1----:R-:W-:Y:S06]  /*bc60*/  @!P0 BRA `(.L_x_230) ;  /* 0x0000003400e88947 */ /* 0x002fec0003800000 */
.L_x_323:
[----:B------:R-:W2:Y:S01]  /*bc70*/  SYNCS.PHASECHK.TRANS64.TRYWAIT P0, [R6+URZ], R3 ;  /* 0x00000003060075a7 */ /* 0x000ea2000800017f */
[----:B------:R-:W-:-:S05]  /*bc80*/  VIADD R0, R0, 0x1 ;  /* 0x0000000100007836 */ /* 0x000fca0000000000 */
[----:B------:R-:W-:-:S04]  /*bc90*/  ISETP.NE.AND P1, PT, R0, 0xd, PT ;  /* 0x0000000d0000780c */ /* 0x000fc80003f25270 */
[----:B------:R-:W-:Y:S02]  /*bca0*/  SEL R2, RZ, 0x1, P1 ;  /* 0x00000001ff027807 */ /* 0x000fe40000800000 */
[----:B------:R-:W-:Y:S02]  /*bcb0*/  SEL R0, R0, RZ, P1 ;  /* 0x000000ff00007207 */ /* 0x000fe40000800000 */
[----:B------:R-:W-:-:S03]  /*bcc0*/  LOP3.LUT R9, R9, R2, RZ, 0x3c, !PT ;  /* 0x0000000209097212 */ /* 0x000fc600078e3cff */
[----:B-1----:R-:W-:Y:S01]  /*bcd0*/  IMAD R7, R0, 0x8, R5 ;  /* 0x0000000800077824 */ /* 0x002fe200078e0205 */
[----:B------:R-:W-:Y:S01]  /*bce0*/  SHF.L.U32 R4, R9, 0x1f, RZ ;  /* 0x0000001f09047819 */ /* 0x000fe200000006ff */
[----:B--2---:R-:W-:Y:S06]  /*bcf0*/  @!P0 BRA `(.L_x_231) ;  /* 0x0000003400d88947 */ /* 0x004fec0003800000 */
.L_x_324:
        /* <DEDUP_REMOVED lines=9> */
.L_x_325:
[----:B------:R-:W2:Y:S01]  /*bd90*/  SYNCS.PHASECHK.TRANS64.TRYWAIT P0, [R6+URZ], R3 ;  /* 0x00000003060075a7 */ /* 0x000ea2000800017f */
[----:B------:R-:W-:-:S05]  /*bda0*/  VIADD R0, R0, 0x1 ;  /* 0x0000000100007836 */ /* 0x000fca0000000000 */
[----:B------:R-:W-:-:S04]  /*bdb0*/  ISETP.NE.AND P1, PT, R0, 0xd, PT ;  /* 0x0000000d0000780c */ /* 0x000fc80003f25270 */
[----:B------:R-:W-:Y:S02]  /*bdc0*/  SEL R2, RZ, 0x1, P1 ;  /* 0x00000001ff027807 */ /* 0x000fe40000800000 */
[----:B------:R-:W-:Y:S02]  /*bdd0*/  SEL R0, R0, RZ, P1 ;  /* 0x000000ff00007207 */ /* 0x000fe40000800000 */
[----:B------:R-:W-:Y:S02]  /*bde0*/  LOP3.LUT R9, R9, R2, RZ, 0x3c, !PT ;  /* 0x0000000209097212 */ /* 0x000fe400078e3cff */
[----:B-1----:R-:W-:Y:S02]  /*bdf0*/  LEA R7, R0, R5, 0x3 ;  /* 0x0000000500077211 */ /* 0x002fe400078e18ff */
[----:B------:R-:W-:Y:S01]  /*be00*/  SHF.L.U32 R4, R9, 0x1f, RZ ;  /* 0x0000001f09047819 */ /* 0x000fe200000006ff */
[----:B--2---:R-:W-:Y:S06]  /*be10*/  @!P0 BRA `(.L_x_233) ;  /* 0x0000003400b88947 */ /* 0x004fec0003800000 */
.L_x_326:
        /* <DEDUP_REMOVED lines=9> */
.L_x_327:
        /* <DEDUP_REMOVED lines=9> */
.L_x_328:
        /* <DEDUP_REMOVED lines=9> */
.L_x_329:
        /* <DEDUP_REMOVED lines=9> */
.L_x_330:
        /* <DEDUP_REMOVED lines=9> */
.L_x_331:
        /* <DEDUP_REMOVED lines=9> */
.L_x_332:
        /* <DEDUP_REMOVED lines=9> */
.L_x_333:
[----:B------:R-:W2:Y:S01]  /*c210*/  SYNCS.PHASECHK.TRANS64.TRYWAIT P0, [R6+URZ], R3 ;  /* 0x00000003060075a7 */ /* 0x000ea2000800017f */
[----:B------:R-:W-:-:S05]  /*c220*/  VIADD R0, R0, 0x1 ;  /* 0x0000000100007836 */ /* 0x000fca0000000000 */
[----:B------:R-:W-:-:S04]  /*c230*/  ISETP.NE.AND P1, PT, R0, 0xd, PT ;  /* 0x0000000d0000780c */ /* 0x000fc80003f25270 */
[----:B------:R-:W-:Y:S02]  /*c240*/  SEL R2, RZ, 0x1, P1 ;  /* 0x00000001ff027807 */ /* 0x000fe40000800000 */
[----:B------:R-:W-:Y:S02]  /*c250*/  SEL R0, R0, RZ, P1 ;  /* 0x000000ff00007207 */ /* 0x000fe40000800000 */
[----:B------:R-:W-:Y:S01]  /*c260*/  LOP3.LUT R2, R9, R2, RZ, 0x3c, !PT ;  /* 0x0000000209027212 */ /* 0x000fe200078e3cff */
[----:B--2---:R-:W-:Y:S06]  /*c270*/  @!P0 BRA `(.L_x_241) ;  /* 0x0000003400408947 */ /* 0x004fec0003800000 */
.L_x_334:
[----:B------:R-:W-:Y:S01]  /*c280*/  IMAD R5, R0, 0x8, R5 ;  /* 0x0000000800057824 */ /* 0x000fe200078e0205 */
[----:B------:R-:W-:-:S07]  /*c290*/  SHF.L.U32 R0, R2, 0x1f, RZ ;  /* 0x0000001f02007819 */ /* 0x000fce00000006ff */
.L_x_242:
[----:B---3--:R3:W4:Y:S02]  /*c2a0*/  SYNCS.PHASECHK.TRANS64.TRYWAIT P0, [R5+URZ], R0 ;  /* 0x00000000050075a7 */ /* 0x008724000800017f */
[----:B----4-:R-:W-:Y:S05]  /*c2b0*/  @!P0 NANOSLEEP.SYNCS 0x989680 ;  /* 0x009896800000895d */ /* 0x010fea0003900000 */
[----:B------:R-:W4:Y:S02]  /*c2c0*/  @!P0 SYNCS.PHASECHK.TRANS64 P0, [R5+URZ], R0 ;  /* 0x00000000050085a7 */ /* 0x000f24000800007f */
[----:B----4-:R-:W-:Y:S05]  /*c2d0*/  @!P0 BRA `(.L_x_242) ;  /* 0xfffffffc00f08947 */ /* 0x010fea000383ffff */
.L_x_228:
[----:B------:R-:W-:Y:S05]  /*c2e0*/  BSYNC B0 ;  /* 0x0000000000007941 */ /* 0x000fea0003800000 */
.L_x_227:
[----:B------:R-:W-:Y:S05]  /*c2f0*/  EXIT ;  /* 0x000000000000794d */ /* 0x000fea0003800000 */
.L_x_118:
[----:B------:R-:W-:Y:S01]  /*c300*/  PLOP3.LUT P1, PT, PT, PT, UP3, 0x80, 0x0 ;  /* 0x000000000000781c */ /* 0x000fe20003f2f038 */
[----:B------:R-:W-:Y:S01]  /*c310*/  ULDC UR18, c[0x0][0x10] ;  /* 0x0000040000127ab9 */ /* 0x000fe20000000800 */
[----:B------:R-:W-:Y:S01]  /*c320*/  ULDC UR21, c[0x0][0x904] ;  /* 0x0002410000157ab9 */ /* 0x000fe20000000800 */
[----:B------:R-:W-:Y:S01]  /*c330*/  UMOV UR20, 0xffffffff ;  /* 0xffffffff00147882 */ /* 0x000fe20000000000 */
[----:B------:R-:W-:Y:S01]  /*c340*/  P2R R0, PR, RZ, 0x2 ;  /* 0x00000002ff007803 */ /* 0x000fe20000000000 */
[----:B------:R-:W-:Y:S01]  /*c350*/  UIMAD.WIDE.U32 UR18, UR60, UR18, URZ ;  /* 0x000000123c1272a5 */ /* 0x000fe2000f8e003f */
[----:B------:R-:W-:Y:S01]  /*c360*/  IMAD.MOV.U32 R16, RZ, RZ, RZ ;  /* 0x000000ffff107224 */ /* 0x000fe200078e00ff */
[----:B------:R-:W-:Y:S01]  /*c370*/  ULDC.64 UR12, c[0x0][0x8c8] ;  /* 0x00023200000c7ab9 */ /* 0x000fe20000000a00 */
[----:B------:R-:W-:Y:S01]  /*c380*/  USHF.L.U32 UR22, UR20, UR21, URZ ;  /* 0x0000001514167299 */ /* 0x000fe2000800063f */
[----:B------:R-:W-:Y:S02]  /*c390*/  ULDC.64 UR14, c[0x0][0x8e0] ;  /* 0x00023800000e7ab9 */ /* 0x000fe40000000a00 */
[----:B------:R-:W-:Y:S01]  /*c3a0*/  ULDC UR20, c[0x0][0x14] ;  /* 0x0000050000147ab9 */ /* 0x000fe20000000800 */
[----:B------:R-:W-:Y:S01]  /*c3b0*/  UIADD3 UR11, UP1, UR12, -0x1, URZ ;  /* 0xffffffff0c0b7890 */ /* 0x000fe2000ff3e03f */
[----:B------:R-:W1:Y:S01]  /*c3c0*/  @P1 S2R R0, SR_CTAID.Y ;  /* 0x0000000000001919 */ /* 0x000e620000002600 */
[----:B------:R-:W-:-:S02]  /*c3d0*/  UIADD3 UR12, UP2, UR14, -0x1, URZ ;  /* 0xffffffff0e0c7890 */ /* 0x000fc4000ff5e03f */
[----:B------:R-:W-:Y:S02]  /*c3e0*/  UIMAD.WIDE.U32 UR26, UR18, UR20, URZ ;  /* 0x00000014121a72a5 */ /* 0x000fe4000f8e003f */
[----:B------:R-:W-:Y:S01]  /*c3f0*/  UIMAD UR20, UR19, UR20, URZ ;  /* 0x00000014131472a4 */ /* 0x000fe2000f8e023f */
[----:B------:R-:W-:Y:S01]  /*c400*/  ULDC UR35, c[0x0][0x8a8] ;  /* 0x00022a0000237ab9 */ /* 0x000fe20000000800 */
[----:B------:R-:W-:Y:S01]  /*c410*/  UMOV UR23, 0x1 ;  /* 0x0000000100177882 */ /* 0x000fe20000000000 */
[----:B------:R-:W-:Y:S02]  /*c420*/  UIADD3.X UR14, UR15, -0x1, URZ, UP2, !UPT ;  /* 0xffffffff0f0e7890 */ /* 0x000fe400097fe43f */
[----:B------:R-:W-:Y:S02]  /*c430*/  UIADD3.X UR13, UR13, -0x1, URZ, UP1, !UPT ;  /* 0xffffffff0d0d7890 */ /* 0x000fe40008ffe43f */
[----:B------:R-:W-:Y:S02]  /*c440*/  ULOP3.LUT UR15, UR59, 0x2, URZ, 0xfc, !UPT ;  /* 0x000000023b0f7892 */ /* 0x000fe4000f8efc3f */
[----:B------:R-:W-:-:S02]  /*c450*/  UIADD3 UR16, UR9, -0x1, URZ ;  /* 0xffffffff09107890 */ /* 0x000fc4000fffe03f */
[----:B------:R-:W-:Y:S02]  /*c460*/  UIADD3 UR17, UR10, -0x1, URZ ;  /* 0xffffffff0a117890 */ /* 0x000fe4000fffe03f */
[----:B------:R-:W-:Y:S02]  /*c470*/  UIADD3 UR35, UR35, -0x1, URZ ;  /* 0xffffffff23237890 */ /* 0x000fe4000fffe03f */
[----:B------:R-:W-:Y:S02]  /*c480*/  USHF.L.U32 UR18, UR23, UR21, URZ ;  /* 0x0000001517127299 */ /* 0x000fe4000800063f */
[----:B------:R-:W-:Y:S02]  /*c490*/  ULOP3.LUT UR19, URZ, UR22, URZ, 0x33, !UPT ;  /* 0x000000163f137292 */ /* 0x000fe4000f8e333f */
[----:B------:R-:W-:Y:S01]  /*c4a0*/  UIADD3 UR20, UR27, UR20, URZ ;  /* 0x000000141b147290 */ /* 0x000fe2000fffe03f */
[----:B-1----:R-:W-:Y:S01]  /*c4b0*/  @P1 R2UR UR42, R0 ;  /* 0x00000000002a12ca */ /* 0x002fe200000e0000 */
[----:B------:R-:W-:-:S14]  /*c4c0*/  IMAD.MOV.U32 R0, RZ, RZ, 0x1 ;  /* 0x00000001ff007424 */ /* 0x000fdc00078e00ff */
.L_x_263:
[----:B------:R-:W1:Y:S01]  /*c4d0*/  LDC.64 R2, c[0x0][0x8f8] ;  /* 0x00023e00ff027b82 */ /* 0x000e620000000a00 */
[----:B------:R-:W-:Y:S01]  /*c4e0*/  UIADD3 UR8, UP1, UR8, UR26, URZ ;  /* 0x0000001a08087290 */ /* 0x000fe2000ff3e03f */
[----:B------:R-:W-:Y:S01]  /*c4f0*/  ISETP.NE.AND P2, PT, R20, RZ, PT ;  /* 0x000000ff1400720c */ /* 0x000fe20003f45270 */
[----:B------:R-:W-:Y:S01]  /*c500*/  UMOV UR21, 0xffffffff ;  /* 0xffffffff00157882 */ /* 0x000fe20000000000 */
[----:B------:R-:W-:Y:S01]  /*c510*/  UMOV UR22, 0xffffffff ;  /* 0xffffffff00167882 */ /* 0x000fe20000000000 */
[----:B------:R-:W-:Y:S01]  /*c520*/  UIADD3.X UR7, UR7, UR20, URZ, UP1, !UPT ;  /* 0x0000001407077290 */ /* 0x000fe20008ffe43f */
[----:B------:R-:W-:Y:S01]  /*c530*/  IMAD.MOV.U32 R15, RZ, RZ, RZ ;  /* 0x000000ffff0f7224 */ /* 0x000fe200078e00ff */
[----:B------:R-:W-:Y:S01]  /*c540*/  UMOV UR23, 0xffffffff ;  /* 0xffffffff00177882 */ /* 0x000fe20000000000 */
[----:B-1----:R-:W-:-:S03]  /*c550*/  ISETP.LE.U32.AND P1, PT, R2, UR8, PT ;  /* 0x0000000802007c0c */ /* 0x002fc6000bf23070 */
[----:B------:R-:W-:-:S05]  /*c560*/  IMAD.U32 R2, RZ, RZ, UR7 ;  /* 0x00000007ff027e24 */ /* 0x000fca000f8e00ff */
[----:B------:R-:W-:-:S13]  /*c570*/  ISETP.GE.U32.AND.EX P1, PT, R2, R3, PT, P1 ;  /* 0x000000030200720c */ /* 0x000fda0003f26110 */
[----:B---345:R-:W-:Y:S05]  /*c580*/  @P2 BRA P1, `(.L_x_243) ;  /* 0x0000001800402947 */ /* 0x038fea0000800000 */
[----:B------:R-:W-:-:S04]  /*c590*/  IADD3 R2, P2, R6, UR5, RZ ;  /* 0x0000000506027c10 */ /* 0x000fc8000ff5e0ff */
[----:B------:R-:W-:Y:S02]  /*c5a0*/  ISETP.GT.U32.AND P1, PT, R2, UR8, PT ;  /* 0x0000000802007c0c */ /* 0x000fe4000bf24070 */
[----:B------:R-:W-:-:S04]  /*c5b0*/  IADD3.X R2, R7, UR6, RZ, P2, !PT ;  /* 0x0000000607027c10 */ /* 0x000fc800097fe4ff */
[----:B------:R-:W-:-:S13]  /*c5c0*/  ISETP.GT.U32.AND.EX P1, PT, R2, UR7, PT, P1 ;  /* 0x0000000702007c0c */ /* 0x000fda000bf24110 */
[----:B------:R-:W-:Y:S05]  /*c5d0*/  @P1 BRA `(.L_x_244) ;  /* 0x0000001400201947 */ /* 0x000fea0003800000 */
[----:B------:R-:W-:Y:S01]  /*c5e0*/  VIADD R12, R34, UR4 ;  /* 0x00000004220c7c36 */ /* 0x000fe20008000000 */
[----:B------:R-:W-:Y:S01]  /*c5f0*/  ULDC UR21, c[0x0][0x910] ;  /* 0x0002440000157ab9 */ /* 0x000fe20000000800 */
[----:B------:R-:W-:Y:S01]  /*c600*/  MOV R22, R8 ;  /* 0x0000000800167202 */ /* 0x000fe20000000f00 */
[----:B------:R-:W-:Y:S02]  /*c610*/  IMAD.MOV.U32 R14, RZ, RZ, R9 ;  /* 0x000000ffff0e7224 */ /* 0x000fe400078e0009 */
[----:B------:R-:W-:-:S05]  /*c620*/  VIADD R13, R12, 0x20 ;  /* 0x000000200c0d7836 */ /* 0x000fca0000000000 */
[----:B------:R-:W-:-:S13]  /*c630*/  ISETP.GE.AND P1, PT, R13, UR21, PT ;  /* 0x000000150d007c0c */ /* 0x000fda000bf26270 */
[----:B------:R-:W1:Y:S01]  /*c640*/  @!P1 LDC.64 R2, c[0x0][0x918] ;  /* 0x00024600ff029b82 */ /* 0x000e620000000a00 */
[----:B------:R-:W-:Y:S01]  /*c650*/  @!P1 VIADD R7, R12, 0x20 ;  /* 0x000000200c079836 */ /* 0x000fe20000000000 */
[----:B------:R-:W-:Y:S01]  /*c660*/  BSSY B0, `(.L_x_245) ;  /* 0x0000064000007945 */ /* 0x000fe20003800000 */
[----:B------:R-:W-:Y:S02]  /*c670*/  IMAD.MOV.U32 R6, RZ, RZ, 0x7fffffff ;  /* 0x7fffffffff067424 */ /* 0x000fe400078e00ff */
[----:B-1----:R-:W-:-:S05]  /*c680*/  @!P1 IMAD.WIDE R2, R7, 0xc, R2 ;  /* 0x0000000c07029825 */ /* 0x002fca00078e0202 */
[----:B------:R1:W5:Y:S04]  /*c690*/  @!P1 LDG.E R8, desc[UR38][R2.64] ;  /* 0x0000002602089981 */ /* 0x000368000c1e1900 */
[----:B------:R1:W5:Y:S01]  /*c6a0*/  @!P1 LDG.E R9, desc[UR38][R2.64+0x4] ;  /* 0x0000042602099981 */ /* 0x000362000c1e1900 */
[----:B------:R-:W-:Y:S01]  /*c6b0*/  ISETP.GE.AND P1, PT, R12, UR21, PT ;  /* 0x000000150c007c0c */ /* 0x000fe2000bf26270 */
[----:B------:R-:W-:-:S12]  /*c6c0*/  IMAD.MOV.U32 R7, RZ, RZ, RZ ;  /* 0x000000ffff077224 */ /* 0x000fd800078e00ff */
[----:B-1----:R-:W-:Y:S05]  /*c6d0*/  @P1 BRA `(.L_x_246) ;  /* 0x0000000400701947 */ /* 0x002fea0003800000 */
[----:B------:R-:W-:Y:S01]  /*c6e0*/  IABS R7, R11 ;  /* 0x0000000b00077213 */ /* 0x000fe20000000000 */
[----:B------:R-:W-:Y:S01]  /*c6f0*/  ULDC UR24, c[0x0][0x8f0] ;  /* 0x00023c0000187ab9 */ /* 0x000fe20000000800 */
[----:B------:R-:W-:Y:S02]  /*c700*/  IABS R6, R10 ;  /* 0x0000000a00067213 */ /* 0x000fe40000000000 */
[----:B------:R-:W1:Y:S01]  /*c710*/  I2F.RP R3, R7 ;  /* 0x0000000700037306 */ /* 0x000e620000209400 */
[----:B------:R-:W-:Y:S02]  /*c720*/  PLOP3.LUT P3, PT, PT, PT, UP0, 0x80, 0x0 ;  /* 0x000000000000781c */ /* 0x000fe40003f6f008 */
[----:B------:R-:W-:Y:S02]  /*c730*/  IADD3 R21, P2, R14, UR12, RZ ;  /* 0x0000000c0e157c10 */ /* 0x000fe4000ff5e0ff */
[----:B------:R-:W-:Y:S02]  /*c740*/  IADD3 R19, P1, R22, UR11, RZ ;  /* 0x0000000b16137c10 */ /* 0x000fe4000ff3e0ff */
[----:B------:R-:W-:Y:S01]  /*c750*/  LEA.HI.X.SX32 R24, R14, UR14, 0x1, P2 ;  /* 0x0000000e0e187c11 */ /* 0x000fe200090f0eff */
[----:B------:R-:W3:Y:S01]  /*c760*/  I2F.RP R2, R6 ;  /* 0x0000000600027306 */ /* 0x000ee20000209400 */
[----:B------:R-:W-:-:S07]  /*c770*/  LEA.HI.X.SX32 R22, R22, UR13, 0x1, P1 ;  /* 0x0000000d16167c11 */ /* 0x000fce00088f0eff */
[----:B-1----:R-:W1:Y:S08]  /*c780*/  MUFU.RCP R3, R3 ;  /* 0x0000000300037308 */ /* 0x002e700000001000 */
[----:B---3--:R-:W3:Y:S01]  /*c790*/  MUFU.RCP R2, R2 ;  /* 0x0000000200027308 */ /* 0x008ee20000001000 */
[----:B-1----:R-:W-:-:S07]  /*c7a0*/  VIADD R17, R3, 0xffffffe ;  /* 0x0ffffffe03117836 */ /* 0x002fce0000000000 */
[----:B------:R-:W1:Y:S01]  /*c7b0*/  F2I.FTZ.U32.TRUNC.NTZ R17, R17 ;  /* 0x0000001100117305 */ /* 0x000e62000021f000 */
[----:B---3--:R-:W-:-:S07]  /*c7c0*/  VIADD R15, R2, 0xffffffe ;  /* 0x0ffffffe020f7836 */ /* 0x008fce0000000000 */
[----:B------:R-:W3:Y:S01]  /*c7d0*/  F2I.FTZ.U32.TRUNC.NTZ R15, R15 ;  /* 0x0000000f000f7305 */ /* 0x000ee2000021f000 */
[----:B-1----:R-:W-:Y:S02]  /*c7e0*/  IMAD.MOV R18, RZ, RZ, -R17 ;  /* 0x000000ffff127224 */ /* 0x002fe400078e0a11 */
[----:B---3--:R-:W-:Y:S01]  /*c7f0*/  IMAD.MOV R14, RZ, RZ, -R15 ;  /* 0x000000ffff0e7224 */ /* 0x008fe200078e0a0f */
[----:B------:R-:W-:Y:S06]  /*c800*/  @!P3 BRA `(.L_x_247) ;  /* 0x000000000034b947 */ /* 0x000fec0003800000 */
[----:B------:R-:W-:Y:S01]  /*c810*/  ULDC UR4, c[0x0][0x8dc] ;  /* 0x0002370000047ab9 */ /* 0x000fe20000000800 */
[----:B------:R-:W-:Y:S01]  /*c820*/  ULDC.64 UR22, c[0x0][0x8d0] ;  /* 0x0002340000167ab9 */ /* 0x000fe20000000a00 */
[----:B------:R-:W-:-:S05]  /*c830*/  IADD3 R3, P1, R19, UR4, RZ ;  /* 0x0000000413037c10 */ /* 0x000fca000ff3e0ff */
[----:B------:R-:W-:-:S04]  /*c840*/  IMAD.X R19, RZ, RZ, R22, P1 ;  /* 0x000000ffff137224 */ /* 0x000fc800008e0616 */
[----:B------:R-:W-:-:S04]  /*c850*/  IMAD.WIDE.U32 R4, R19, UR22, RZ ;  /* 0x0000001613047c25 */ /* 0x000fc8000f8e00ff */
[----:B------:R-:W-:-:S04]  /*c860*/  IMAD.WIDE.U32 R4, P1, R3, UR23, R4 ;  /* 0x0000001703047c25 */ /* 0x000fc8000f820004 */
[----:B------:R-:W-:-:S04]  /*c870*/  IMAD.WIDE.U32 R2, R3, UR22, RZ ;  /* 0x0000001603027c25 */ /* 0x000fc8000f8e00ff */
[----:B------:R-:W-:Y:S01]  /*c880*/  IMAD.MOV.U32 R2, RZ, RZ, R5 ;  /* 0x000000ffff027224 */ /* 0x000fe200078e0005 */
[----:B------:R-:W-:Y:S01]  /*c890*/  IADD3 RZ, P2, R3, R4, RZ ;  /* 0x0000000403ff7210 */ /* 0x000fe20007f5e0ff */
[----:B------:R-:W-:-:S04]  /*c8a0*/  IMAD.X R3, RZ, RZ, RZ, P1 ;  /* 0x000000ffff037224 */ /* 0x000fc800008e06ff */
[----:B------:R-:W-:-:S04]  /*c8b0*/  IMAD.WIDE.U32.X R2, R19, UR23, R2, P2 ;  /* 0x0000001713027c25 */ /* 0x000fc800090e0402 */
[----:B------:R-:W-:Y:S01]  /*c8c0*/  IMAD.MOV.U32 R19, RZ, RZ, R2 ;  /* 0x000000ffff137224 */ /* 0x000fe200078e0002 */
[----:B------:R-:W-:-:S07]  /*c8d0*/  MOV R22, R3 ;  /* 0x0000000300167202 */ /* 0x000fce0000000f00 */
.L_x_247:
[----:B------:R-:W-:Y:S05]  /*c8e0*/  @!P0 BRA `(.L_x_248) ;  /* 0x0000000000348947 */ /* 0x000fea0003800000 */
        /* <DEDUP_REMOVED lines=11> */
[----:B------:R-:W-:Y:S02]  /*c9a0*/  IMAD.MOV.U32 R21, RZ, RZ, R2 ;  /* 0x000000ffff157224 */ /* 0x000fe400078e0002 */
[----:B------:R-:W-:-:S07]  /*c9b0*/  IMAD.MOV.U32 R24, RZ, RZ, R3 ;  /* 0x000000ffff187224 */ /* 0x000fce00078e0003 */
.L_x_248:
[----:B------:R-:W-:Y:S01]  /*c9c0*/  ULDC UR4, c[0x0][0x8d8] ;  /* 0x0002360000047ab9 */ /* 0x000fe20000000800 */
[----:B------:R-:W-:Y:S01]  /*c9d0*/  IMAD R18, R18, R7, RZ ;  /* 0x0000000712127224 */ /* 0x000fe200078e02ff */
[----:B------:R-:W-:Y:S01]  /*c9e0*/  SHF.R.U64 R21, R21, UR24, R24 ;  /* 0x0000001815157c19 */ /* 0x000fe20008001218 */
[----:B------:R-:W-:Y:S01]  /*c9f0*/  IMAD.MOV.U32 R2, RZ, RZ, RZ ;  /* 0x000000ffff027224 */ /* 0x000fe200078e00ff */
[----:B------:R-:W-:Y:S01]  /*ca00*/  SHF.R.U64 R19, R19, UR4, R22 ;  /* 0x0000000413137c19 */ /* 0x000fe20008001216 */
[----:B------:R-:W-:Y:S01]  /*ca10*/  IMAD.MOV.U32 R3, RZ, RZ, R17 ;  /* 0x000000ffff037224 */ /* 0x000fe200078e0011 */
[----:B------:R-:W-:Y:S01]  /*ca20*/  PLOP3.LUT P5, PT, PT, PT, UP3, 0x80, 0x0 ;  /* 0x000000000000781c */ /* 0x000fe20003faf038 */
[----:B------:R-:W-:Y:S02]  /*ca30*/  IMAD R4, R14, R6, RZ ;  /* 0x000000060e047224 */ /* 0x000fe400078e02ff */
[----:B------:R-:W-:-:S04]  /*ca40*/  IMAD.HI.U32 R17, R17, R18, R2 ;  /* 0x0000001211117227 */ /* 0x000fc800078e0002 */
[----:B------:R-:W-:Y:S02]  /*ca50*/  IMAD.MOV.U32 R3, RZ, RZ, R15 ;  /* 0x000000ffff037224 */ /* 0x000fe400078e000f */
[----:B------:R-:W-:Y:S02]  /*ca60*/  VIADD R21, R21, UR17 ;  /* 0x0000001115157c36 */ /* 0x000fe40008000000 */
[----:B------:R-:W-:Y:S02]  /*ca70*/  VIADD R14, R19, UR16 ;  /* 0x00000010130e7c36 */ /* 0x000fe40008000000 */
[----:B------:R-:W-:Y:S01]  /*ca80*/  IMAD.HI.U32 R2, R15, R4, R2 ;  /* 0x000000040f027227 */ /* 0x000fe200078e0002 */
[----:B------:R-:W-:Y:S02]  /*ca90*/  IABS R15, R11 ;  /* 0x0000000b000f7213 */ /* 0x000fe40000000000 */
[----:B------:R-:W-:Y:S02]  /*caa0*/  IABS R3, R10 ;  /* 0x0000000a00037213 */ /* 0x000fe40000000000 */
[----:B------:R-:W-:-:S02]  /*cab0*/  IABS R4, R21 ;  /* 0x0000001500047213 */ /* 0x000fc40000000000 */
[----:B------:R-:W-:Y:S02]  /*cac0*/  IABS R5, R14 ;  /* 0x0000000e00057213 */ /* 0x000fe40000000000 */
[----:B------:R-:W-:Y:S01]  /*cad0*/  IADD3 R18, RZ, -R15, RZ ;  /* 0x8000000fff127210 */ /* 0x000fe20007ffe0ff */
[----:B------:R-:W-:Y:S02]  /*cae0*/  IMAD.MOV R15, RZ, RZ, -R3 ;  /* 0x000000ffff0f7224 */ /* 0x000fe400078e0a03 */
[----:B------:R-:W-:-:S04]  /*caf0*/  IMAD.HI.U32 R3, R17, R4, RZ ;  /* 0x0000000411037227 */ /* 0x000fc800078e00ff */
[----:B------:R-:W-:-:S04]  /*cb00*/  IMAD.HI.U32 R2, R2, R5, RZ ;  /* 0x0000000502027227 */ /* 0x000fc800078e00ff */
[----:B------:R-:W-:Y:S02]  /*cb10*/  IMAD R4, R3, R18, R4 ;  /* 0x0000001203047224 */ /* 0x000fe400078e0204 */
[----:B------:R-:W-:-:S03]  /*cb20*/  IMAD R3, R2, R15, R5 ;  /* 0x0000000f02037224 */ /* 0x000fc600078e0205 */
[----:B------:R-:W-:Y:S02]  /*cb30*/  ISETP.GT.U32.AND P2, PT, R7, R4, PT ;  /* 0x000000040700720c */ /* 0x000fe40003f44070 */
[----:B------:R-:W-:-:S11]  /*cb40*/  ISETP.GT.U32.AND P1, PT, R6, R3, PT ;  /* 0x000000030600720c */ /* 0x000fd60003f24070 */
[----:B------:R-:W-:Y:S01]  /*cb50*/  @!P2 IMAD.IADD R4, R4, 0x1, -R7 ;  /* 0x000000010404a824 */ /* 0x000fe200078e0a07 */
[----:B------:R-:W-:Y:S01]  /*cb60*/  ISETP.GE.AND P2, PT, R21, RZ, PT ;  /* 0x000000ff1500720c */ /* 0x000fe20003f46270 */
[----:B------:R-:W-:Y:S01]  /*cb70*/  @!P1 IMAD.IADD R3, R3, 0x1, -R6 ;  /* 0x0000000103039824 */ /* 0x000fe200078e0a06 */
[----:B------:R-:W-:Y:S02]  /*cb80*/  ISETP.GE.AND P1, PT, R14, RZ, PT ;  /* 0x000000ff0e00720c */ /* 0x000fe40003f26270 */
[----:B------:R-:W-:Y:S02]  /*cb90*/  ISETP.GT.U32.AND P4, PT, R7, R4, PT ;  /* 0x000000040700720c */ /* 0x000fe40003f84070 */
[----:B------:R-:W-:-:S11]  /*cba0*/  ISETP.GT.U32.AND P3, PT, R6, R3, PT ;  /* 0x000000030600720c */ /* 0x000fd60003f64070 */
[----:B------:R-:W-:Y:S01]  /*cbb0*/  @!P4 IMAD.IADD R4, R4, 0x1, -R7 ;  /* 0x000000010404c824 */ /* 0x000fe200078e0a07 */
[----:B------:R-:W-:Y:S01]  /*cbc0*/  ISETP.NE.AND P4, PT, RZ, UR10, PT ;  /* 0x0000000aff007c0c */ /* 0x000fe2000bf85270 */
[----:B------:R-:W-:Y:S01]  /*cbd0*/  @!P3 IMAD.IADD R3, R3, 0x1, -R6 ;  /* 0x000000010303b824 */ /* 0x000fe200078e0a06 */
[----:B------:R-:W-:Y:S01]  /*cbe0*/  ISETP.NE.AND P3, PT, RZ, UR9, PT ;  /* 0x00000009ff007c0c */ /* 0x000fe2000bf65270 */
[----:B------:R-:W-:Y:S02]  /*cbf0*/  @!P2 IMAD.MOV R4, RZ, RZ, -R4 ;  /* 0x000000ffff04a224 */ /* 0x000fe400078e0a04 */
[----:B------:R-:W-:-:S08]  /*cc00*/  @!P1 IMAD.MOV R3, RZ, RZ, -R3 ;  /* 0x000000ffff039224 */ /* 0x000fd000078e0a03 */
[----:B------:R-:W-:Y:S02]  /*cc10*/  @!P4 LOP3.LUT R4, RZ, UR10, RZ, 0x33, !PT ;  /* 0x0000000aff04cc12 */ /* 0x000fe4000f8e33ff */
[----:B------:R-:W-:-:S03]  /*cc20*/  @!P3 LOP3.LUT R3, RZ, UR9, RZ, 0x33, !PT ;  /* 0x00000009ff03bc12 */ /* 0x000fc6000f8e33ff */
[----:B------:R-:W-:Y:S02]  /*cc30*/  IMAD.IADD R4, R21, 0x1, -R4 ;  /* 0x0000000115047824 */ /* 0x000fe400078e0a04 */
[----:B------:R-:W-:-:S04]  /*cc40*/  IMAD.IADD R3, R14, 0x1, -R3 ;  /* 0x000000010e037824 */ /* 0x000fc800078e0a03 */
[----:B------:R-:W-:Y:S01]  /*cc50*/  IMAD R6, R3, R4, RZ ;  /* 0x0000000403067224 */ /* 0x000fe200078e02ff */
[----:B------:R-:W-:-:S04]  /*cc60*/  SEL R2, R4, R3, !P5 ;  /* 0x0000000304027207 */ /* 0x000fc80006800000 */
[--C-:B------:R-:W-:Y:S01]  /*cc70*/  SHF.R.S32.HI R5, RZ, 0x1f, R2.reuse ;  /* 0x0000001fff057819 */ /* 0x100fe20000011402 */
[----:B------:R-:W-:Y:S01]  /*cc80*/  IMAD.MOV.U32 R4, RZ, RZ, R2 ;  /* 0x000000ffff047224 */ /* 0x000fe200078e0002 */
[----:B------:R-:W-:-:S07]  /*cc90*/  SHF.R.S32.HI R7, RZ, 0x1f, R6 ;  /* 0x0000001fff077819 */ /* 0x000fce0000011406 */
.L_x_246:
[----:B--2---:R-:W-:Y:S05]  /*cca0*/  BSYNC B0 ;  /* 0x0000000000007941 */ /* 0x004fea0003800000 */
.L_x_245:
[----:B------:R-:W1:Y:S01]  /*ccb0*/  SHFL.UP PT, R3, R6, 0x1, RZ ;  /* 0x0420000006037989 */ /* 0x000e6200000e00ff */
[----:B------:R-:W-:-:S03]  /*ccc0*/  ISETP.NE.AND P1, PT, R34, RZ, PT ;  /* 0x000000ff2200720c */ /* 0x000fc60003f25270 */
[----:B------:R-:W2:Y:S01]  /*ccd0*/  SHFL.UP PT, R2, R7, 0x1, RZ ;  /* 0x0420000007027989 */ /* 0x000ea200000e00ff */
[----:B-1----:R-:W-:Y:S02]  /*cce0*/  SEL R3, R3, RZ, P1 ;  /* 0x000000ff03037207 */ /* 0x002fe40000800000 */
[----:B--2---:R-:W-:Y:S02]  /*ccf0*/  SEL R2, R2, RZ, P1 ;  /* 0x000000ff02027207 */ /* 0x004fe40000800000 */
[----:B------:R-:W-:-:S04]  /*cd00*/  IADD3 R18, P2, R3, R6, RZ ;  /* 0x0000000603127210 */ /* 0x000fc80007f5e0ff */
[----:B------:R-:W-:Y:S01]  /*cd10*/  IADD3.X R15, R2, R7, RZ, P2, !PT ;  /* 0x00000007020f7210 */ /* 0x000fe200017fe4ff */
[----:B------:R-:W1:Y:S01]  /*cd20*/  SHFL.UP PT, R3, R18, 0x2, RZ ;  /* 0x0440000012037989 */ /* 0x000e6200000e00ff */
[----:B------:R-:W-:-:S03]  /*cd30*/  ISETP.GE.U32.AND P2, PT, R34, 0x2, PT ;  /* 0x000000022200780c */ /* 0x000fc60003f46070 */
[----:B------:R-:W2:Y:S01]  /*cd40*/  SHFL.UP PT, R2, R15, 0x2, RZ ;  /* 0x044000000f027989 */ /* 0x000ea200000e00ff */
[----:B-1----:R-:W-:-:S04]  /*cd50*/  SEL R3, R3, RZ, P2 ;  /* 0x000000ff03037207 */ /* 0x002fc80001000000 */
[----:B------:R-:W-:Y:S02]  /*cd60*/  IADD3 R14, P3, R3, R18, RZ ;  /* 0x00000012030e7210 */ /* 0x000fe40007f7e0ff */
[----:B--2---:R-:W-:-:S03]  /*cd70*/  SEL R2, R2, RZ, P2 ;  /* 0x000000ff02027207 */ /* 0x004fc60001000000 */
[----:B------:R-:W1:Y:S02]  /*cd80*/  SHFL.UP PT, R3, R14, 0x4, RZ ;  /* 0x048000000e037989 */ /* 0x000e6400000e00ff */
[----:B------:R-:W-:Y:S01]  /*cd90*/  IMAD.X R17, R2, 0x1, R15, P3 ;  /* 0x0000000102117824 */ /* 0x000fe200018e060f */
[----:B------:R-:W-:-:S04]  /*cda0*/  ISETP.GE.U32.AND P3, PT, R34, 0x4, PT ;  /* 0x000000042200780c */ /* 0x000fc80003f66070 */
        /* <DEDUP_REMOVED lines=17> */
[----:B--2---:R-:W-:-:S05]  /*cec0*/  SEL R2, R2, RZ, P5 ;  /* 0x000000ff02027207 */ /* 0x004fca0002800000 */
[----:B------:R-:W-:Y:S01]  /*ced0*/  IMAD.X R22, R2, 0x1, R17, P6 ;  /* 0x0000000102167824 */ /* 0x000fe200030e0611 */
[----:B------:R-:W-:-:S04]  /*cee0*/  IADD3 R2, P6, R15, UR5, RZ ;  /* 0x000000050f027c10 */ /* 0x000fc8000ffde0ff */
[----:B------:R-:W-:Y:S02]  /*cef0*/  IADD3.X R3, R22, UR6, RZ, P6, !PT ;  /* 0x0000000616037c10 */ /* 0x000fe4000b7fe4ff */
[----:B------:R-:W-:-:S04]  /*cf00*/  ISETP.GT.U32.AND P6, PT, R2, UR8, PT ;  /* 0x0000000802007c0c */ /* 0x000fc8000bfc4070 */
[----:B------:R-:W-:-:S13]  /*cf10*/  ISETP.GT.U32.AND.EX P6, PT, R3, UR7, PT, P6 ;  /* 0x0000000703007c0c */ /* 0x000fda000bfc4160 */
[----:B------:R-:W-:-:S04]  /*cf20*/  VOTE.ANY R14, PT, P6 ;  /* 0x00000000000e7806 */ /* 0x000fc800030e0100 */
[----:B------:R-:W-:-:S13]  /*cf30*/  ISETP.NE.AND P6, PT, R14, RZ, PT ;  /* 0x000000ff0e00720c */ /* 0x000fda0003fc5270 */
[----:B------:R-:W-:Y:S05]  /*cf40*/  @P6 BRA `(.L_x_249) ;  /* 0x0000000800746947 */ /* 0x000fea0003800000 */
[----:B------:R-:W-:Y:S01]  /*cf50*/  IMAD.MOV.U32 R17, RZ, RZ, R2 ;  /* 0x000000ffff117224 */ /* 0x000fe200078e0002 */
[----:B------:R-:W-:Y:S01]  /*cf60*/  ULDC UR21, c[0x0][0x910] ;  /* 0x0002440000157ab9 */ /* 0x000fe20000000800 */
[----:B------:R-:W-:Y:S01]  /*cf70*/  IMAD.MOV.U32 R19, RZ, RZ, R3 ;  /* 0x000000ffff137224 */ /* 0x000fe200078e0003 */
[----:B------:R-:W-:Y:S01]  /*cf80*/  ULDC UR28, c[0x0][0x8f4] ;  /* 0x00023d00001c7ab9 */ /* 0x000fe20000000800 */
[----:B------:R-:W-:Y:S01]  /*cf90*/  ULDC UR4, c[0x0][0x8dc] ;  /* 0x0002370000047ab9 */ /* 0x000fe20000000800 */
[----:B------:R-:W-:Y:S01]  /*cfa0*/  ULDC UR29, c[0x0][0x8d8] ;  /* 0x00023600001d7ab9 */ /* 0x000fe20000000800 */
[----:B------:R-:W-:Y:S01]  /*cfb0*/  ULDC UR30, c[0x0][0x8f0] ;  /* 0x00023c00001e7ab9 */ /* 0x000fe20000000800 */
[----:B------:R-:W-:Y:S01]  /*cfc0*/  ULDC.64 UR22, c[0x0][0x8d0] ;  /* 0x0002340000167ab9 */ /* 0x000fe20000000a00 */
[----:B------:R-:W-:-:S05]  /*cfd0*/  ULDC.64 UR24, c[0x0][0x8e8] ;  /* 0x00023a0000187ab9 */ /* 0x000fca0000000a00 */
.L_x_254:
[----:B------:R-:W-:Y:S01]  /*cfe0*/  IMAD.MOV.U32 R12, RZ, RZ, R13 ;  /* 0x000000ffff0c7224 */ /* 0x000fe200078e000d */
[----:B-----5:R-:W-:Y:S01]  /*cff0*/  MOV R15, R9 ;  /* 0x00000009000f7202 */ /* 0x020fe20000000f00 */
[----:B------:R-:W-:Y:S02]  /*d000*/  VIADD R13, R13, 0x20 ;  /* 0x000000200d0d7836 */ /* 0x000fe40000000000 */
[----:B------:R-:W-:-:S03]  /*d010*/  IMAD.MOV.U32 R14, RZ, RZ, R8 ;  /* 0x000000ffff0e7224 */ /* 0x000fc600078e0008 */
[----:B------:R-:W-:-:S13]  /*d020*/  ISETP.GE.AND P6, PT, R13, UR21, PT ;  /* 0x000000150d007c0c */ /* 0x000fda000bfc6270 */
[----:B------:R-:W1:Y:S01]  /*d030*/  @!P6 LDC.64 R2, c[0x0][0x918] ;  /* 0x00024600ff02eb82 */ /* 0x000e620000000a00 */
[----:B------:R-:W2:Y:S01]  /*d040*/  SHFL.IDX PT, R19, R19, 0x1f, 0x1f ;  /* 0x03e01f0013137f89 */ /* 0x000ea200000e0000 */
[----:B------:R-:W-:-:S03]  /*d050*/  @!P6 VIADD R7, R12, 0x20 ;  /* 0x000000200c07e836 */ /* 0x000fc60000000000 */
[----:B------:R-:W3:Y:S01]  /*d060*/  SHFL.IDX PT, R17, R17, 0x1f, 0x1f ;  /* 0x03e01f0011117f89 */ /* 0x000ee200000e0000 */
[----:B------:R-:W-:Y:S01]  /*d070*/  BSSY B0, `(.L_x_250) ;  /* 0x0000063000007945 */ /* 0x000fe20003800000 */
[----:B-1----:R-:W-:-:S05]  /*d080*/  @!P6 IMAD.WIDE R2, R7, 0xc, R2 ;  /* 0x0000000c0702e825 */ /* 0x002fca00078e0202 */
[----:B------:R1:W5:Y:S04]  /*d090*/  @!P6 LDG.E R8, desc[UR38][R2.64] ;  /* 0x000000260208e981 */ /* 0x000368000c1e1900 */
[----:B------:R1:W5:Y:S01]  /*d0a0*/  @!P6 LDG.E R9, desc[UR38][R2.64+0x4] ;  /* 0x000004260209e981 */ /* 0x000362000c1e1900 */
[----:B------:R-:W-:Y:S01]  /*d0b0*/  ISETP.GE.AND P6, PT, R12, UR21, PT ;  /* 0x000000150c007c0c */ /* 0x000fe2000bfc6270 */
[----:B------:R-:W-:Y:S01]  /*d0c0*/  IMAD.MOV.U32 R6, RZ, RZ, 0x7fffffff ;  /* 0x7fffffffff067424 */ /* 0x000fe200078e00ff */
[----:B--2---:R-:W-:Y:S01]  /*d0d0*/  R2UR UR6, R19 ;  /* 0x00000000130672ca */ /* 0x004fe200000e0000 */
[----:B------:R-:W-:Y:S01]  /*d0e0*/  IMAD.MOV.U32 R7, RZ, RZ, RZ ;  /* 0x000000ffff077224 */ /* 0x000fe200078e00ff */
[----:B---3--:R-:W-:-:S09]  /*d0f0*/  R2UR UR5, R17 ;  /* 0x00000000110572ca */ /* 0x008fd200000e0000 */
[----:B-1----:R-:W-:Y:S06]  /*d100*/  @P6 BRA `(.L_x_251) ;  /* 0x0000000400646947 */ /* 0x002fec0003800000 */
[----:B------:R-:W-:-:S04]  /*d110*/  IADD3 R17, P6, R14, UR11, RZ ;  /* 0x0000000b0e117c10 */ /* 0x000fc8000ffde0ff */
[----:B------:R-:W-:Y:S02]  /*d120*/  LEA.HI.X.SX32 R22, R14, UR13, 0x1, P6 ;  /* 0x0000000d0e167c11 */ /* 0x000fe4000b0f0eff */
[----:B------:R-:W-:Y:S02]  /*d130*/  IABS R14, R11 ;  /* 0x0000000b000e7213 */ /* 0x000fe40000000000 */
[C---:B------:R-:W-:Y:S02]  /*d140*/  IADD3 R19, P6, R15.reuse, UR12, RZ ;  /* 0x0000000c0f137c10 */ /* 0x040fe4000ffde0ff */
[----:B------:R-:W1:Y:S02]  /*d150*/  I2F.RP R2, R14 ;  /* 0x0000000e00027306 */ /* 0x000e640000209400 */
[----:B------:R-:W-:Y:S02]  /*d160*/  LEA.HI.X.SX32 R24, R15, UR14, 0x1, P6 ;  /* 0x0000000e0f187c11 */ /* 0x000fe4000b0f0eff */
[----:B------:R-:W-:-:S04]  /*d170*/  PLOP3.LUT P6, PT, PT, PT, UP0, 0x80, 0x0 ;  /* 0x000000000000781c */ /* 0x000fc80003fcf008 */
[----:B-1----:R-:W1:Y:S02]  /*d180*/  MUFU.RCP R2, R2 ;  /* 0x0000000200027308 */ /* 0x002e640000001000 */
[----:B-1----:R-:W-:-:S06]  /*d190*/  VIADD R15, R2, 0xffffffe ;  /* 0x0ffffffe020f7836 */ /* 0x002fcc0000000000 */
[----:B------:R-:W1:Y:S02]  /*d1a0*/  F2I.FTZ.U32.TRUNC.NTZ R15, R15 ;  /* 0x0000000f000f7305 */ /* 0x000e64000021f000 */
[----:B-1----:R-:W-:Y:S01]  /*d1b0*/  IMAD.MOV R18, RZ, RZ, -R15 ;  /* 0x000000ffff127224 */ /* 0x002fe200078e0a0f */
[----:B------:R-:W-:Y:S06]  /*d1c0*/  @!P6 BRA `(.L_x_252) ;  /* 0x00000000002ce947 */ /* 0x000fec0003800000 */
        /* <DEDUP_REMOVED lines=11> */
.L_x_252:
[----:B------:R-:W-:Y:S05]  /*d280*/  @!P0 BRA `(.L_x_253) ;  /* 0x00000000002c8947 */ /* 0x000fea0003800000 */
        /* <DEDUP_REMOVED lines=11> */
.L_x_253:
[----:B------:R-:W-:Y:S01]  /*d340*/  SHF.R.U64 R4, R19, UR30, R24 ;  /* 0x0000001e13047c19 */ /* 0x000fe20008001218 */
[----:B------:R-:W-:Y:S01]  /*d350*/  IMAD R5, R18, R14, RZ ;  /* 0x0000000e12057224 */ /* 0x000fe200078e02ff */
[----:B------:R-:W-:Y:S01]  /*d360*/  IABS R2, R11 ;  /* 0x0000000b00027213 */ /* 0x000fe20000000000 */
[----:B------:R-:W-:Y:S01]  /*d370*/  IMAD.MOV.U32 R3, RZ, RZ, R15 ;  /* 0x000000ffff037224 */ /* 0x000fe200078e000f */
[----:B------:R-:W-:Y:S01]  /*d380*/  SHF.R.U64 R17, R17, UR29, R22 ;  /* 0x0000001d11117c19 */ /* 0x000fe20008001216 */
[----:B------:R-:W-:Y:S01]  /*d390*/  VIADD R4, R4, UR17 ;  /* 0x0000001104047c36 */ /* 0x000fe20008000000 */
[----:B------:R-:W-:Y:S01]  /*d3a0*/  IABS R19, R10 ;  /* 0x0000000a00137213 */ /* 0x000fe20000000000 */
[----:B------:R-:W-:Y:S02]  /*d3b0*/  IMAD.MOV R7, RZ, RZ, -R2 ;  /* 0x000000ffff077224 */ /* 0x000fe400078e0a02 */
[----:B------:R-:W-:Y:S01]  /*d3c0*/  IMAD.MOV.U32 R2, RZ, RZ, RZ ;  /* 0x000000ffff027224 */ /* 0x000fe200078e00ff */
[----:B------:R-:W-:Y:S01]  /*d3d0*/  IABS R6, R4 ;  /* 0x0000000400067213 */ /* 0x000fe20000000000 */
[----:B------:R-:W-:-:S02]  /*d3e0*/  VIADD R17, R17, UR16 ;  /* 0x0000001011117c36 */ /* 0x000fc40008000000 */
[----:B------:R-:W-:-:S04]  /*d3f0*/  IMAD.HI.U32 R2, R15, R5, R2 ;  /* 0x000000050f027227 */ /* 0x000fc800078e0002 */
[----:B------:R-:W-:Y:S01]  /*d400*/  IMAD.MOV.U32 R3, RZ, RZ, R7 ;  /* 0x000000ffff037224 */ /* 0x000fe200078e0007 */
[----:B------:R-:W-:Y:S01]  /*d410*/  IABS R7, R10 ;  /* 0x0000000a00077213 */ /* 0x000fe20000000000 */
[----:B------:R-:W-:-:S03]  /*d420*/  IMAD.MOV.U32 R5, RZ, RZ, R6 ;  /* 0x000000ffff057224 */ /* 0x000fc600078e0006 */
[----:B------:R-:W1:Y:S01]  /*d430*/  I2F.RP R6, R7 ;  /* 0x0000000700067306 */ /* 0x000e620000209400 */
[----:B------:R-:W-:-:S04]  /*d440*/  IMAD.HI.U32 R2, R2, R5, RZ ;  /* 0x0000000502027227 */ /* 0x000fc800078e00ff */
[----:B------:R-:W-:-:S05]  /*d450*/  IMAD R5, R2, R3, R5 ;  /* 0x0000000302057224 */ /* 0x000fca00078e0205 */
[----:B------:R-:W-:Y:S01]  /*d460*/  ISETP.GT.U32.AND P6, PT, R14, R5, PT ;  /* 0x000000050e00720c */ /* 0x000fe20003fc4070 */
[----:B-1----:R-:W1:-:S12]  /*d470*/  MUFU.RCP R6, R6 ;  /* 0x0000000600067308 */ /* 0x002e580000001000 */
[----:B------:R-:W-:Y:S01]  /*d480*/  @!P6 IMAD.IADD R5, R5, 0x1, -R14 ;  /* 0x000000010505e824 */ /* 0x000fe200078e0a0e */
[----:B-1----:R-:W-:-:S04]  /*d490*/  IADD3 R2, R6, 0xffffffe, RZ ;  /* 0x0ffffffe06027810 */ /* 0x002fc80007ffe0ff */
[----:B------:R1:W2:Y:S02]  /*d4a0*/  F2I.FTZ.U32.TRUNC.NTZ R3, R2 ;  /* 0x0000000200037305 */ /* 0x0002a4000021f000 */
[----:B-1----:R-:W-:Y:S02]  /*d4b0*/  IMAD.MOV.U32 R2, RZ, RZ, RZ ;  /* 0x000000ffff027224 */ /* 0x002fe400078e00ff */
[----:B--2---:R-:W-:-:S04]  /*d4c0*/  IMAD.MOV R18, RZ, RZ, -R3 ;  /* 0x000000ffff127224 */ /* 0x004fc800078e0a03 */
[----:B------:R-:W-:Y:S01]  /*d4d0*/  IMAD R15, R18, R7, RZ ;  /* 0x00000007120f7224 */ /* 0x000fe200078e02ff */
[----:B------:R-:W-:-:S03]  /*d4e0*/  IABS R18, R17 ;  /* 0x0000001100127213 */ /* 0x000fc60000000000 */
[----:B------:R-:W-:-:S04]  /*d4f0*/  IMAD.HI.U32 R6, R3, R15, R2 ;  /* 0x0000000f03067227 */ /* 0x000fc800078e0002 */
[----:B------:R-:W-:Y:S02]  /*d500*/  IMAD.MOV.U32 R3, RZ, RZ, R18 ;  /* 0x000000ffff037224 */ /* 0x000fe400078e0012 */
[----:B------:R-:W-:Y:S02]  /*d510*/  IMAD.MOV R15, RZ, RZ, -R19 ;  /* 0x000000ffff0f7224 */ /* 0x000fe400078e0a13 */
        /* <DEDUP_REMOVED lines=12> */
[----:B------:R-:W-:Y:S02]  /*d5e0*/  @!P6 IADD3 R2, -R2, RZ, RZ ;  /* 0x000000ff0202e210 */ /* 0x000fe40007ffe1ff */
[----:B------:R-:W-:-:S13]  /*d5f0*/  ISETP.NE.AND P6, PT, RZ, UR10, PT ;  /* 0x0000000aff007c0c */ /* 0x000fda000bfc5270 */
[----:B------:R-:W-:Y:S02]  /*d600*/  @!P6 LOP3.LUT R3, RZ, UR10, RZ, 0x33, !PT ;  /* 0x0000000aff03ec12 */ /* 0x000fe4000f8e33ff */
[----:B------:R-:W-:-:S03]  /*d610*/  ISETP.NE.AND P6, PT, RZ, UR9, PT ;  /* 0x00000009ff007c0c */ /* 0x000fc6000bfc5270 */
[----:B------:R-:W-:-:S10]  /*d620*/  IMAD.IADD R3, R4, 0x1, -R3 ;  /* 0x0000000104037824 */ /* 0x000fd400078e0a03 */
[----:B------:R-:W-:Y:S02]  /*d630*/  @!P6 LOP3.LUT R2, RZ, UR9, RZ, 0x33, !PT ;  /* 0x00000009ff02ec12 */ /* 0x000fe4000f8e33ff */
[----:B------:R-:W-:-:S03]  /*d640*/  PLOP3.LUT P6, PT, PT, PT, UP3, 0x80, 0x0 ;  /* 0x000000000000781c */ /* 0x000fc60003fcf038 */
[----:B------:R-:W-:-:S04]  /*d650*/  IMAD.IADD R2, R17, 0x1, -R2 ;  /* 0x0000000111027824 */ /* 0x000fc800078e0a02 */
[CC--:B------:R-:W-:Y:S01]  /*d660*/  IMAD R6, R3.reuse, R2.reuse, RZ ;  /* 0x0000000203067224 */ /* 0x0c0fe200078e02ff */
[----:B------:R-:W-:-:S04]  /*d670*/  SEL R4, R3, R2, !P6 ;  /* 0x0000000203047207 */ /* 0x000fc80007000000 */
[----:B------:R-:W-:Y:S02]  /*d680*/  SHF.R.S32.HI R5, RZ, 0x1f, R4 ;  /* 0x0000001fff057819 */ /* 0x000fe40000011404 */
[----:B------:R-:W-:-:S07]  /*d690*/  SHF.R.S32.HI R7, RZ, 0x1f, R6 ;  /* 0x0000001fff077819 */ /* 0x000fce0000011406 */
.L_x_251:
[----:B------:R-:W-:Y:S05]  /*d6a0*/  BSYNC B0 ;  /* 0x0000000000007941 */ /* 0x000fea0003800000 */
.L_x_250:
[----:B------:R-:W1:Y:S04]  /*d6b0*/  SHFL.UP PT, R3, R6, 0x1, RZ ;  /* 0x0420000006037989 */ /* 0x000e6800000e00ff */
[----:B------:R-:W2:Y:S01]  /*d6c0*/  SHFL.UP PT, R2, R7, 0x1, RZ ;  /* 0x0420000007027989 */ /* 0x000ea200000e00ff */
[----:B-1----:R-:W-:Y:S02]  /*d6d0*/  SEL R3, R3, RZ, P1 ;  /* 0x000000ff03037207 */ /* 0x002fe40000800000 */
[----:B--2---:R-:W-:Y:S02]  /*d6e0*/  SEL R2, R2, RZ, P1 ;  /* 0x000000ff02027207 */ /* 0x004fe40000800000 */
[----:B------:R-:W-:-:S05]  /*d6f0*/  IADD3 R18, P6, R3, R6, RZ ;  /* 0x0000000603127210 */ /* 0x000fca0007fde0ff */
[----:B------:R-:W-:Y:S01]  /*d700*/  IMAD.X R15, R2, 0x1, R7, P6 ;  /* 0x00000001020f7824 */ /* 0x000fe200030e0607 */
        /* <DEDUP_REMOVED lines=24> */
[----:B------:R-:W-:-:S04]  /*d890*/  IADD3 R17, P6, R2, UR5, RZ ;  /* 0x0000000502117c10 */ /* 0x000fc8000ffde0ff */
[----:B------:R-:W-:Y:S02]  /*d8a0*/  IADD3.X R19, R3, UR6, RZ, P6, !PT ;  /* 0x0000000603137c10 */ /* 0x000fe4000b7fe4ff */
[----:B------:R-:W-:-:S04]  /*d8b0*/  ISETP.GT.U32.AND P6, PT, R17, UR8, PT ;  /* 0x0000000811007c0c */ /* 0x000fc8000bfc4070 */
[----:B------:R-:W-:-:S13]  /*d8c0*/  ISETP.GT.U32.AND.EX P6, PT, R19, UR7, PT, P6 ;  /* 0x0000000713007c0c */ /* 0x000fda000bfc4160 */
[----:B------:R-:W-:-:S04]  /*d8d0*/  VOTE.ANY R14, PT, P6 ;  /* 0x00000000000e7806 */ /* 0x000fc800030e0100 */
[----:B------:R-:W-:-:S13]  /*d8e0*/  ISETP.NE.AND P6, PT, R14, RZ, PT ;  /* 0x000000ff0e00720c */ /* 0x000fda0003fc5270 */
[----:B------:R-:W-:Y:S05]  /*d8f0*/  @!P6 BRA `(.L_x_254) ;  /* 0xfffffff400b8e947 */ /* 0x000fea000383ffff */
[----:B------:R-:W-:Y:S02]  /*d900*/  IMAD.MOV.U32 R15, RZ, RZ, R2 ;  /* 0x000000ffff0f7224 */ /* 0x000fe400078e0002 */
[----:B------:R-:W-:-:S07]  /*d910*/  IMAD.MOV.U32 R22, RZ, RZ, R3 ;  /* 0x000000ffff167224 */ /* 0x000fce00078e0003 */
.L_x_249:
[----:B------:R-:W1:Y:S08]  /*d920*/  BREV R14, R14 ;  /* 0x0000000e000e7301 */ /* 0x000e700000000000 */
[----:B-1----:R-:W1:Y:S02]  /*d930*/  FLO.U32.SH R13, R14 ;  /* 0x0000000e000d7300 */ /* 0x002e6400000e0400 */
[----:B-1----:R-:W1:Y:S02]  /*d940*/  SHFL.IDX PT, R12, R12, R13, 0x1f ;  /* 0x00001f0d0c0c7589 */ /* 0x002e6400000e0000 */
[----:B-1----:R-:W-:-:S13]  /*d950*/  R2UR UR4, R12 ;  /* 0x000000000c0472ca */ /* 0x002fda00000e0000 */
[----:B------:R-:W-:-:S05]  /*d960*/  VIADD R17, R34, UR4 ;  /* 0x0000000422117c36 */ /* 0x000fca0008000000 */
[----:B------:R-:W-:-:S13]  /*d970*/  ISETP.GE.AND P1, PT, R17, UR21, PT ;  /* 0x0000001511007c0c */ /* 0x000fda000bf26270 */
[----:B------:R-:W1:Y:S02]  /*d980*/  @!P1 LDC.64 R2, c[0x0][0x918] ;  /* 0x00024600ff029b82 */ /* 0x000e640000000a00 */
[----:B-1----:R-:W-:-:S05]  /*d990*/  @!P1 IMAD.WIDE R2, R17, 0xc, R2 ;  /* 0x0000000c11029825 */ /* 0x002fca00078e0202 */
[----:B-----5:R1:W5:Y:S04]  /*d9a0*/  @!P1 LDG.E R8, desc[UR38][R2.64] ;  /* 0x0000002602089981 */ /* 0x020368000c1e1900 */
[----:B------:R1:W5:Y:S01]  /*d9b0*/  @!P1 LDG.E R9, desc[UR38][R2.64+0x4] ;  /* 0x0000042602099981 */ /* 0x000362000c1e1900 */
[----:B------:R-:W-:-:S03]  /*d9c0*/  IADD3 R18, P1, P2, R15, UR5, -R6 ;  /* 0x000000050f127c10 */ /* 0x000fc6000fa3e806 */
[----:B------:R-:W-:Y:S01]  /*d9d0*/  SHFL.IDX PT, R6, R6, R13, 0x1f ;  /* 0x00001f0d06067589 */ /* 0x000fe200000e0000 */
[----:B------:R-:W-:-:S03]  /*d9e0*/  IADD3.X R22, R22, UR6, ~R7, P1, P2 ;  /* 0x0000000616167c10 */ /* 0x000fc60008fe4c07 */
[----:B------:R-:W2:Y:S04]  /*d9f0*/  SHFL.IDX PT, R18, R18, R13, 0x1f ;  /* 0x00001f0d12127589 */ /* 0x000ea800000e0000 */
[----:B------:R-:W3:Y:S04]  /*da00*/  SHFL.IDX PT, R22, R22, R13, 0x1f ;  /* 0x00001f0d16167589 */ /* 0x000ee800000e0000 */
[----:B------:R1:W4:Y:S04]  /*da10*/  SHFL.IDX PT, R7, R7, R13, 0x1f ;  /* 0x00001f0d07077589 */ /* 0x00032800000e0000 */
[----:B------:R1:W1:Y:S04]  /*da20*/  SHFL.IDX PT, R5, R5, R13, 0x1f ;  /* 0x00001f0d05057589 */ /* 0x00026800000e0000 */
[----:B------:R1:W1:Y:S01]  /*da30*/  SHFL.IDX PT, R4, R4, R13, 0x1f ;  /* 0x00001f0d04047589 */ /* 0x00026200000e0000 */
[----:B--2---:R-:W-:-:S02]  /*da40*/  R2UR UR5, R18 ;  /* 0x00000000120572ca */ /* 0x004fc400000e0000 */
[----:B---3--:R-:W-:-:S15]  /*da50*/  R2UR UR6, R22 ;  /* 0x00000000160672ca */ /* 0x008fde00000e0000 */
.L_x_244:
[----:B-1----:R-:W1:Y:S01]  /*da60*/  LDC R2, c[0x0][0x910] ;  /* 0x00024400ff027b82 */ /* 0x002e620000000800 */
[----:B------:R-:W-:Y:S01]  /*da70*/  UMOV UR21, 0xffffffff ;  /* 0xffffffff00157882 */ /* 0x000fe20000000000 */
[----:B------:R-:W-:Y:S01]  /*da80*/  UMOV UR22, 0xffffffff ;  /* 0xffffffff00167882 */ /* 0x000fe20000000000 */
[----:B------:R-:W-:Y:S01]  /*da90*/  UMOV UR23, 0xffffffff ;  /* 0xffffffff00177882 */ /* 0x000fe20000000000 */
[----:B------:R-:W-:Y:S02]  /*daa0*/  MOV R15, RZ ;  /* 0x000000ff000f7202 */ /* 0x000fe40000000f00 */
[----:B-1----:R-:W-:-:S13]  /*dab0*/  ISETP.LE.AND P1, PT, R2, UR4, PT ;  /* 0x0000000402007c0c */ /* 0x002fda000bf23270 */
[----:B------:R-:W-:Y:S05]  /*dac0*/  @P1 BRA `(.L_x_243) ;  /* 0x0000000000f01947 */ /* 0x000fea0003800000 */
[C---:B------:R-:W-:Y:S01]  /*dad0*/  R2UR UR22, R4.reuse ;  /* 0x00000000041672ca */ /* 0x040fe200000e0000 */
[----:B------:R-:W-:Y:S01]  /*dae0*/  UIADD3 UR21, UP1, -UR5, UR8, URZ ;  /* 0x0000000805157290 */ /* 0x000fe2000ff3e13f */
[----:B------:R-:W-:Y:S01]  /*daf0*/  R2UR UR23, R5 ;  /* 0x00000000051772ca */ /* 0x000fe200000e0000 */
[----:B------:R-:W-:Y:S01]  /*db00*/  ULDC UR28, c[0x0][0x8c0] ;  /* 0x00023000001c7ab9 */ /* 0x000fe20000000800 */
[----:B------:R-:W-:Y:S01]  /*db10*/  ULDC UR30, c[0x0][0x8b0] ;  /* 0x00022c00001e7ab9 */ /* 0x000fe20000000800 */
[----:B------:R-:W-:Y:S01]  /*db20*/  ULDC UR31, c[0x0][0x904] ;  /* 0x00024100001f7ab9 */ /* 0x000fe20000000800 */
[----:B------:R-:W-:-:S03]  /*db30*/  SHF.R.U64 R2, R4, UR30, R5 ;  /* 0x0000001e04027c19 */ /* 0x000fc60008001205 */
[----:B------:R-:W-:-:S04]  /*db40*/  UIADD3.X UR22, ~UR6, UR7, URZ, UP1, !UPT ;  /* 0x0000000706167290 */ /* 0x000fc80008ffe53f */
[----:B------:R-:W-:Y:S02]  /*db50*/  USHF.R.U32.HI UR29, URZ, UR28, UR22 ;  /* 0x0000001c3f1d7299 */ /* 0x000fe40008011616 */
[----:B------:R-:W-:Y:S01]  /*db60*/  USHF.R.U32.HI UR34, URZ, UR30, UR23 ;  /* 0x0000001e3f227299 */ /* 0x000fe20008011617 */
[----:B------:R-:W-:Y:S01]  /*db70*/  R2UR UR23, R2 ;  /* 0x00000000021772ca */ /* 0x000fe200000e0000 */
[----:B------:R-:W-:Y:S02]  /*db80*/  USHF.R.U32.HI UR24, URZ, UR30, UR29 ;  /* 0x0000001e3f187299 */ /* 0x000fe4000801161d */
[----:B------:R-:W-:Y:S02]  /*db90*/  USHF.R.U64 UR21, UR21, UR28, UR22 ;  /* 0x0000001c15157299 */ /* 0x000fe40008001216 */
[----:B------:R-:W-:Y:S02]  /*dba0*/  USHF.R.U32.HI UR25, URZ, UR31, UR24 ;  /* 0x0000001f3f197299 */ /* 0x000fe40008011618 */
[----:B------:R-:W-:-:S02]  /*dbb0*/  USHF.R.U64 UR22, UR21, UR30, UR29 ;  /* 0x0000001e15167299 */ /* 0x000fc4000800121d */
[----:B------:R-:W-:Y:S02]  /*dbc0*/  ULOP3.LUT UR28, UR25, UR34, URZ, 0xfc, !UPT ;  /* 0x00000022191c7292 */ /* 0x000fe4000f8efc3f */
[----:B------:R-:W-:-:S04]  /*dbd0*/  USHF.R.U64 UR24, UR22, UR31, UR24 ;  /* 0x0000001f16187299 */ /* 0x000fc80008001218 */
[----:B------:R-:W-:-:S13]  /*dbe0*/  ISETP.NE.U32.AND P1, PT, RZ, UR28, PT ;  /* 0x0000001cff007c0c */ /* 0x000fda000bf25070 */
[----:B------:R-:W-:Y:S05]  /*dbf0*/  @!P1 BRA `(.L_x_255) ;  /* 0x0000000000189947 */ /* 0x000fea0003800000 */
[----:B------:R-:W-:-:S07]  /*dc00*/  MOV R12, 0xdc20 ;  /* 0x0000dc20000c7802 */ /* 0x000fce0000000f00 */
[----:B--2-45:R-:W-:Y:S05]  /*dc10*/  CALL.REL.NOINC `(.L_x_256) ;  /* 0x00000020008c7944 */ /* 0x034fea0003c00000 */
[----:B------:R-:W-:-:S04]  /*dc20*/  UIADD3 UR25, -UR28, URZ, URZ ;  /* 0x0000003f1c197290 */ /* 0x000fc8000fffe13f */
[----:B------:R-:W-:-:S03]  /*dc30*/  UIMAD UR24, UR23, UR25, UR24 ;  /* 0x00000019171872a4 */ /* 0x000fc6000f8e0218 */
[----:B------:R-:W-:Y:S01]  /*dc40*/  UMOV UR23, UR28 ;  /* 0x0000001c00177c82 */ /* 0x000fe20008000000 */
[----:B------:R-:W-:Y:S08]  /*dc50*/  BRA `(.L_x_257) ;  /* 0x0000000000587947 */ /* 0x000ff00003800000 */
.L_x_255:
[----:B------:R-:W1:Y:S01]  /*dc60*/  I2F.U32.RP R2, UR23 ;  /* 0x0000001700027d06 */ /* 0x000e620008209000 */
[----:B------:R-:W-:Y:S01]  /*dc70*/  UMOV UR28, URZ ;  /* 0x0000003f001c7c82 */ /* 0x000fe20008000000 */
[----:B------:R-:W-:-:S06]  /*dc80*/  UISETP.NE.U32.AND UP4, UPT, UR23, URZ, UPT ;  /* 0x0000003f1700728c */ /* 0x000fcc000bf85070 */
[----:B-1----:R-:W1:Y:S02]  /*dc90*/  MUFU.RCP R2, R2 ;  /* 0x0000000200027308 */ /* 0x002e640000001000 */
[----:B-1----:R-:W-:-:S06]  /*dca0*/  VIADD R3, R2, 0xffffffe ;  /* 0x0ffffffe02037836 */ /* 0x002fcc0000000000 */
[----:B------:R-:W1:Y:S02]  /*dcb0*/  F2I.FTZ.U32.TRUNC.NTZ R3, R3 ;  /* 0x0000000300037305 */ /* 0x000e64000021f000 */
[----:B-1----:R-:W-:-:S13]  /*dcc0*/  R2UR UR29, R3 ;  /* 0x00000000031d72ca */ /* 0x002fda00000e0000 */
[----:B------:R-:W-:-:S04]  /*dcd0*/  UIADD3 UR25, URZ, -UR29, URZ ;  /* 0x8000001d3f197290 */ /* 0x000fc8000fffe03f */
[----:B------:R-:W-:-:S04]  /*dce0*/  UIMAD UR25, UR25, UR23, URZ ;  /* 0x00000017191972a4 */ /* 0x000fc8000f8e023f */
[----:B------:R-:W-:-:S04]  /*dcf0*/  UIMAD.WIDE.U32 UR28, UR29, UR25, UR28 ;  /* 0x000000191d1c72a5 */ /* 0x000fc8000f8e001c */
[----:B------:R-:W-:-:S04]  /*dd00*/  UIMAD.WIDE.U32 UR28, UR29, UR24, URZ ;  /* 0x000000181d1c72a5 */ /* 0x000fc8000f8e003f */
[----:B------:R-:W-:-:S04]  /*dd10*/  UIADD3 UR25, -UR29, URZ, URZ ;  /* 0x0000003f1d197290 */ /* 0x000fc8000fffe13f */
[----:B------:R-:W-:-:S04]  /*dd20*/  UIMAD UR25, UR23, UR25, UR24 ;  /* 0x00000019171972a4 */ /* 0x000fc8000f8e0218 */
[----:B------:R-:W-:-:S11]  /*dd30*/  UISETP.GE.U32.AND UP1, UPT, UR25, UR23, UPT ;  /* 0x000000171900728c */ /* 0x000fd6000bf26070 */
[----:B------:R-:W-:Y:S02]  /*dd40*/  @UP1 UIADD3 UR25, UR25, -UR23, URZ ;  /* 0x8000001719191290 */ /* 0x000fe4000fffe03f */
[----:B------:R-:W-:Y:S02]  /*dd50*/  @UP1 UIADD3 UR29, UR29, 0x1, URZ ;  /* 0x000000011d1d1890 */ /* 0x000fe4000fffe03f */
[----:B------:R-:W-:-:S11]  /*dd60*/  UISETP.GE.U32.AND UP2, UPT, UR25, UR23, UPT ;  /* 0x000000171900728c */ /* 0x000fd6000bf46070 */
[----:B------:R-:W-:Y:S02]  /*dd70*/  @UP2 UIADD3 UR29, UR29, 0x1, URZ ;  /* 0x000000011d1d2890 */ /* 0x000fe4000fffe03f */
[----:B------:R-:W-:-:S04]  /*dd80*/  @!UP4 ULOP3.LUT UR29, URZ, UR23, URZ, 0x33, !UPT ;  /* 0x000000173f1dc292 */ /* 0x000fc8000f8e333f */
[----:B------:R-:W-:-:S04]  /*dd90*/  UIADD3 UR25, -UR29, URZ, URZ ;  /* 0x0000003f1d197290 */ /* 0x000fc8000fffe13f */
[----:B------:R-:W-:-:S03]  /*dda0*/  UIMAD UR24, UR23, UR25, UR24 ;  /* 0x00000019171872a4 */ /* 0x000fc6000f8e0218 */
[----:B------:R-:W-:-:S09]  /*ddb0*/  UMOV UR23, UR29 ;  /* 0x0000001d00177c82 */ /* 0x000fd20008000000 */
.L_x_257:
[----:B------:R-:W-:Y:S01]  /*ddc0*/  ULOP3.LUT UR22, UR22, UR19, URZ, 0xc0, !UPT ;  /* 0x0000001316167292 */ /* 0x000fe2000f8ec03f */
[----:B------:R-:W-:Y:S01]  /*ddd0*/  IMAD.MOV.U32 R15, RZ, RZ, 0x1 ;  /* 0x00000001ff0f7424 */ /* 0x000fe200078e00ff */
[----:B------:R-:W-:Y:S02]  /*dde0*/  ULOP3.LUT UR21, UR21, UR35, URZ, 0xc0, !UPT ;  /* 0x0000002315157292 */ /* 0x000fe4000f8ec03f */
[----:B------:R-:W-:Y:S01]  /*ddf0*/  UIMAD UR22, UR18, UR23, UR22 ;  /* 0x00000017121672a4 */ /* 0x000fe2000f8e0216 */
[----:B------:R-:W-:Y:S01]  /*de00*/  ULDC UR28, c[0x0][0x8a8] ;  /* 0x00022a00001c7ab9 */ /* 0x000fe20000000800 */
[----:B------:R-:W-:Y:S01]  /*de10*/  ULDC UR25, c[0x0][0x8b8] ;  /* 0x00022e0000197ab9 */ /* 0x000fe20000000800 */
[----:B------:R-:W-:Y:S02]  /*de20*/  UIMAD UR24, UR24, UR28, UR21 ;  /* 0x0000001c181872a4 */ /* 0x000fe4000f8e0215 */
[----:B------:R-:W-:Y:S01]  /*de30*/  UIMAD UR22, UR22, UR25, UR42 ;  /* 0x00000019161672a4 */ /* 0x000fe2000f8e022a */
[----:B------:R-:W-:Y:S01]  /*de40*/  @UP3 UMOV UR23, UR4 ;  /* 0x0000000400173c82 */ /* 0x000fe20008000000 */
[----:B------:R-:W-:-:S03]  /*de50*/  @!UP3 UMOV UR23, UR4 ;  /* 0x000000040017bc82 */ /* 0x000fc60008000000 */
[----:B------:R-:W-:Y:S02]  /*de60*/  @UP3 UMOV UR21, UR24 ;  /* 0x0000001800153c82 */ /* 0x000fe40008000000 */
[----:B------:R-:W-:Y:S01]  /*de70*/  @!UP3 UMOV UR21, UR22 ;  /* 0x000000160015bc82 */ /* 0x000fe20008000000 */
[----:B------:R-:W-:-:S05]  /*de80*/  @!UP3 UMOV UR22, UR24 ;  /* 0x000000180016bc82 */ /* 0x000fca0008000000 */
.L_x_243:
[----:B------:R-:W-:-:S06]  /*de90*/  UISETP.NE.AND UP1, UPT, UR15, 0x3, UPT ;  /* 0x000000030f00788c */ /* 0x000fcc000bf25270 */
[----:B------:R-:W-:-:S13]  /*dea0*/  PLOP3.LUT P1, PT, PT, PT, UP1, 0x80, 0x0 ;  /* 0x000000000000781c */ /* 0x000fda0003f2f018 */
[----:B------:R-:W-:Y:S05]  /*deb0*/  @!P1 BRA `(.L_x_258) ;  /* 0x0000000000049947 */ /* 0x000fea0003800000 */
[----:B--2---:R-:W-:Y:S01]  /*dec0*/  BPT.TRAP 0x1 ;  /* 0x000000040000795c */ /* 0x004fe20000300000 */
.L_x_258:
[----:B------:R-:W1:Y:S01]  /*ded0*/  S2R R2, SR_CgaCtaId ;  /* 0x0000000000027919 */ /* 0x000e620000008800 */
[----:B------:R-:W-:-:S04]  /*dee0*/  MOV R3, 0x400 ;  /* 0x0000040000037802 */ /* 0x000fc80000000f00 */
[----:B-1----:R-:W-:Y:S02]  /*def0*/  LEA R3, R2, R3, 0x18 ;  /* 0x0000000302037211 */ /* 0x002fe400078ec0ff */
[----:B------:R-:W-:-:S03]  /*df00*/  SHF.L.U32 R2, R0, 0x1f, RZ ;  /* 0x0000001f00027819 */ /* 0x000fc600000006ff */
[----:B------:R-:W-:-:S04]  /*df10*/  IMAD R17, R16, 0x8, R3 ;  /* 0x0000000810117824 */ /* 0x000fc800078e0203 */
[----:B------:R-:W1:Y:S02]  /*df20*/  SYNCS.PHASECHK.TRANS64.TRYWAIT P2, [R17+URZ+0x38440], R2 ;  /* 0x03844002110075a7 */ /* 0x000e64000804017f */
[----:B-1----:R-:W-:Y:S05]  /*df30*/  @!P2 BRA `(.L_x_259) ;  /* 0x000000180024a947 */ /* 0x002fea0003800000 */
.L_x_335:
[----:B------:R-:W-:Y:S01]  /*df40*/  ELECT P2, URZ, PT ;  /* 0x00000000003f782f */ /* 0x000fe20003840000 */
[----:B------:R-:W-:-:S12]  /*df50*/  BSSY B0, `(.L_x_260) ;  /* 0x0000010000007945 */ /* 0x000fd80003800000 */
[----:B------:R-:W-:Y:S05]  /*df60*/  @!P2 BRA `(.L_x_261) ;  /* 0x000000000038a947 */ /* 0x000fea0003800000 */
[----:B-1----:R-:W-:Y:S02]  /*df70*/  IMAD R2, R16, 0x10, R3 ;  /* 0x0000001010027824 */ /* 0x002fe400078e0203 */
[----:B------:R-:W-:Y:S02]  /*df80*/  IMAD.U32 R14, RZ, RZ, UR23 ;  /* 0x00000017ff0e7e24 */ /* 0x000fe4000f8e00ff */
[----:B------:R-:W-:Y:S02]  /*df90*/  IMAD.U32 R13, RZ, RZ, UR22 ;  /* 0x00000016ff0d7e24 */ /* 0x000fe4000f8e00ff */
[----:B------:R-:W-:-:S05]  /*dfa0*/  IMAD.U32 R12, RZ, RZ, UR21 ;  /* 0x00000015ff0c7e24 */ /* 0x000fca000f8e00ff */
[----:B------:R1:W-:Y:S01]  /*dfb0*/  STS.128 [R2+0x385c0], R12 ;  /* 0x0385c00c02007388 */ /* 0x0003e20000000c00 */
[----:B------:R-:W-:Y:S01]  /*dfc0*/  @!PT LDS RZ, [RZ] ;  /* 0x00000000fffff984 */ /* 0x000fe20000000800 */
[----:B------:R-:W-:Y:S01]  /*dfd0*/  @!PT LDS RZ, [RZ] ;  /* 0x00000000fffff984 */ /* 0x000fe20000000800 */
[----:B------:R-:W-:Y:S01]  /*dfe0*/  @!PT LDS RZ, [RZ] ;  /* 0x00000000fffff984 */ /* 0x000fe20000000800 */
[----:B------:R-:W-:Y:S01]  /*dff0*/  @!PT LDS RZ, [RZ] ;  /* 0x00000000fffff984 */ /* 0x000fe20000000800 */
[----:B------:R3:W-:Y:S06]  /*e000*/  MEMBAR.ALL.CTA ;  /* 0x0000000000007992 */ /* 0x0007ec0000008000 */
[----:B---3--:R-:W3:Y:S01]  /*e010*/  FENCE.VIEW.ASYNC.S ;  /* 0x00000000000073c6 */ /* 0x008ee20000000000 */
[----:B------:R-:W-:Y:S05]  /*e020*/  @!P1 BRA `(.L_x_262) ;  /* 0x0000000000049947 */ /* 0x000fea0003800000 */
[----:B--2---:R-:W-:Y:S01]  /*e030*/  BPT.TRAP 0x1 ;  /* 0x000000040000795c */ /* 0x004fe20000300000 */
.L_x_262:
[----:B---3--:R3:W-:Y:S02]  /*e040*/  SYNCS.ARRIVE.TRANS64.A1T0 RZ, [R17+URZ+0x38400], RZ ;  /* 0x038400ff11ff79a7 */ /* 0x0087e4000810003f */
.L_x_261:
[----:B--2---:R-:W-:Y:S05]  /*e050*/  BSYNC B0 ;  /* 0x0000000000007941 */ /* 0x004fea0003800000 */
.L_x_260:
[----:B------:R-:W-:Y:S01]  /*e060*/  ISETP.NE.AND P3, PT, R15, RZ, PT ;  /* 0x000000ff0f00720c */ /* 0x000fe20003f65270 */
[----:B------:R-:W-:-:S05]  /*e070*/  VIADD R16, R16, 0x1 ;  /* 0x0000000110107836 */ /* 0x000fca0000000000 */
[----:B------:R-:W-:-:S04]  /*e080*/  ISETP.NE.AND P2, PT, R16, 0x8, PT ;  /* 0x000000081000780c */ /* 0x000fc80003f45270 */
[----:B-1----:R-:W-:Y:S02]  /*e090*/  SEL R13, RZ, 0x1, P2 ;  /* 0x00000001ff0d7807 */ /* 0x002fe40001000000 */
[----:B------:R-:W-:Y:S02]  /*e0a0*/  SEL R16, R16, RZ, P2 ;  /* 0x000000ff10107207 */ /* 0x000fe40001000000 */
[----:B------:R-:W-:Y:S01]  /*e0b0*/  LOP3.LUT R0, R0, R13, RZ, 0x3c, !PT ;  /* 0x0000000d00007212 */ /* 0x000fe200078e3cff */
[----:B------:R-:W-:Y:S06]  /*e0c0*/  @P3 BRA `(.L_x_263) ;  /* 0xffffffe400003947 */ /* 0x000fec000383ffff */
[----:B------:R-:W-:Y:S05]  /*e0d0*/  @!P1 BRA `(.L_x_264) ;  /* 0x0000000000049947 */ /* 0x000fea0003800000 */
[----:B------:R-:W-:Y:S01]  /*e0e0*/  BPT.TRAP 0x1 ;  /* 0x000000040000795c */ /* 0x000fe20000300000 */
.L_x_264:
[----:B------:R-:W-:Y:S01]  /*e0f0*/  IMAD R5, R16, 0x8, R3 ;  /* 0x0000000810057824 */ /* 0x000fe200078e0203 */
[----:B------:R-:W-:-:S04]  /*e100*/  SHF.L.U32 R2, R0, 0x1f, RZ ;  /* 0x0000001f00027819 */ /* 0x000fc800000006ff */
[----:B------:R-:W1:Y:S02]  /*e110*/  SYNCS.PHASECHK.TRANS64.TRYWAIT P0, [R5+URZ+0x38440], R2 ;  /* 0x03844002050075a7 */ /* 0x000e64000800017f */
[----:B-1----:R-:W-:Y:S05]  /*e120*/  @!P0 BRA `(.L_x_265) ;  /* 0x0000001400bc8947 */ /* 0x002fea0003800000 */
.L_x_336:
[----:B------:R-:W-:Y:S05]  /*e130*/  @!P1 BRA `(.L_x_266) ;  /* 0x0000000000049947 */ /* 0x000fea0003800000 */
[----:B------:R-:W-:Y:S01]  /*e140*/  BPT.TRAP 0x1 ;  /* 0x000000040000795c */ /* 0x000fe20000300000 */
.L_x_266:
[----:B------:R-:W-:-:S05]  /*e150*/  VIADD R16, R16, 0x1 ;  /* 0x0000000110107836 */ /* 0x000fca0000000000 */
[----:B------:R-:W-:-:S04]  /*e160*/  ISETP.NE.AND P0, PT, R16, 0x8, PT ;  /* 0x000000081000780c */ /* 0x000fc80003f05270 */
[----:B-1----:R-:W-:Y:S02]  /*e170*/  SEL R5, RZ, 0x1, P0 ;  /* 0x00000001ff057807 */ /* 0x002fe40000000000 */
[----:B------:R-:W-:Y:S02]  /*e180*/  SEL R16, R16, RZ, P0 ;  /* 0x000000ff10107207 */ /* 0x000fe40000000000 */
[----:B------:R-:W-:Y:S02]  /*e190*/  LOP3.LUT R5, R0, R5, RZ, 0x3c, !PT ;  /* 0x0000000500057212 */ /* 0x000fe400078e3cff */
[----:B----4-:R-:W-:Y:S02]  /*e1a0*/  LEA R7, R16, R3, 0x3 ;  /* 0x0000000310077211 */ /* 0x010fe400078e18ff */
[----:B------:R-:W-:-:S04]  /*e1b0*/  SHF.L.U32 R0, R5, 0x1f, RZ ;  /* 0x0000001f05007819 */ /* 0x000fc800000006ff */
[----:B------:R-:W1:Y:S02]  /*e1c0*/  SYNCS.PHASECHK.TRANS64.TRYWAIT P0, [R7+URZ+0x38440], R0 ;  /* 0x03844000070075a7 */ /* 0x000e64000800017f */
[----:B-1----:R-:W-:Y:S05]  /*e1d0*/  @!P0 BRA `(.L_x_267) ;  /* 0x0000001400a48947 */ /* 0x002fea0003800000 */
.L_x_337:
[----:B------:R-:W-:Y:S05]  /*e1e0*/  @!P1 BRA `(.L_x_268) ;  /* 0x0000000000049947 */ /* 0x000fea0003800000 */
[----:B------:R-:W-:Y:S01]  /*e1f0*/  BPT.TRAP 0x1 ;  /* 0x000000040000795c */ /* 0x000fe20000300000 */
.L_x_268:
[----:B-1----:R-:W-:-:S05]  /*e200*/  VIADD R0, R16, 0x1 ;  /* 0x0000000110007836 */ /* 0x002fca0000000000 */
[----:B------:R-:W-:-:S04]  /*e210*/  ISETP.NE.AND P0, PT, R0, 0x8, PT ;  /* 0x000000080000780c */ /* 0x000fc80003f05270 */
[----:B------:R-:W-:Y:S02]  /*e220*/  SEL R2, RZ, 0x1, P0 ;  /* 0x00000001ff027807 */ /* 0x000fe40000000000 */
[----:B------:R-:W-:Y:S02]  /*e230*/  SEL R4, R0, RZ, P0 ;  /* 0x000000ff00047207 */ /* 0x000fe40000000000 */
[----:B------:R-:W-:-:S03]  /*e240*/  LOP3.LUT R5, R5, R2, RZ, 0x3c, !PT ;  /* 0x0000000205057212 */ /* 0x000fc600078e3cff */
[----:B------:R-:W-:Y:S01]  /*e250*/  IMAD R7, R4, 0x8, R3 ;  /* 0x0000000804077824 */ /* 0x000fe200078e0203 */
[----:B------:R-:W-:-:S04]  /*e260*/  SHF.L.U32 R0, R5, 0x1f, RZ ;  /* 0x0000001f05007819 */ /* 0x000fc800000006ff */
[----:B------:R-:W1:Y:S02]  /*e270*/  SYNCS.PHASECHK.TRANS64.TRYWAIT P0, [R7+URZ+0x38440], R0 ;  /* 0x03844000070075a7 */ /* 0x000e64000800017f */
[----:B-1----:R-:W-:Y:S05]  /*e280*/  @!P0 BRA `(.L_x_269) ;  /* 0x00000014008c8947 */ /* 0x002fea0003800000 */
.L_x_338:
[----:B------:R-:W-:Y:S05]  /*e290*/  @!P1 BRA `(.L_x_270) ;  /* 0x0000000000049947 */ /* 0x000fea0003800000 */
[----:B------:R-:W-:Y:S01]  /*e2a0*/  BPT.TRAP 0x1 ;  /* 0x000000040000795c */ /* 0x000fe20000300000 */
.L_x_270:
        /* <DEDUP_REMOVED lines=9> */
.L_x_339:
[----:B------:R-:W-:Y:S05]  /*e340*/  @!P1 BRA `(.L_x_272) ;  /* 0x0000000000049947 */ /* 0x000fea0003800000 */
[----:B------:R-:W-:Y:S01]  /*e350*/  BPT.TRAP 0x1 ;  /* 0x000000040000795c */ /* 0x000fe20000300000 */
.L_x_272:
        /* <DEDUP_REMOVED lines=9> */
.L_x_340:
[----:B------:R-:W-:Y:S05]  /*e3f0*/  @!P1 BRA `(.L_x_274) ;  /* 0x0000000000049947 */ /* 0x000fea0003800000 */
[----:B------:R-:W-:Y:S01]  /*e400*/  BPT.TRAP 0x1 ;  /* 0x000000040000795c */ /* 0x000fe20000300000 */
.L_x_274:
        /* <DEDUP_REMOVED lines=9> */
.L_x_341:
[----:B------:R-:W-:Y:S05]  /*e4a0*/  @!P1 BRA `(.L_x_276) ;  /* 0x0000000000049947 */ /* 0x000fea0003800000 */
[----:B------:R-:W-:Y:S01]  /*e4b0*/  BPT.TRAP 0x1 ;  /* 0x000000040000795c */ /* 0x000fe20000300000 */
.L_x_276:
        /* <DEDUP_REMOVED lines=9> */
.L_x_342:
[----:B------:R-:W-:Y:S05]  /*e550*/  @!P1 BRA `(.L_x_278) ;  /* 0x0000000000049947 */ /* 0x000fea0003800000 */
[----:B------:R-:W-:Y:S01]  /*e560*/  BPT.TRAP 0x1 ;  /* 0x000000040000795c */ /* 0x000fe20000300000 */
.L_x_278:
[----:B-1----:R-:W-:-:S04]  /*e570*/  IADD3 R0, R4, 0x1, RZ ;  /* 0x0000000104007810 */ /* 0x002fc80007ffe0ff */
[----:B------:R-:W-:-:S04]  /*e580*/  ISETP.NE.AND P0, PT, R0, 0x8, PT ;  /* 0x000000080000780c */ /* 0x000fc80003f05270 */
[----:B------:R-:W-:Y:S02]  /*e590*/  SEL R2, RZ, 0x1, P0 ;  /* 0x00000001ff027807 */ /* 0x000fe40000000000 */
[----:B------:R-:W-:Y:S02]  /*e5a0*/  SEL R0, R0, RZ, P0 ;  /* 0x000000ff00007207 */ /* 0x000fe40000000000 */
[----:B------:R-:W-:-:S03]  /*e5b0*/  LOP3.LUT R2, R5, R2, RZ, 0x3c, !PT ;  /* 0x0000000205027212 */ /* 0x000fc600078e3cff */
[----:B------:R-:W-:Y:S01]  /*e5c0*/  IMAD R3, R0, 0x8, R3 ;  /* 0x0000000800037824 */ /* 0x000fe200078e0203 */
[----:B------:R-:W-:-:S07]  /*e5d0*/  SHF.L.U32 R0, R2, 0x1f, RZ ;  /* 0x0000001f02007819 */ /* 0x000fce00000006ff */
.L_x_279:
[----:B-1----:R1:W2:Y:S02]  /*e5e0*/  SYNCS.PHASECHK.TRANS64.TRYWAIT P0, [R3+URZ+0x38440], R0 ;  /* 0x03844000030075a7 */ /* 0x0022a4000800017f */
[----:B--2---:R-:W-:Y:S05]  /*e5f0*/  @!P0 NANOSLEEP.SYNCS 0x989680 ;  /* 0x009896800000895d */ /* 0x004fea0003900000 */
[----:B------:R-:W2:Y:S02]  /*e600*/  @!P0 SYNCS.PHASECHK.TRANS64 P0, [R3+URZ+0x38440], R0 ;  /* 0x03844000030085a7 */ /* 0x000ea4000800007f */
[----:B--2---:R-:W-:Y:S05]  /*e610*/  @P0 EXIT ;  /* 0x000000000000094d */ /* 0x004fea0003800000 */
[----:B------:R-:W-:Y:S05]  /*e620*/  BRA `(.L_x_279) ;  /* 0xfffffffc00ec7947 */ /* 0x000fea000383ffff */
.L_x_22:
[----:B-1----:R-:W-:-:S04]  /*e630*/  IMAD.U32 R3, RZ, RZ, UR11 ;  /* 0x0000000bff037e24 */ /* 0x002fc8000f8e00ff */
[----:B------:R1:W2:Y:S03]  /*e640*/  SYNCS.PHASECHK.TRANS64.TRYWAIT P1, [R3+URZ+0x38400], R0 ;  /* 0x03840000030075a7 */ /* 0x0002a6000802017f */
[----:B--2---:R-:W-:Y:S05]  /*e650*/  @!P1 NANOSLEEP.SYNCS 0x989680 ;  /* 0x009896800000995d */ /* 0x004fea0003900000 */
[----:B------:R-:W2:Y:S02]  /*e660*/  @!P1 SYNCS.PHASECHK.TRANS64 P1, [R3+URZ+0x38400], R0 ;  /* 0x03840000030095a7 */ /* 0x000ea4000802007f */
[----:B--2---:R-:W-:Y:S05]  /*e670*/  @!P1 BRA `(.L_x_22) ;  /* 0xfffffffc00ec9947 */ /* 0x004fea000383ffff */
[----:B------:R-:W-:Y:S05]  /*e680*/  BRA `(.L_x_280) ;  /* 0xffffff4800147947 */ /* 0x000fea000383ffff */
.L_x_34:
[----:B------:R-:W-:-:S06]  /*e690*/  UIADD3 UR4, UR48, UR51, URZ ;  /* 0x0000003330047290 */ /* 0x000fcc000fffe03f */
[----:B-1----:R-:W-:-:S04]  /*e6a0*/  IMAD.U32 R5, RZ, RZ, UR4 ;  /* 0x00000004ff057e24 */ /* 0x002fc8000f8e00ff */
[----:B------:R1:W2:Y:S03]  /*e6b0*/  SYNCS.PHASECHK.TRANS64.TRYWAIT P0, [R5+URZ], R6 ;  /* 0x00000006050075a7 */ /* 0x0002a6000800017f */
[----:B--2---:R-:W-:Y:S05]  /*e6c0*/  @!P0 NANOSLEEP.SYNCS 0x989680 ;  /* 0x009896800000895d */ /* 0x004fea0003900000 */
[----:B------:R-:W2:Y:S02]  /*e6d0*/  @!P0 SYNCS.PHASECHK.TRANS64 P0, [R5+URZ], R6 ;  /* 0x00000006050085a7 */ /* 0x000ea4000800007f */
[----:B--2---:R-:W-:Y:S05]  /*e6e0*/  @!P0 BRA `(.L_x_34) ;  /* 0xfffffffc00e88947 */ /* 0x004fea000383ffff */
[----:B------:R-:W-:Y:S05]  /*e6f0*/  BRA `(.L_x_281) ;  /* 0xffffff5400547947 */ /* 0x000fea000383ffff */
.L_x_39:
[----:B--2---:R-:W-:-:S04]  /*e700*/  IMAD.U32 R5, RZ, RZ, UR4 ;  /* 0x00000004ff057e24 */ /* 0x004fc8000f8e00ff */
[----:B------:R2:W3:Y:S03]  /*e710*/  SYNCS.PHASECHK.TRANS64.TRYWAIT P0, [R5+URZ+0x38480], R0 ;  /* 0x03848000050075a7 */ /* 0x0004e6000800017f */
[----:B---3--:R-:W-:Y:S05]  /*e720*/  @!P0 NANOSLEEP.SYNCS 0x989680 ;  /* 0x009896800000895d */ /* 0x008fea0003900000 */
[----:B------:R-:W3:Y:S02]  /*e730*/  @!P0 SYNCS.PHASECHK.TRANS64 P0, [R5+URZ+0x38480], R0 ;  /* 0x03848000050085a7 */ /* 0x000ee4000800007f */
[----:B---3--:R-:W-:Y:S05]  /*e740*/  @!P0 BRA `(.L_x_39) ;  /* 0xfffffffc00ec8947 */ /* 0x008fea000383ffff */
[----:B------:R-:W-:Y:S05]  /*e750*/  BRA `(.L_x_38) ;  /* 0xffffff58008c7947 */ /* 0x000fea000383ffff */
.L_x_44:
[----:B--2---:R-:W-:-:S04]  /*e760*/  IMAD.U32 R5, RZ, RZ, UR4 ;  /* 0x00000004ff057e24 */ /* 0x004fc8000f8e00ff */
[----:B------:R2:W3:Y:S03]  /*e770*/  SYNCS.PHASECHK.TRANS64.TRYWAIT P0, [R5+URZ+0x38480], R4 ;  /* 0x03848004050075a7 */ /* 0x0004e6000800017f */
[----:B---3--:R-:W-:Y:S05]  /*e780*/  @!P0 NANOSLEEP.SYNCS 0x989680 ;  /* 0x009896800000895d */ /* 0x008fea0003900000 */
[----:B------:R-:W3:Y:S02]  /*e790*/  @!P0 SYNCS.PHASECHK.TRANS64 P0, [R5+URZ+0x38480], R4 ;  /* 0x03848004050085a7 */ /* 0x000ee4000800007f */
[----:B---3--:R-:W-:Y:S05]  /*e7a0*/  @!P0 BRA `(.L_x_44) ;  /* 0xfffffffc00ec8947 */ /* 0x008fea000383ffff */
[----:B------:R-:W-:Y:S05]  /*e7b0*/  BRA `(.L_x_43) ;  /* 0xffffff5c005c7947 */ /* 0x000fea000383ffff */
.L_x_50:
[----:B------:R-:W-:-:S06]  /*e7c0*/  UIADD3 UR4, UR48, UR51, URZ ;  /* 0x0000003330047290 */ /* 0x000fcc000fffe03f */
[----:B--2---:R-:W-:-:S04]  /*e7d0*/  IMAD.U32 R5, RZ, RZ, UR4 ;  /* 0x00000004ff057e24 */ /* 0x004fc8000f8e00ff */
[----:B------:R2:W3:Y:S03]  /*e7e0*/  SYNCS.PHASECHK.TRANS64.TRYWAIT P0, [R5+URZ+0x10], R0 ;  /* 0x00001000050075a7 */ /* 0x0004e6000800017f */
[----:B---3--:R-:W-:Y:S05]  /*e7f0*/  @!P0 NANOSLEEP.SYNCS 0x989680 ;  /* 0x009896800000895d */ /* 0x008fea0003900000 */
[----:B------:R-:W3:Y:S02]  /*e800*/  @!P0 SYNCS.PHASECHK.TRANS64 P0, [R5+URZ+0x10], R0 ;  /* 0x00001000050085a7 */ /* 0x000ee4000800007f */
[----:B---3--:R-:W-:Y:S05]  /*e810*/  @!P0 BRA `(.L_x_50) ;  /* 0xfffffffc00e88947 */ /* 0x008fea000383ffff */
[----:B------:R-:W-:Y:S05]  /*e820*/  BRA `(.L_x_282) ;  /* 0xffffff60008c7947 */ /* 0x000fea000383ffff */
.L_x_62:
[----:B------:R-:W-:-:S07]  /*e830*/  IMAD.MOV.U32 R15, RZ, RZ, -0x1 ;  /* 0xffffffffff0f7424 */ /* 0x000fce00078e00ff */
[----:B-12345:R-:W-:Y:S05]  /*e840*/  WARPSYNC.COLLECTIVE R15, `(.L_x_283) ;  /* 0x000000000f0c7348 */ /* 0x03efea0003c00000 */
[----:B------:R-:W-:Y:S02]  /*e850*/  ELECT P6, UR62, PT ;  /* 0x00000000003e782f */ /* 0x000fe400038c0000 */
[----:B------:R-:W-:Y:S01]  /*e860*/  MOV R14, UR62 ;  /* 0x0000003e000e7c02 */ /* 0x000fe20008000f00 */
[----:B-12345:R-:W-:Y:S10]  /*e870*/  ENDCOLLECTIVE ;  /* 0x000000000000791b */ /* 0x03eff40003800000 */
.L_x_283:
[----:B------:R-:W-:Y:S05]  /*e880*/  BRA `(.L_x_284) ;  /* 0xffffff6800107947 */ /* 0x000fea000383ffff */
.L_x_64:
[----:B-1----:R-:W-:-:S04]  /*e890*/  IMAD.U32 R5, RZ, RZ, UR50 ;  /* 0x00000032ff057e24 */ /* 0x002fc8000f8e00ff */
[----:B------:R1:W2:Y:S03]  /*e8a0*/  SYNCS.PHASECHK.TRANS64.TRYWAIT P2, [R5+URZ+0x38550], R12 ;  /* 0x0385500c050075a7 */ /* 0x0002a6000804017f */
[----:B--2---:R-:W-:Y:S05]  /*e8b0*/  @!P2 NANOSLEEP.SYNCS 0x989680 ;  /* 0x009896800000a95d */ /* 0x004fea0003900000 */
[----:B------:R-:W2:Y:S02]  /*e8c0*/  @!P2 SYNCS.PHASECHK.TRANS64 P2, [R5+URZ+0x38550], R12 ;  /* 0x0385500c0500a5a7 */ /* 0x000ea4000804007f */
[----:B--2---:R-:W-:Y:S05]  /*e8d0*/  @!P2 BRA `(.L_x_64) ;  /* 0xfffffffc00eca947 */ /* 0x004fea000383ffff */
[----:B------:R-:W-:Y:S05]  /*e8e0*/  BRA `(.L_x_285) ;  /* 0xffffff6800287947 */ /* 0x000fea000383ffff */
.L_x_70:
[----:B--2---:R-:W-:-:S04]  /*e8f0*/  IMAD.U32 R15, RZ, RZ, UR50 ;  /* 0x00000032ff0f7e24 */ /* 0x004fc8000f8e00ff */
[----:B------:R2:W3:Y:S03]  /*e900*/  SYNCS.PHASECHK.TRANS64.TRYWAIT P3, [R15+URZ+0x38558], R12 ;  /* 0x0385580c0f0075a7 */ /* 0x0004e6000806017f */
[----:B---3--:R-:W-:Y:S05]  /*e910*/  @!P3 NANOSLEEP.SYNCS 0x989680 ;  /* 0x009896800000b95d */ /* 0x008fea0003900000 */
[----:B------:R-:W3:Y:S02]  /*e920*/  @!P3 SYNCS.PHASECHK.TRANS64 P3, [R15+URZ+0x38558], R12 ;  /* 0x0385580c0f00b5a7 */ /* 0x000ee4000806007f */
[----:B---3--:R-:W-:Y:S05]  /*e930*/  @!P3 BRA `(.L_x_70) ;  /* 0xfffffffc00ecb947 */ /* 0x008fea000383ffff */
[----:B------:R-:W-:Y:S05]  /*e940*/  BRA `(.L_x_286) ;  /* 0xffffff6c007c7947 */ /* 0x000fea000383ffff */
.L_x_75:
[----:B---3--:R-:W-:-:S04]  /*e950*/  IMAD.U32 R15, RZ, RZ, UR50 ;  /* 0x00000032ff0f7e24 */ /* 0x008fc8000f8e00ff */
[----:B------:R3:W4:Y:S03]  /*e960*/  SYNCS.PHASECHK.TRANS64.TRYWAIT P3, [R15+URZ+0x38560], R12 ;  /* 0x0385600c0f0075a7 */ /* 0x000726000806017f */
[----:B----4-:R-:W-:Y:S05]  /*e970*/  @!P3 NANOSLEEP.SYNCS 0x989680 ;  /* 0x009896800000b95d */ /* 0x010fea0003900000 */
[----:B------:R-:W4:Y:S02]  /*e980*/  @!P3 SYNCS.PHASECHK.TRANS64 P3, [R15+URZ+0x38560], R12 ;  /* 0x0385600c0f00b5a7 */ /* 0x000f24000806007f */
[----:B----4-:R-:W-:Y:S05]  /*e990*/  @!P3 BRA `(.L_x_75) ;  /* 0xfffffffc00ecb947 */ /* 0x010fea000383ffff */
[----:B------:R-:W-:Y:S05]  /*e9a0*/  BRA `(.L_x_287) ;  /* 0xffffff7000c47947 */ /* 0x000fea000383ffff */
.L_x_80:
[----:B---3--:R-:W-:-:S04]  /*e9b0*/  MOV R15, UR50 ;  /* 0x00000032000f7c02 */ /* 0x008fc80008000f00 */
[----:B------:R3:W4:Y:S03]  /*e9c0*/  SYNCS.PHASECHK.TRANS64.TRYWAIT P3, [R15+URZ+0x38568], R12 ;  /* 0x0385680c0f0075a7 */ /* 0x000726000806017f */
[----:B----4-:R-:W-:Y:S05]  /*e9d0*/  @!P3 NANOSLEEP.SYNCS 0x989680 ;  /* 0x009896800000b95d */ /* 0x010fea0003900000 */
[----:B------:R-:W4:Y:S02]  /*e9e0*/  @!P3 SYNCS.PHASECHK.TRANS64 P3, [R15+URZ+0x38568], R12 ;  /* 0x0385680c0f00b5a7 */ /* 0x000f24000806007f */
[----:B----4-:R-:W-:Y:S05]  /*e9f0*/  @!P3 BRA `(.L_x_80) ;  /* 0xfffffffc00ecb947 */ /* 0x010fea000383ffff */
[----:B------:R-:W-:Y:S05]  /*ea00*/  BRA `(.L_x_288) ;  /* 0xffffff78000c7947 */ /* 0x000fea000383ffff */
.L_x_85:
[----:B---3--:R-:W-:-:S04]  /*ea10*/  IMAD.U32 R15, RZ, RZ, UR50 ;  /* 0x00000032ff0f7e24 */ /* 0x008fc8000f8e00ff */
[----:B------:R3:W4:Y:S03]  /*ea20*/  SYNCS.PHASECHK.TRANS64.TRYWAIT P3, [R15+URZ+0x38550], R12 ;  /* 0x0385500c0f0075a7 */ /* 0x000726000806017f */
[----:B----4-:R-:W-:Y:S05]  /*ea30*/  @!P3 NANOSLEEP.SYNCS 0x989680 ;  /* 0x009896800000b95d */ /* 0x010fea0003900000 */
[----:B------:R-:W4:Y:S02]  /*ea40*/  @!P3 SYNCS.PHASECHK.TRANS64 P3, [R15+URZ+0x38550], R12 ;  /* 0x0385500c0f00b5a7 */ /* 0x000f24000806007f */
[----:B----4-:R-:W-:Y:S05]  /*ea50*/  @!P3 BRA `(.L_x_85) ;  /* 0xfffffffc00ecb947 */ /* 0x010fea000383ffff */
[----:B------:R-:W-:Y:S05]  /*ea60*/  BRA `(.L_x_289) ;  /* 0xffffff7c005c7947 */ /* 0x000fea000383ffff */
.L_x_90:
[----:B---3--:R-:W-:-:S04]  /*ea70*/  IMAD.U32 R15, RZ, RZ, UR50 ;  /* 0x00000032ff0f7e24 */ /* 0x008fc8000f8e00ff */
[----:B------:R3:W4:Y:S03]  /*ea80*/  SYNCS.PHASECHK.TRANS64.TRYWAIT P3, [R15+URZ+0x38558], R12 ;  /* 0x0385580c0f0075a7 */ /* 0x000726000806017f */
[----:B----4-:R-:W-:Y:S05]  /*ea90*/  @!P3 NANOSLEEP.SYNCS 0x989680 ;  /* 0x009896800000b95d */ /* 0x010fea0003900000 */
[----:B------:R-:W4:Y:S02]  /*eaa0*/  @!P3 SYNCS.PHASECHK.TRANS64 P3, [R15+URZ+0x38558], R12 ;  /* 0x0385580c0f00b5a7 */ /* 0x000f24000806007f */
[----:B----4-:R-:W-:Y:S05]  /*eab0*/  @!P3 BRA `(.L_x_90) ;  /* 0xfffffffc00ecb947 */ /* 0x010fea000383ffff */
[----:B------:R-:W-:Y:S05]  /*eac0*/  BRA `(.L_x_290) ;  /* 0xffffff8000a47947 */ /* 0x000fea000383ffff */
.L_x_95:
[----:B---3--:R-:W-:-:S04]  /*ead0*/  IMAD.U32 R15, RZ, RZ, UR50 ;  /* 0x00000032ff0f7e24 */ /* 0x008fc8000f8e00ff */
[----:B------:R3:W4:Y:S03]  /*eae0*/  SYNCS.PHASECHK.TRANS64.TRYWAIT P3, [R15+URZ+0x38560], R12 ;  /* 0x0385600c0f0075a7 */ /* 0x000726000806017f */
[----:B----4-:R-:W-:Y:S05]  /*eaf0*/  @!P3 NANOSLEEP.SYNCS 0x989680 ;  /* 0x009896800000b95d */ /* 0x010fea0003900000 */
[----:B------:R-:W4:Y:S02]  /*eb00*/  @!P3 SYNCS.PHASECHK.TRANS64 P3, [R15+URZ+0x38560], R12 ;  /* 0x0385600c0f00b5a7 */ /* 0x000f24000806007f */
[----:B----4-:R-:W-:Y:S05]  /*eb10*/  @!P3 BRA `(.L_x_95) ;  /* 0xfffffffc00ecb947 */ /* 0x010fea000383ffff */
[----:B------:R-:W-:Y:S05]  /*eb20*/  BRA `(.L_x_291) ;  /* 0xffffff8400e47947 */ /* 0x000fea000383ffff */
.L_x_100:
[----:B---3--:R-:W-:-:S04]  /*eb30*/  IMAD.U32 R15, RZ, RZ, UR50 ;  /* 0x00000032ff0f7e24 */ /* 0x008fc8000f8e00ff */
[----:B------:R3:W4:Y:S03]  /*eb40*/  SYNCS.PHASECHK.TRANS64.TRYWAIT P3, [R15+URZ+0x38568], R12 ;  /* 0x0385680c0f0075a7 */ /* 0x000726000806017f */
[----:B----4-:R-:W-:Y:S05]  /*eb50*/  @!P3 NANOSLEEP.SYNCS 0x989680 ;  /* 0x009896800000b95d */ /* 0x010fea0003900000 */
[----:B------:R-:W4:Y:S02]  /*eb60*/  @!P3 SYNCS.PHASECHK.TRANS64 P3, [R15+URZ+0x38568], R12 ;  /* 0x0385680c0f00b5a7 */ /* 0x000f24000806007f */
[----:B----4-:R-:W-:Y:S05]  /*eb70*/  @!P3 BRA `(.L_x_100) ;  /* 0xfffffffc00ecb947 */ /* 0x010fea000383ffff */
[----:B------:R-:W-:Y:S05]  /*eb80*/  BRA `(.L_x_292) ;  /* 0xffffff8c00247947 */ /* 0x000fea000383ffff */
.L_x_105:
[----:B---3--:R-:W-:-:S04]  /*eb90*/  IMAD.U32 R3, RZ, RZ, UR4 ;  /* 0x00000004ff037e24 */ /* 0x008fc8000f8e00ff */
[----:B------:R3:W4:Y:S03]  /*eba0*/  SYNCS.PHASECHK.TRANS64.TRYWAIT P2, [R3+URZ+0x38400], R0 ;  /* 0x03840000030075a7 */ /* 0x000726000804017f */
[----:B----4-:R-:W-:Y:S05]  /*ebb0*/  @!P2 NANOSLEEP.SYNCS 0x989680 ;  /* 0x009896800000a95d */ /* 0x010fea0003900000 */
[----:B------:R-:W4:Y:S02]  /*ebc0*/  @!P2 SYNCS.PHASECHK.TRANS64 P2, [R3+URZ+0x38400], R0 ;  /* 0x038400000300a5a7 */ /* 0x000f24000804007f */
[----:B----4-:R-:W-:Y:S05]  /*ebd0*/  @!P2 BRA `(.L_x_105) ;  /* 0xfffffffc00eca947 */ /* 0x010fea000383ffff */
[----:B------:R-:W-:Y:S05]  /*ebe0*/  BRA `(.L_x_293) ;  /* 0xffffff90007c7947 */ /* 0x000fea000383ffff */
.L_x_109:
[----:B-1----:R-:W-:-:S04]  /*ebf0*/  IMAD.U32 R4, RZ, RZ, UR4 ;  /* 0x00000004ff047e24 */ /* 0x002fc8000f8e00ff */
[----:B------:R1:W2:Y:S03]  /*ec00*/  SYNCS.PHASECHK.TRANS64.TRYWAIT P2, [R4+URZ+0x38400], R3 ;  /* 0x03840003040075a7 */ /* 0x0002a6000804017f */
[----:B--2---:R-:W-:Y:S05]  /*ec10*/  @!P2 NANOSLEEP.SYNCS 0x989680 ;  /* 0x009896800000a95d */ /* 0x004fea0003900000 */
[----:B------:R-:W2:Y:S02]  /*ec20*/  @!P2 SYNCS.PHASECHK.TRANS64 P2, [R4+URZ+0x38400], R3 ;  /* 0x038400030400a5a7 */ /* 0x000ea4000804007f */
[----:B--2---:R-:W-:Y:S05]  /*ec30*/  @!P2 BRA `(.L_x_109) ;  /* 0xfffffffc00eca947 */ /* 0x004fea000383ffff */
[----:B------:R-:W-:Y:S05]  /*ec40*/  BRA `(.L_x_294) ;  /* 0xffffff9400187947 */ /* 0x000fea000383ffff */
.L_x_127:
[----:B-1----:R-:W-:-:S04]  /*ec50*/  IMAD.U32 R3, RZ, RZ, UR6 ;  /* 0x00000006ff037e24 */ /* 0x002fc8000f8e00ff */
[----:B------:R1:W2:Y:S03]  /*ec60*/  SYNCS.PHASECHK.TRANS64.TRYWAIT P0, [R3+URZ+0x38598], R0 ;  /* 0x03859800030075a7 */ /* 0x0002a6000800017f */
[----:B--2---:R-:W-:Y:S05]  /*ec70*/  @!P0 NANOSLEEP.SYNCS 0x989680 ;  /* 0x009896800000895d */ /* 0x004fea0003900000 */
[----:B------:R-:W2:Y:S02]  /*ec80*/  @!P0 SYNCS.PHASECHK.TRANS64 P0, [R3+URZ+0x38598], R0 ;  /* 0x03859800030085a7 */ /* 0x000ea4000800007f */
[----:B--2---:R-:W-:Y:S05]  /*ec90*/  @!P0 BRA `(.L_x_127) ;  /* 0xfffffffc00ec8947 */ /* 0x004fea000383ffff */
[----:B------:R-:W-:Y:S05]  /*eca0*/  BRA `(.L_x_295) ;  /* 0xffffffa000687947 */ /* 0x000fea000383ffff */
.L_x_129:
[----:B-1----:R-:W-:-:S04]  /*ecb0*/  IMAD.U32 R6, RZ, RZ, UR7 ;  /* 0x00000007ff067e24 */ /* 0x002fc8000f8e00ff */
[----:B------:R1:W2:Y:S03]  /*ecc0*/  SYNCS.PHASECHK.TRANS64.TRYWAIT P0, [R6+URZ+0x38400], R3 ;  /* 0x03840003060075a7 */ /* 0x0002a6000800017f */
[----:B--2---:R-:W-:Y:S05]  /*ecd0*/  @!P0 NANOSLEEP.SYNCS 0x989680 ;  /* 0x009896800000895d */ /* 0x004fea0003900000 */
[----:B------:R-:W2:Y:S02]  /*ece0*/  @!P0 SYNCS.PHASECHK.TRANS64 P0, [R6+URZ+0x38400], R3 ;  /* 0x03840003060085a7 */ /* 0x000ea4000800007f */
[----:B--2---:R-:W-:Y:S05]  /*ecf0*/  @!P0 BRA `(.L_x_129) ;  /* 0xfffffffc00ec8947 */ /* 0x004fea000383ffff */
[----:B------:R-:W-:Y:S05]  /*ed00*/  BRA `(.L_x_296) ;  /* 0xffffffa000907947 */ /* 0x000fea000383ffff */
.L_x_135:
[----:B-1----:R-:W-:-:S04]  /*ed10*/  IMAD.U32 R4, RZ, RZ, UR6 ;  /* 0x00000006ff047e24 */ /* 0x002fc8000f8e00ff */
[----:B------:R1:W3:Y:S03]  /*ed20*/  SYNCS.PHASECHK.TRANS64.TRYWAIT P1, [R4+URZ+0x38570], R3 ;  /* 0x03857003040075a7 */ /* 0x0002e6000802017f */
[----:B---3--:R-:W-:Y:S05]  /*ed30*/  @!P1 NANOSLEEP.SYNCS 0x989680 ;  /* 0x009896800000995d */ /* 0x008fea0003900000 */
[----:B------:R-:W3:Y:S02]  /*ed40*/  @!P1 SYNCS.PHASECHK.TRANS64 P1, [R4+URZ+0x38570], R3 ;  /* 0x03857003040095a7 */ /* 0x000ee4000802007f */
[----:B---3--:R-:W-:Y:S05]  /*ed50*/  @!P1 BRA `(.L_x_135) ;  /* 0xfffffffc00ec9947 */ /* 0x008fea000383ffff */
[----:B------:R-:W-:Y:S05]  /*ed60*/  BRA `(.L_x_297) ;  /* 0xffffffa4003c7947 */ /* 0x000fea000383ffff */
.L_x_141:
[----:B-1-3--:R-:W-:-:S04]  /*ed70*/  IMAD.U32 R4, RZ, RZ, UR6 ;  /* 0x00000006ff047e24 */ /* 0x00afc8000f8e00ff */
[----:B------:R1:W3:Y:S03]  /*ed80*/  SYNCS.PHASECHK.TRANS64.TRYWAIT P1, [R4+URZ+0x38578], R3 ;  /* 0x03857803040075a7 */ /* 0x0002e6000802017f */
[----:B---3--:R-:W-:Y:S05]  /*ed90*/  @!P1 NANOSLEEP.SYNCS 0x989680 ;  /* 0x009896800000995d */ /* 0x008fea0003900000 */
[----:B------:R-:W3:Y:S02]  /*eda0*/  @!P1 SYNCS.PHASECHK.TRANS64 P1, [R4+URZ+0x38578], R3 ;  /* 0x03857803040095a7 */ /* 0x000ee4000802007f */
[----:B---3--:R-:W-:Y:S05]  /*edb0*/  @!P1 BRA `(.L_x_141) ;  /* 0xfffffffc00ec9947 */ /* 0x008fea000383ffff */
[----:B------:R-:W-:Y:S05]  /*edc0*/  BRA `(.L_x_298) ;  /* 0xffffffa400787947 */ /* 0x000fea000383ffff */
.L_x_147:
[----:B-1-34-:R-:W-:-:S04]  /*edd0*/  MOV R4, UR6 ;  /* 0x0000000600047c02 */ /* 0x01afc80008000f00 */
[----:B------:R1:W3:Y:S03]  /*ede0*/  SYNCS.PHASECHK.TRANS64.TRYWAIT P1, [R4+URZ+0x38580], R3 ;  /* 0x03858003040075a7 */ /* 0x0002e6000802017f */
[----:B---3--:R-:W-:Y:S05]  /*edf0*/  @!P1 NANOSLEEP.SYNCS 0x989680 ;  /* 0x009896800000995d */ /* 0x008fea0003900000 */
[----:B------:R-:W3:Y:S02]  /*ee00*/  @!P1 SYNCS.PHASECHK.TRANS64 P1, [R4+URZ+0x38580], R3 ;  /* 0x03858003040095a7 */ /* 0x000ee4000802007f */
[----:B---3--:R-:W-:Y:S05]  /*ee10*/  @!P1 BRA `(.L_x_147) ;  /* 0xfffffffc00ec9947 */ /* 0x008fea000383ffff */
[----:B------:R-:W-:Y:S05]  /*ee20*/  BRA `(.L_x_299) ;  /* 0xffffffa400c07947 */ /* 0x000fea000383ffff */
.L_x_153:
[----:B-1-34-:R-:W-:-:S04]  /*ee30*/  IMAD.U32 R4, RZ, RZ, UR6 ;  /* 0x00000006ff047e24 */ /* 0x01afc8000f8e00ff */
[----:B------:R1:W3:Y:S03]  /*ee40*/  SYNCS.PHASECHK.TRANS64.TRYWAIT P1, [R4+URZ+0x38588], R3 ;  /* 0x03858803040075a7 */ /* 0x0002e6000802017f */
[----:B---3--:R-:W-:Y:S05]  /*ee50*/  @!P1 NANOSLEEP.SYNCS 0x989680 ;  /* 0x009896800000995d */ /* 0x008fea0003900000 */
[----:B------:R-:W3:Y:S02]  /*ee60*/  @!P1 SYNCS.PHASECHK.TRANS64 P1, [R4+URZ+0x38588], R3 ;  /* 0x03858803040095a7 */ /* 0x000ee4000802007f */
[----:B---3--:R-:W-:Y:S05]  /*ee70*/  @!P1 BRA `(.L_x_153) ;  /* 0xfffffffc00ec9947 */ /* 0x008fea000383ffff */
[----:B------:R-:W-:Y:S05]  /*ee80*/  BRA `(.L_x_300) ;  /* 0xffffffa800007947 */ /* 0x000fea000383ffff */
.L_x_159:
[----:B-1----:R-:W-:-:S04]  /*ee90*/  IMAD.U32 R5, RZ, RZ, UR6 ;  /* 0x00000006ff057e24 */ /* 0x002fc8000f8e00ff */
[----:B------:R1:W3:Y:S03]  /*eea0*/  SYNCS.PHASECHK.TRANS64.TRYWAIT P1, [R5+URZ+0x38570], R4 ;  /* 0x03857004050075a7 */ /* 0x0002e6000802017f */
[----:B---3--:R-:W-:Y:S05]  /*eeb0*/  @!P1 NANOSLEEP.SYNCS 0x989680 ;  /* 0x009896800000995d */ /* 0x008fea0003900000 */
[----:B------:R-:W3:Y:S02]  /*eec0*/  @!P1 SYNCS.PHASECHK.TRANS64 P1, [R5+URZ+0x38570], R4 ;  /* 0x03857004050095a7 */ /* 0x000ee4000802007f */
[----:B---3--:R-:W-:Y:S05]  /*eed0*/  @!P1 BRA `(.L_x_159) ;  /* 0xfffffffc00ec9947 */ /* 0x008fea000383ffff */
[----:B------:R-:W-:Y:S05]  /*eee0*/  BRA `(.L_x_301) ;  /* 0xffffffa800487947 */ /* 0x000fea000383ffff */
.L_x_165:
[----:B-1-3--:R-:W-:-:S04]  /*eef0*/  IMAD.U32 R5, RZ, RZ, UR6 ;  /* 0x00000006ff057e24 */ /* 0x00afc8000f8e00ff */
[----:B------:R1:W3:Y:S03]  /*ef00*/  SYNCS.PHASECHK.TRANS64.TRYWAIT P1, [R5+URZ+0x38578], R4 ;  /* 0x03857804050075a7 */ /* 0x0002e6000802017f */
[----:B---3--:R-:W-:Y:S05]  /*ef10*/  @!P1 NANOSLEEP.SYNCS 0x989680 ;  /* 0x009896800000995d */ /* 0x008fea0003900000 */
[----:B------:R-:W3:Y:S02]  /*ef20*/  @!P1 SYNCS.PHASECHK.TRANS64 P1, [R5+URZ+0x38578], R4 ;  /* 0x03857804050095a7 */ /* 0x000ee4000802007f */
[----:B---3--:R-:W-:Y:S05]  /*ef30*/  @!P1 BRA `(.L_x_165) ;  /* 0xfffffffc00ec9947 */ /* 0x008fea000383ffff */
[----:B------:R-:W-:Y:S05]  /*ef40*/  BRA `(.L_x_302) ;  /* 0xffffffa8007c7947 */ /* 0x000fea000383ffff */
.L_x_171:
[----:B-1-34-:R-:W-:-:S04]  /*ef50*/  IMAD.U32 R5, RZ, RZ, UR6 ;  /* 0x00000006ff057e24 */ /* 0x01afc8000f8e00ff */
[----:B------:R1:W3:Y:S03]  /*ef60*/  SYNCS.PHASECHK.TRANS64.TRYWAIT P1, [R5+URZ+0x38580], R4 ;  /* 0x03858004050075a7 */ /* 0x0002e6000802017f */
[----:B---3--:R-:W-:Y:S05]  /*ef70*/  @!P1 NANOSLEEP.SYNCS 0x989680 ;  /* 0x009896800000995d */ /* 0x008fea0003900000 */
[----:B------:R-:W3:Y:S02]  /*ef80*/  @!P1 SYNCS.PHASECHK.TRANS64 P1, [R5+URZ+0x38580], R4 ;  /* 0x03858004050095a7 */ /* 0x000ee4000802007f */
[----:B---3--:R-:W-:Y:S05]  /*ef90*/  @!P1 BRA `(.L_x_171) ;  /* 0xfffffffc00ec9947 */ /* 0x008fea000383ffff */
[----:B------:R-:W-:Y:S05]  /*efa0*/  BRA `(.L_x_303) ;  /* 0xffffffa800b87947 */ /* 0x000fea000383ffff */
.L_x_177:
[----:B-1-34-:R-:W-:-:S04]  /*efb0*/  IMAD.U32 R5, RZ, RZ, UR6 ;  /* 0x00000006ff057e24 */ /* 0x01afc8000f8e00ff */
[----:B------:R1:W3:Y:S03]  /*efc0*/  SYNCS.PHASECHK.TRANS64.TRYWAIT P1, [R5+URZ+0x38588], R4 ;  /* 0x03858804050075a7 */ /* 0x0002e6000802017f */
[----:B---3--:R-:W-:Y:S05]  /*efd0*/  @!P1 NANOSLEEP.SYNCS 0x989680 ;  /* 0x009896800000995d */ /* 0x008fea0003900000 */
[----:B------:R-:W3:Y:S02]  /*efe0*/  @!P1 SYNCS.PHASECHK.TRANS64 P1, [R5+URZ+0x38588], R4 ;  /* 0x03858804050095a7 */ /* 0x000ee4000802007f */
[----:B---3--:R-:W-:Y:S05]  /*eff0*/  @!P1 BRA `(.L_x_177) ;  /* 0xfffffffc00ec9947 */ /* 0x008fea000383ffff */
[----:B------:R-:W-:Y:S05]  /*f000*/  BRA `(.L_x_304) ;  /* 0xffffffa800e87947 */ /* 0x000fea000383ffff */
.L_x_192:
[----:B-1----:R-:W-:-:S04]  /*f010*/  IMAD.U32 R0, RZ, RZ, UR6 ;  /* 0x00000006ff007e24 */ /* 0x002fc8000f8e00ff */
[----:B------:R1:W2:Y:S03]  /*f020*/  SYNCS.PHASECHK.TRANS64.TRYWAIT P0, [R0+URZ+0x38570], R3 ;  /* 0x03857003000075a7 */ /* 0x0002a6000800017f */
[----:B--2---:R-:W-:Y:S05]  /*f030*/  @!P0 NANOSLEEP.SYNCS 0x989680 ;  /* 0x009896800000895d */ /* 0x004fea0003900000 */
[----:B------:R-:W2:Y:S02]  /*f040*/  @!P0 SYNCS.PHASECHK.TRANS64 P0, [R0+URZ+0x38570], R3 ;  /* 0x03857003000085a7 */ /* 0x000ea4000800007f */
[----:B--2---:R-:W-:Y:S05]  /*f050*/  @!P0 BRA `(.L_x_192) ;  /* 0xfffffffc00ec8947 */ /* 0x004fea000383ffff */
[----:B------:R-:W-:Y:S05]  /*f060*/  BRA `(.L_x_305) ;  /* 0xffffffb0006c7947 */ /* 0x000fea000383ffff */
.L_x_194:
[----:B-1----:R-:W-:-:S04]  /*f070*/  IMAD.U32 R0, RZ, RZ, UR6 ;  /* 0x00000006ff007e24 */ /* 0x002fc8000f8e00ff */
[----:B------:R1:W2:Y:S03]  /*f080*/  SYNCS.PHASECHK.TRANS64.TRYWAIT P0, [R0+URZ+0x38578], R3 ;  /* 0x03857803000075a7 */ /* 0x0002a6000800017f */
[----:B--2---:R-:W-:Y:S05]  /*f090*/  @!P0 NANOSLEEP.SYNCS 0x989680 ;  /* 0x009896800000895d */ /* 0x004fea0003900000 */
[----:B------:R-:W2:Y:S02]  /*f0a0*/  @!P0 SYNCS.PHASECHK.TRANS64 P0, [R0+URZ+0x38578], R3 ;  /* 0x03857803000085a7 */ /* 0x000ea4000800007f */
[----:B--2---:R-:W-:Y:S05]  /*f0b0*/  @!P0 BRA `(.L_x_194) ;  /* 0xfffffffc00ec8947 */ /* 0x004fea000383ffff */
[----:B------:R-:W-:Y:S05]  /*f0c0*/  BRA `(.L_x_306) ;  /* 0xffffffb000647947 */ /* 0x000fea000383ffff */
.L_x_196:
[----:B-1----:R-:W-:-:S04]  /*f0d0*/  IMAD.U32 R0, RZ, RZ, UR6 ;  /* 0x00000006ff007e24 */ /* 0x002fc8000f8e00ff */
[----:B------:R1:W2:Y:S03]  /*f0e0*/  SYNCS.PHASECHK.TRANS64.TRYWAIT P0, [R0+URZ+0x38580], R3 ;  /* 0x03858003000075a7 */ /* 0x0002a6000800017f */
[----:B--2---:R-:W-:Y:S05]  /*f0f0*/  @!P0 NANOSLEEP.SYNCS 0x989680 ;  /* 0x009896800000895d */ /* 0x004fea0003900000 */
[----:B------:R-:W2:Y:S02]  /*f100*/  @!P0 SYNCS.PHASECHK.TRANS64 P0, [R0+URZ+0x38580], R3 ;  /* 0x03858003000085a7 */ /* 0x000ea4000800007f */
[----:B--2---:R-:W-:Y:S05]  /*f110*/  @!P0 BRA `(.L_x_196) ;  /* 0xfffffffc00ec8947 */ /* 0x004fea000383ffff */
[----:B------:R-:W-:Y:S05]  /*f120*/  BRA `(.L_x_307) ;  /* 0xffffffb0005c7947 */ /* 0x000fea000383ffff */
.L_x_208:
[----:B------:R-:W-:Y:S01]  /*f130*/  BSSY B1, `(.L_x_308) ;  /* 0x0000006000017945 */ /* 0x000fe20003800000 */
[----:B------:R-:W-:-:S07]  /*f140*/  IMAD.MOV.U32 R15, RZ, RZ, -0x1 ;  /* 0xffffffffff0f7424 */ /* 0x000fce00078e00ff */
[----:B-----5:R-:W-:Y:S05]  /*f150*/  WARPSYNC.COLLECTIVE R15, `(.L_x_309) ;  /* 0x000000000f0c7348 */ /* 0x020fea0003c00000 */
[----:B-----5:R-:W-:Y:S02]  /*f160*/  ELECT P6, UR62, PT ;  /* 0x00000000003e782f */ /* 0x020fe400038c0000 */
[----:B------:R-:W-:Y:S01]  /*f170*/  MOV R14, UR62 ;  /* 0x0000003e000e7c02 */ /* 0x000fe20008000f00 */
[----:B------:R-:W-:Y:S10]  /*f180*/  ENDCOLLECTIVE ;  /* 0x000000000000791b */ /* 0x000ff40003800000 */
.L_x_309:
[----:B------:R-:W-:Y:S05]  /*f190*/  BSYNC B1 ;  /* 0x0000000000017941 */ /* 0x000fea0003800000 */
.L_x_308:
[----:B------:R-:W-:Y:S05]  /*f1a0*/  BRA `(.L_x_310) ;  /* 0xffffffbc003c7947 */ /* 0x000fea000383ffff */
.L_x_211:
[----:B--2---:R2:W3:Y:S02]  /*f1b0*/  SYNCS.PHASECHK.TRANS64.TRYWAIT P0, [R10+URZ+0x384e8], R7 ;  /* 0x0384e8070a0075a7 */ /* 0x0044e4000800017f */
[----:B---3--:R-:W-:Y:S05]  /*f1c0*/  @!P0 NANOSLEEP.SYNCS 0x989680 ;  /* 0x009896800000895d */ /* 0x008fea0003900000 */
[----:B------:R-:W3:Y:S02]  /*f1d0*/  @!P0 SYNCS.PHASECHK.TRANS64 P0, [R10+URZ+0x384e8], R7 ;  /* 0x0384e8070a0085a7 */ /* 0x000ee4000800007f */
[----:B---3--:R-:W-:Y:S05]  /*f1e0*/  @!P0 BRA `(.L_x_211) ;  /* 0xfffffffc00f08947 */ /* 0x008fea000383ffff */
[----:B------:R-:W-:Y:S05]  /*f1f0*/  BRA `(.L_x_311) ;  /* 0xffffffbc00647947 */ /* 0x000fea000383ffff */
.L_x_217:
[----:B-1----:R1:W2:Y:S02]  /*f200*/  SYNCS.PHASECHK.TRANS64.TRYWAIT P0, [R5+URZ+0x38400], R4 ;  /* 0x03840004050075a7 */ /* 0x0022a4000800017f */
[----:B--2---:R-:W-:Y:S05]  /*f210*/  @!P0 NANOSLEEP.SYNCS 0x989680 ;  /* 0x009896800000895d */ /* 0x004fea0003900000 */
[----:B------:R-:W2:Y:S02]  /*f220*/  @!P0 SYNCS.PHASECHK.TRANS64 P0, [R5+URZ+0x38400], R4 ;  /* 0x03840004050085a7 */ /* 0x000ea4000800007f */
[----:B--2---:R-:W-:Y:S05]  /*f230*/  @!P0 BRA `(.L_x_217) ;  /* 0xfffffffc00f08947 */ /* 0x004fea000383ffff */
[----:B------:R-:W-:Y:S05]  /*f240*/  BRA `(.L_x_312) ;  /* 0xffffffc000287947 */ /* 0x000fea000383ffff */
.L_x_220:
[----:B------:R-:W-:Y:S01]  /*f250*/  BSSY B1, `(.L_x_313) ;  /* 0x0000006000017945 */ /* 0x000fe20003800000 */
[----:B------:R-:W-:-:S07]  /*f260*/  IMAD.MOV.U32 R15, RZ, RZ, -0x1 ;  /* 0xffffffffff0f7424 */ /* 0x000fce00078e00ff */
[----:B-1---5:R-:W-:Y:S05]  /*f270*/  WARPSYNC.COLLECTIVE R15, `(.L_x_314) ;  /* 0x000000000f0c7348 */ /* 0x022fea0003c00000 */
[----:B------:R-:W-:Y:S02]  /*f280*/  ELECT P6, UR62, PT ;  /* 0x00000000003e782f */ /* 0x000fe400038c0000 */
[----:B------:R-:W-:Y:S01]  /*f290*/  MOV R14, UR62 ;  /* 0x0000003e000e7c02 */ /* 0x000fe20008000f00 */
[----:B-1---5:R-:W-:Y:S10]  /*f2a0*/  ENDCOLLECTIVE ;  /* 0x000000000000791b */ /* 0x022ff40003800000 */
.L_x_314:
[----:B------:R-:W-:Y:S05]  /*f2b0*/  BSYNC B1 ;  /* 0x0000000000017941 */ /* 0x000fea0003800000 */
.L_x_313:
[----:B------:R-:W-:Y:S05]  /*f2c0*/  BRA `(.L_x_315) ;  /* 0xffffffc000707947 */ /* 0x000fea000383ffff */
.L_x_223:
[----:B------:R-:W-:Y:S01]  /*f2d0*/  BSSY B1, `(.L_x_316) ;  /* 0x0000005000017945 */ /* 0x000fe20003800000 */
[----:B--2---:R-:W-:-:S07]  /*f2e0*/  MOV R15, 0xffffffff ;  /* 0xffffffff000f7802 */ /* 0x004fce0000000f00 */
[----:B-1---5:R-:W-:Y:S05]  /*f2f0*/  WARPSYNC.COLLECTIVE R15, `(.L_x_317) ;  /* 0x000000000f087348 */ /* 0x022fea0003c00000 */
[----:B------:R-:W-:Y:S01]  /*f300*/  NOP ;  /* 0x0000000000007918 */ /* 0x000fe20000000000 */
[----:B-1---5:R-:W-:Y:S01]  /*f310*/  ENDCOLLECTIVE ;  /* 0x000000000000791b */ /* 0x022fe20003800000 */
.L_x_317:
[----:B------:R-:W-:Y:S05]  /*f320*/  BSYNC B1 ;  /* 0x0000000000017941 */ /* 0x000fea0003800000 */
.L_x_316:
[----:B------:R-:W-:-:S07]  /*f330*/  IMAD.MOV.U32 R15, RZ, RZ, -0x1 ;  /* 0xffffffffff0f7424 */ /* 0x000fce00078e00ff */
[----:B------:R-:W-:Y:S05]  /*f340*/  WARPSYNC.COLLECTIVE R15, `(.L_x_318) ;  /* 0x000000000f0c7348 */ /* 0x000fea0003c00000 */
[----:B------:R-:W-:Y:S02]  /*f350*/  ELECT P6, UR62, PT ;  /* 0x00000000003e782f */ /* 0x000fe400038c0000 */
[----:B------:R-:W-:Y:S01]  /*f360*/  MOV R14, UR62 ;  /* 0x0000003e000e7c02 */ /* 0x000fe20008000f00 */
[----:B------:R-:W-:Y:S10]  /*f370*/  ENDCOLLECTIVE ;  /* 0x000000000000791b */ /* 0x000ff40003800000 */
.L_x_318:
[----:B------:R-:W-:Y:S05]  /*f380*/  BRA `(.L_x_319) ;  /* 0xffffffc400787947 */ /* 0x000fea000383ffff */
.L_x_226:
[----:B------:R-:W-:Y:S01]  /*f390*/  BSSY B0, `(.L_x_320) ;  /* 0x0000006000007945 */ /* 0x000fe20003800000 */
[----:B------:R-:W-:-:S07]  /*f3a0*/  IMAD.MOV.U32 R15, RZ, RZ, -0x1 ;  /* 0xffffffffff0f7424 */ /* 0x000fce00078e00ff */
[----:B-----5:R-:W-:Y:S05]  /*f3b0*/  WARPSYNC.COLLECTIVE R15, `(.L_x_321) ;  /* 0x000000000f0c7348 */ /* 0x020fea0003c00000 */
[----:B-----5:R-:W-:Y:S02]  /*f3c0*/  ELECT P6, UR62, PT ;  /* 0x00000000003e782f */ /* 0x020fe400038c0000 */
[----:B------:R-:W-:Y:S01]  /*f3d0*/  MOV R14, UR62 ;  /* 0x0000003e000e7c02 */ /* 0x000fe20008000f00 */
[----:B------:R-:W-:Y:S10]  /*f3e0*/  ENDCOLLECTIVE ;  /* 0x000000000000791b */ /* 0x000ff40003800000 */
.L_x_321:
[----:B------:R-:W-:Y:S05]  /*f3f0*/  BSYNC B0 ;  /* 0x0000000000007941 */ /* 0x000fea0003800000 */
.L_x_320:
[----:B------:R-:W-:Y:S05]  /*f400*/  BRA `(.L_x_322) ;  /* 0xffffffc400c87947 */ /* 0x000fea000383ffff */
.L_x_230:
[----:B-1----:R1:W2:Y:S02]  /*f410*/  SYNCS.PHASECHK.TRANS64.TRYWAIT P0, [R7+URZ], R4 ;  /* 0x00000004070075a7 */ /* 0x0022a4000800017f */
[----:B--2---:R-:W-:Y:S05]  /*f420*/  @!P0 NANOSLEEP.SYNCS 0x989680 ;  /* 0x009896800000895d */ /* 0x004fea0003900000 */
[----:B------:R-:W2:Y:S02]  /*f430*/  @!P0 SYNCS.PHASECHK.TRANS64 P0, [R7+URZ], R4 ;  /* 0x00000004070085a7 */ /* 0x000ea4000800007f */
[----:B--2---:R-:W-:Y:S05]  /*f440*/  @!P0 BRA `(.L_x_230) ;  /* 0xfffffffc00f08947 */ /* 0x004fea000383ffff */
[----:B------:R-:W-:Y:S05]  /*f450*/  BRA `(.L_x_323) ;  /* 0xffffffc800047947 */ /* 0x000fea000383ffff */
.L_x_231:
[----:B-1----:R1:W2:Y:S02]  /*f460*/  SYNCS.PHASECHK.TRANS64.TRYWAIT P0, [R6+URZ], R3 ;  /* 0x00000003060075a7 */ /* 0x0022a4000800017f */
[----:B--2---:R-:W-:Y:S05]  /*f470*/  @!P0 NANOSLEEP.SYNCS 0x989680 ;  /* 0x009896800000895d */ /* 0x004fea0003900000 */
[----:B------:R-:W2:Y:S02]  /*f480*/  @!P0 SYNCS.PHASECHK.TRANS64 P0, [R6+URZ], R3 ;  /* 0x00000003060085a7 */ /* 0x000ea4000800007f */
[----:B--2---:R-:W-:Y:S05]  /*f490*/  @!P0 BRA `(.L_x_231) ;  /* 0xfffffffc00f08947 */ /* 0x004fea000383ffff */
[----:B------:R-:W-:Y:S05]  /*f4a0*/  BRA `(.L_x_324) ;  /* 0xffffffc800147947 */ /* 0x000fea000383ffff */
.L_x_232:
[----:B-1----:R1:W2:Y:S02]  /*f4b0*/  SYNCS.PHASECHK.TRANS64.TRYWAIT P0, [R7+URZ], R4 ;  /* 0x00000004070075a7 */ /* 0x0022a4000800017f */
[----:B--2---:R-:W-:Y:S05]  /*f4c0*/  @!P0 NANOSLEEP.SYNCS 0x989680 ;  /* 0x009896800000895d */ /* 0x004fea0003900000 */
[----:B------:R-:W2:Y:S02]  /*f4d0*/  @!P0 SYNCS.PHASECHK.TRANS64 P0, [R7+URZ], R4 ;  /* 0x00000004070085a7 */ /* 0x000ea4000800007f */
[----:B--2---:R-:W-:Y:S05]  /*f4e0*/  @!P0 BRA `(.L_x_232) ;  /* 0xfffffffc00f08947 */ /* 0x004fea000383ffff */
[----:B------:R-:W-:Y:S05]  /*f4f0*/  BRA `(.L_x_325) ;  /* 0xffffffc800247947 */ /* 0x000fea000383ffff */
.L_x_233:
[----:B-1----:R1:W2:Y:S02]  /*f500*/  SYNCS.PHASECHK.TRANS64.TRYWAIT P0, [R6+URZ], R3 ;  /* 0x00000003060075a7 */ /* 0x0022a4000800017f */
[----:B--2---:R-:W-:Y:S05]  /*f510*/  @!P0 NANOSLEEP.SYNCS 0x989680 ;  /* 0x009896800000895d */ /* 0x004fea0003900000 */
[----:B------:R-:W2:Y:S02]  /*f520*/  @!P0 SYNCS.PHASECHK.TRANS64 P0, [R6+URZ], R3 ;  /* 0x00000003060085a7 */ /* 0x000ea4000800007f */
[----:B--2---:R-:W-:Y:S05]  /*f530*/  @!P0 BRA `(.L_x_233) ;  /* 0xfffffffc00f08947 */ /* 0x004fea000383ffff */
[----:B------:R-:W-:Y:S05]  /*f540*/  BRA `(.L_x_326) ;  /* 0xffffffc800347947 */ /* 0x000fea000383ffff */
.L_x_234:
[----:B-1----:R1:W2:Y:S02]  /*f550*/  SYNCS.PHASECHK.TRANS64.TRYWAIT P0, [R7+URZ], R4 ;  /* 0x00000004070075a7 */ /* 0x0022a4000800017f */
[----:B--2---:R-:W-:Y:S05]  /*f560*/  @!P0 NANOSLEEP.SYNCS 0x989680 ;  /* 0x009896800000895d */ /* 0x004fea0003900000 */
[----:B------:R-:W2:Y:S02]  /*f570*/  @!P0 SYNCS.PHASECHK.TRANS64 P0, [R7+URZ], R4 ;  /* 0x00000004070085a7 */ /* 0x000ea4000800007f */
[----:B--2---:R-:W-:Y:S05]  /*f580*/  @!P0 BRA `(.L_x_234) ;  /* 0xfffffffc00f08947 */ /* 0x004fea000383ffff */
[----:B------:R-:W-:Y:S05]  /*f590*/  BRA `(.L_x_327) ;  /* 0xffffffc800447947 */ /* 0x000fea000383ffff */
.L_x_235:
[----:B-1----:R1:W2:Y:S02]  /*f5a0*/  SYNCS.PHASECHK.TRANS64.TRYWAIT P0, [R6+URZ], R3 ;  /* 0x00000003060075a7 */ /* 0x0022a4000800017f */
[----:B--2---:R-:W-:Y:S05]  /*f5b0*/  @!P0 NANOSLEEP.SYNCS 0x989680 ;  /* 0x009896800000895d */ /* 0x004fea0003900000 */
[----:B------:R-:W2:Y:S02]  /*f5c0*/  @!P0 SYNCS.PHASECHK.TRANS64 P0, [R6+URZ], R3 ;  /* 0x00000003060085a7 */ /* 0x000ea4000800007f */
[----:B--2---:R-:W-:Y:S05]  /*f5d0*/  @!P0 BRA `(.L_x_235) ;  /* 0xfffffffc00f08947 */ /* 0x004fea000383ffff */
[----:B------:R-:W-:Y:S05]  /*f5e0*/  BRA `(.L_x_328) ;  /* 0xffffffc800547947 */ /* 0x000fea000383ffff */
.L_x_236:
[----:B-1----:R1:W2:Y:S02]  /*f5f0*/  SYNCS.PHASECHK.TRANS64.TRYWAIT P0, [R7+URZ], R4 ;  /* 0x00000004070075a7 */ /* 0x0022a4000800017f */
[----:B--2---:R-:W-:Y:S05]  /*f600*/  @!P0 NANOSLEEP.SYNCS 0x989680 ;  /* 0x009896800000895d */ /* 0x004fea0003900000 */
[----:B------:R-:W2:Y:S02]  /*f610*/  @!P0 SYNCS.PHASECHK.TRANS64 P0, [R7+URZ], R4 ;  /* 0x00000004070085a7 */ /* 0x000ea4000800007f */
[----:B--2---:R-:W-:Y:S05]  /*f620*/  @!P0 BRA `(.L_x_236) ;  /* 0xfffffffc00f08947 */ /* 0x004fea000383ffff */
[----:B------:R-:W-:Y:S05]  /*f630*/  BRA `(.L_x_329) ;  /* 0xffffffc800647947 */ /* 0x000fea000383ffff */
.L_x_237:
[----:B-1----:R1:W2:Y:S02]  /*f640*/  SYNCS.PHASECHK.TRANS64.TRYWAIT P0, [R6+URZ], R3 ;  /* 0x00000003060075a7 */ /* 0x0022a4000800017f */
[----:B--2---:R-:W-:Y:S05]  /*f650*/  @!P0 NANOSLEEP.SYNCS 0x989680 ;  /* 0x009896800000895d */ /* 0x004fea0003900000 */
[----:B------:R-:W2:Y:S02]  /*f660*/  @!P0 SYNCS.PHASECHK.TRANS64 P0, [R6+URZ], R3 ;  /* 0x00000003060085a7 */ /* 0x000ea4000800007f */
[----:B--2---:R-:W-:Y:S05]  /*f670*/  @!P0 BRA `(.L_x_237) ;  /* 0xfffffffc00f08947 */ /* 0x004fea000383ffff */
[----:B------:R-:W-:Y:S05]  /*f680*/  BRA `(.L_x_330) ;  /* 0xffffffc800747947 */ /* 0x000fea000383ffff */
.L_x_238:
[----:B-1----:R1:W2:Y:S02]  /*f690*/  SYNCS.PHASECHK.TRANS64.TRYWAIT P0, [R7+URZ], R4 ;  /* 0x00000004070075a7 */ /* 0x0022a4000800017f */
[----:B--2---:R-:W-:Y:S05]  /*f6a0*/  @!P0 NANOSLEEP.SYNCS 0x989680 ;  /* 0x009896800000895d */ /* 0x004fea0003900000 */
[----:B------:R-:W2:Y:S02]  /*f6b0*/  @!P0 SYNCS.PHASECHK.TRANS64 P0, [R7+URZ], R4 ;  /* 0x00000004070085a7 */ /* 0x000ea4000800007f */
[----:B--2---:R-:W-:Y:S05]  /*f6c0*/  @!P0 BRA `(.L_x_238) ;  /* 0xfffffffc00f08947 */ /* 0x004fea000383ffff */
[----:B------:R-:W-:Y:S05]  /*f6d0*/  BRA `(.L_x_331) ;  /* 0xffffffc800847947 */ /* 0x000fea000383ffff */
.L_x_239:
[----:B-1----:R1:W2:Y:S02]  /*f6e0*/  SYNCS.PHASECHK.TRANS64.TRYWAIT P0, [R6+URZ], R3 ;  /* 0x00000003060075a7 */ /* 0x0022a4000800017f */
[----:B--2---:R-:W-:Y:S05]  /*f6f0*/  @!P0 NANOSLEEP.SYNCS 0x989680 ;  /* 0x009896800000895d */ /* 0x004fea0003900000 */
[----:B------:R-:W2:Y:S02]  /*f700*/  @!P0 SYNCS.PHASECHK.TRANS64 P0, [R6+URZ], R3 ;  /* 0x00000003060085a7 */ /* 0x000ea4000800007f */
[----:B--2---:R-:W-:Y:S05]  /*f710*/  @!P0 BRA `(.L_x_239) ;  /* 0xfffffffc00f08947 */ /* 0x004fea000383ffff */
[----:B------:R-:W-:Y:S05]  /*f720*/  BRA `(.L_x_332) ;  /* 0xffffffc800947947 */ /* 0x000fea000383ffff */
.L_x_240:
[----:B-1----:R1:W2:Y:S02]  /*f730*/  SYNCS.PHASECHK.TRANS64.TRYWAIT P0, [R7+URZ], R4 ;  /* 0x00000004070075a7 */ /* 0x0022a4000800017f */
[----:B--2---:R-:W-:Y:S05]  /*f740*/  @!P0 NANOSLEEP.SYNCS 0x989680 ;  /* 0x009896800000895d */ /* 0x004fea0003900000 */
[----:B------:R-:W2:Y:S02]  /*f750*/  @!P0 SYNCS.PHASECHK.TRANS64 P0, [R7+URZ], R4 ;  /* 0x00000004070085a7 */ /* 0x000ea4000800007f */
[----:B--2---:R-:W-:Y:S05]  /*f760*/  @!P0 BRA `(.L_x_240) ;  /* 0xfffffffc00f08947 */ /* 0x004fea000383ffff */
[----:B------:R-:W-:Y:S05]  /*f770*/  BRA `(.L_x_333) ;  /* 0xffffffc800a47947 */ /* 0x000fea000383ffff */
.L_x_241:
[----:B--2---:R2:W3:Y:S02]  /*f780*/  SYNCS.PHASECHK.TRANS64.TRYWAIT P0, [R6+URZ], R3 ;  /* 0x00000003060075a7 */ /* 0x0044e4000800017f */
[----:B---3--:R-:W-:Y:S05]  /*f790*/  @!P0 NANOSLEEP.SYNCS 0x989680 ;  /* 0x009896800000895d */ /* 0x008fea0003900000 */
[----:B------:R-:W3:Y:S02]  /*f7a0*/  @!P0 SYNCS.PHASECHK.TRANS64 P0, [R6+URZ], R3 ;  /* 0x00000003060085a7 */ /* 0x000ee4000800007f */
[----:B---3--:R-:W-:Y:S05]  /*f7b0*/  @!P0 BRA `(.L_x_241) ;  /* 0xfffffffc00f08947 */ /* 0x008fea000383ffff */
[----:B------:R-:W-:Y:S05]  /*f7c0*/  BRA `(.L_x_334) ;  /* 0xffffffc800ac7947 */ /* 0x000fea000383ffff */
.L_x_259:
[----:B-1----:R1:W3:Y:S02]  /*f7d0*/  SYNCS.PHASECHK.TRANS64.TRYWAIT P2, [R17+URZ+0x38440], R2 ;  /* 0x03844002110075a7 */ /* 0x0022e4000804017f */
[----:B---3--:R-:W-:Y:S05]  /*f7e0*/  @!P2 NANOSLEEP.SYNCS 0x989680 ;  /* 0x009896800000a95d */ /* 0x008fea0003900000 */
[----:B------:R-:W3:Y:S02]  /*f7f0*/  @!P2 SYNCS.PHASECHK.TRANS64 P2, [R17+URZ+0x38440], R2 ;  /* 0x038440021100a5a7 */ /* 0x000ee4000804007f */
[----:B---3--:R-:W-:Y:S05]  /*f800*/  @!P2 BRA `(.L_x_259) ;  /* 0xfffffffc00f0a947 */ /* 0x008fea000383ffff */
[----:B------:R-:W-:Y:S05]  /*f810*/  BRA `(.L_x_335) ;  /* 0xffffffe400c87947 */ /* 0x000fea000383ffff */
.L_x_265:
[----:B-1----:R1:W2:Y:S02]  /*f820*/  SYNCS.PHASECHK.TRANS64.TRYWAIT P0, [R5+URZ+0x38440], R2 ;  /* 0x03844002050075a7 */ /* 0x0022a4000800017f */
[----:B--2---:R-:W-:Y:S05]  /*f830*/  @!P0 NANOSLEEP.SYNCS 0x989680 ;  /* 0x009896800000895d */ /* 0x004fea0003900000 */
[----:B------:R-:W2:Y:S02]  /*f840*/  @!P0 SYNCS.PHASECHK.TRANS64 P0, [R5+URZ+0x38440], R2 ;  /* 0x03844002050085a7 */ /* 0x000ea4000800007f */
[----:B--2---:R-:W-:Y:S05]  /*f850*/  @!P0 BRA `(.L_x_265) ;  /* 0xfffffffc00f08947 */ /* 0x004fea000383ffff */
[----:B------:R-:W-:Y:S05]  /*f860*/  BRA `(.L_x_336) ;  /* 0xffffffe800307947 */ /* 0x000fea000383ffff */
.L_x_267:
[----:B-1----:R1:W2:Y:S02]  /*f870*/  SYNCS.PHASECHK.TRANS64.TRYWAIT P0, [R7+URZ+0x38440], R0 ;  /* 0x03844000070075a7 */ /* 0x0022a4000800017f */
[----:B--2---:R-:W-:Y:S05]  /*f880*/  @!P0 NANOSLEEP.SYNCS 0x989680 ;  /* 0x009896800000895d */ /* 0x004fea0003900000 */
[----:B------:R-:W2:Y:S02]  /*f890*/  @!P0 SYNCS.PHASECHK.TRANS64 P0, [R7+URZ+0x38440], R0 ;  /* 0x03844000070085a7 */ /* 0x000ea4000800007f */
[----:B--2---:R-:W-:Y:S05]  /*f8a0*/  @!P0 BRA `(.L_x_267) ;  /* 0xfffffffc00f08947 */ /* 0x004fea000383ffff */
[----:B------:R-:W-:Y:S05]  /*f8b0*/  BRA `(.L_x_337) ;  /* 0xffffffe800487947 */ /* 0x000fea000383ffff */
.L_x_269:
[----:B-1----:R1:W2:Y:S02]  /*f8c0*/  SYNCS.PHASECHK.TRANS64.TRYWAIT P0, [R7+URZ+0x38440], R0 ;  /* 0x03844000070075a7 */ /* 0x0022a4000800017f */
[----:B--2---:R-:W-:Y:S05]  /*f8d0*/  @!P0 NANOSLEEP.SYNCS 0x989680 ;  /* 0x009896800000895d */ /* 0x004fea0003900000 */
[----:B------:R-:W2:Y:S02]  /*f8e0*/  @!P0 SYNCS.PHASECHK.TRANS64 P0, [R7+URZ+0x38440], R0 ;  /* 0x03844000070085a7 */ /* 0x000ea4000800007f */
[----:B--2---:R-:W-:Y:S05]  /*f8f0*/  @!P0 BRA `(.L_x_269) ;  /* 0xfffffffc00f08947 */ /* 0x004fea000383ffff */
[----:B------:R-:W-:Y:S05]  /*f900*/  BRA `(.L_x_338) ;  /* 0xffffffe800607947 */ /* 0x000fea000383ffff */
.L_x_271:
[----:B-1----:R1:W2:Y:S02]  /*f910*/  SYNCS.PHASECHK.TRANS64.TRYWAIT P0, [R7+URZ+0x38440], R0 ;  /* 0x03844000070075a7 */ /* 0x0022a4000800017f */
[----:B--2---:R-:W-:Y:S05]  /*f920*/  @!P0 NANOSLEEP.SYNCS 0x989680 ;  /* 0x009896800000895d */ /* 0x004fea0003900000 */
[----:B------:R-:W2:Y:S02]  /*f930*/  @!P0 SYNCS.PHASECHK.TRANS64 P0, [R7+URZ+0x38440], R0 ;  /* 0x03844000070085a7 */ /* 0x000ea4000800007f */
[----:B--2---:R-:W-:Y:S05]  /*f940*/  @!P0 BRA `(.L_x_271) ;  /* 0xfffffffc00f08947 */ /* 0x004fea000383ffff */
[----:B------:R-:W-:Y:S05]  /*f950*/  BRA `(.L_x_339) ;  /* 0xffffffe800787947 */ /* 0x000fea000383ffff */
.L_x_273:
[----:B-1----:R1:W2:Y:S02]  /*f960*/  SYNCS.PHASECHK.TRANS64.TRYWAIT P0, [R7+URZ+0x38440], R0 ;  /* 0x03844000070075a7 */ /* 0x0022a4000800017f */
[----:B--2---:R-:W-:Y:S05]  /*f970*/  @!P0 NANOSLEEP.SYNCS 0x989680 ;  /* 0x009896800000895d */ /* 0x004fea0003900000 */
[----:B------:R-:W2:Y:S02]  /*f980*/  @!P0 SYNCS.PHASECHK.TRANS64 P0, [R7+URZ+0x38440], R0 ;  /* 0x03844000070085a7 */ /* 0x000ea4000800007f */
[----:B--2---:R-:W-:Y:S05]  /*f990*/  @!P0 BRA `(.L_x_273) ;  /* 0xfffffffc00f08947 */ /* 0x004fea000383ffff */
[----:B------:R-:W-:Y:S05]  /*f9a0*/  BRA `(.L_x_340) ;  /* 0xffffffe800907947 */ /* 0x000fea000383ffff */
.L_x_275:
[----:B-1----:R1:W2:Y:S02]  /*f9b0*/  SYNCS.PHASECHK.TRANS64.TRYWAIT P0, [R7+URZ+0x38440], R0 ;  /* 0x03844000070075a7 */ /* 0x0022a4000800017f */
[----:B--2---:R-:W-:Y:S05]  /*f9c0*/  @!P0 NANOSLEEP.SYNCS 0x989680 ;  /* 0x009896800000895d */ /* 0x004fea0003900000 */
[----:B------:R-:W2:Y:S02]  /*f9d0*/  @!P0 SYNCS.PHASECHK.TRANS64 P0, [R7+URZ+0x38440], R0 ;  /* 0x03844000070085a7 */ /* 0x000ea4000800007f */
[----:B--2---:R-:W-:Y:S05]  /*f9e0*/  @!P0 BRA `(.L_x_275) ;  /* 0xfffffffc00f08947 */ /* 0x004fea000383ffff */
[----:B------:R-:W-:Y:S05]  /*f9f0*/  BRA `(.L_x_341) ;  /* 0xffffffe800a87947 */ /* 0x000fea000383ffff */
.L_x_277:
[----:B-1----:R1:W2:Y:S02]  /*fa00*/  SYNCS.PHASECHK.TRANS64.TRYWAIT P0, [R7+URZ+0x38440], R0 ;  /* 0x03844000070075a7 */ /* 0x0022a4000800017f */
[----:B--2---:R-:W-:Y:S05]  /*fa10*/  @!P0 NANOSLEEP.SYNCS 0x989680 ;  /* 0x009896800000895d */ /* 0x004fea0003900000 */
[----:B------:R-:W2:Y:S02]  /*fa20*/  @!P0 SYNCS.PHASECHK.TRANS64 P0, [R7+URZ+0x38440], R0 ;  /* 0x03844000070085a7 */ /* 0x000ea4000800007f */
[----:B--2---:R-:W-:Y:S05]  /*fa30*/  @!P0 BRA `(.L_x_277) ;  /* 0xfffffffc00f08947 */ /* 0x004fea000383ffff */
[----:B------:R-:W-:Y:S05]  /*fa40*/  BRA `(.L_x_342) ;  /* 0xffffffe800c07947 */ /* 0x000fea000383ffff */
        .weak           $__internal_0_$__cuda_sm20_div_u64
        .type           $__internal_0_$__cuda_sm20_div_u64,@function
        .size           $__internal_0_$__cuda_sm20_div_u64,(.L_x_256 - $__internal_0_$__cuda_sm20_div_u64)
$__internal_0_$__cuda_sm20_div_u64:
[----:B------:R-:W-:-:S04]  /*fa50*/  IMAD.MOV.U32 R17, RZ, RZ, R23 ;  /* 0x000000ffff117224 */ /* 0x000fc800078e0017 */
[----:B------:R-:W1:Y:S08]  /*fa60*/  I2F.U64.RP R0, R16 ;  /* 0x0000001000007312 */ /* 0x000e700000309000 */
[----:B-1----:R-:W1:Y:S02]  /*fa70*/  MUFU.RCP R0, R0 ;  /* 0x0000000000007308 */ /* 0x002e640000001000 */
[----:B-1----:R-:W-:-:S06]  /*fa80*/  VIADD R2, R0, 0x1ffffffe ;  /* 0x1ffffffe00027836 */ /* 0x002fcc0000000000 */
[----:B------:R-:W1:Y:S02]  /*fa90*/  F2I.U64.TRUNC R2, R2 ;  /* 0x0000000200027311 */ /* 0x000e64000020d800 */
[----:B-1----:R-:W-:-:S04]  /*faa0*/  IMAD.WIDE.U32 R14, R2, R16, RZ ;  /* 0x00000010020e7225 */ /* 0x002fc800078e00ff */
[----:B------:R-:W-:Y:S01]  /*fab0*/  IMAD R15, R2, R23, R15 ;  /* 0x00000017020f7224 */ /* 0x000fe200078e020f */
[----:B------:R-:W-:-:S03]  /*fac0*/  IADD3 R19, P1, RZ, -R14, RZ ;  /* 0x8000000eff137210 */ /* 0x000fc60007f3e0ff */
[----:B------:R-:W-:Y:S02]  /*fad0*/  IMAD R15, R3, R16, R15 ;  /* 0x00000010030f7224 */ /* 0x000fe400078e020f */
[----:B------:R-:W-:-:S04]  /*fae0*/  IMAD.HI.U32 R14, R2, R19, RZ ;  /* 0x00000013020e7227 */ /* 0x000fc800078e00ff */
[----:B------:R-:W-:Y:S02]  /*faf0*/  IMAD.X R21, RZ, RZ, ~R15, P1 ;  /* 0x000000ffff157224 */ /* 0x000fe400008e0e0f */
[----:B------:R-:W-:Y:S02]  /*fb00*/  IMAD.MOV.U32 R15, RZ, RZ, R2 ;  /* 0x000000ffff0f7224 */ /* 0x000fe400078e0002 */
[-C--:B------:R-:W-:Y:S02]  /*fb10*/  IMAD R17, R3, R21.reuse, RZ ;  /* 0x0000001503117224 */ /* 0x080fe400078e02ff */
[----:B------:R-:W-:-:S04]  /*fb20*/  IMAD.WIDE.U32 R14, P1, R2, R21, R14 ;  /* 0x00000015020e7225 */ /* 0x000fc8000782000e */
[----:B------:R-:W-:-:S04]  /*fb30*/  IMAD.HI.U32 R21, R3, R21, RZ ;  /* 0x0000001503157227 */ /* 0x000fc800078e00ff */
[----:B------:R-:W-:-:S04]  /*fb40*/  IMAD.HI.U32 R14, P2, R3, R19, R14 ;  /* 0x00000013030e7227 */ /* 0x000fc8000784000e */
[----:B------:R-:W-:Y:S01]  /*fb50*/  IMAD.X R0, R21, 0x1, R3, P1 ;  /* 0x0000000115007824 */ /* 0x000fe200008e0603 */
[----:B------:R-:W-:-:S04]  /*fb60*/  IADD3 R15, P3, R17, R14, RZ ;  /* 0x0000000e110f7210 */ /* 0x000fc80007f7e0ff */
[----:B------:R-:W-:Y:S01]  /*fb70*/  IADD3.X R17, RZ, RZ, R0, P3, P2 ;  /* 0x000000ffff117210 */ /* 0x000fe20001fe4400 */
[----:B------:R-:W-:-:S04]  /*fb80*/  IMAD.WIDE.U32 R2, R15, R16, RZ ;  /* 0x000000100f027225 */ /* 0x000fc800078e00ff */
[----:B------:R-:W-:Y:S01]  /*fb90*/  IMAD R0, R15, R23, R3 ;  /* 0x000000170f007224 */ /* 0x000fe200078e0203 */
[----:B------:R-:W-:-:S03]  /*fba0*/  IADD3 R3, P1, RZ, -R2, RZ ;  /* 0x80000002ff037210 */ /* 0x000fc60007f3e0ff */
[----:B------:R-:W-:Y:S02]  /*fbb0*/  IMAD R0, R17, R16, R0 ;  /* 0x0000001011007224 */ /* 0x000fe400078e0200 */
[----:B------:R-:W-:-:S04]  /*fbc0*/  IMAD.HI.U32 R14, R15, R3, RZ ;  /* 0x000000030f0e7227 */ /* 0x000fc800078e00ff */
[----:B------:R-:W-:-:S04]  /*fbd0*/  IMAD.X R0, RZ, RZ, ~R0, P1 ;  /* 0x000000ffff007224 */ /* 0x000fc800008e0e00 */
[----:B------:R-:W-:-:S04]  /*fbe0*/  IMAD.WIDE.U32 R14, P1, R15, R0, R14 ;  /* 0x000000000f0e7225 */ /* 0x000fc8000782000e */
[C---:B------:R-:W-:Y:S02]  /*fbf0*/  IMAD R2, R17.reuse, R0, RZ ;  /* 0x0000000011027224 */ /* 0x040fe400078e02ff */
[----:B------:R-:W-:-:S04]  /*fc00*/  IMAD.HI.U32 R15, P2, R17, R3, R14 ;  /* 0x00000003110f7227 */ /* 0x000fc8000784000e */
[----:B------:R-:W-:Y:S01]  /*fc10*/  IMAD.HI.U32 R0, R17, R0, RZ ;  /* 0x0000000011007227 */ /* 0x000fe200078e00ff */
[----:B------:R-:W-:-:S03]  /*fc20*/  IADD3 R15, P3, R2, R15, RZ ;  /* 0x0000000f020f7210 */ /* 0x000fc60007f7e0ff */
[----:B------:R-:W-:Y:S02]  /*fc30*/  IMAD.X R17, R0, 0x1, R17, P1 ;  /* 0x0000000100117824 */ /* 0x000fe400008e0611 */
[----:B------:R-:W-:-:S03]  /*fc40*/  IMAD.HI.U32 R2, R15, UR13, RZ ;  /* 0x0000000d0f027c27 */ /* 0x000fc6000f8e00ff */
[----:B------:R-:W-:Y:S01]  /*fc50*/  IADD3.X R17, RZ, RZ, R17, P3, P2 ;  /* 0x000000ffff117210 */ /* 0x000fe20001fe4411 */
[----:B------:R-:W-:Y:S02]  /*fc60*/  IMAD.MOV.U32 R3, RZ, RZ, RZ ;  /* 0x000000ffff037224 */ /* 0x000fe400078e00ff */
[----:B------:R-:W-:-:S04]  /*fc70*/  IMAD.WIDE.U32 R2, R15, UR21, R2 ;  /* 0x000000150f027c25 */ /* 0x000fc8000f8e0002 */
[C---:B------:R-:W-:Y:S02]  /*fc80*/  IMAD R15, R17.reuse, UR21, RZ ;  /* 0x00000015110f7c24 */ /* 0x040fe4000f8e02ff */
[----:B------:R-:W-:-:S04]  /*fc90*/  IMAD.HI.U32 R2, P1, R17, UR13, R2 ;  /* 0x0000000d11027c27 */ /* 0x000fc8000f820002 */
[----:B------:R-:W-:Y:S01]  /*fca0*/  IMAD.HI.U32 R0, R17, UR21, RZ ;  /* 0x0000001511007c27 */ /* 0x000fe2000f8e00ff */
[----:B------:R-:W-:-:S04]  /*fcb0*/  IADD3 R15, P2, R15, R2, RZ ;  /* 0x000000020f0f7210 */ /* 0x000fc80007f5e0ff */
[----:B------:R-:W-:Y:S01]  /*fcc0*/  IADD3.X R0, R0, RZ, RZ, P1, !PT ;  /* 0x000000ff00007210 */ /* 0x000fe20000ffe4ff */
[----:B------:R-:W-:-:S04]  /*fcd0*/  IMAD.WIDE.U32 R2, R15, R16, RZ ;  /* 0x000000100f027225 */ /* 0x000fc800078e00ff */
[----:B------:R-:W-:Y:S01]  /*fce0*/  IMAD.X R0, RZ, RZ, R0, P2 ;  /* 0x000000ffff007224 */ /* 0x000fe200010e0600 */
[----:B------:R-:W-:Y:S01]  /*fcf0*/  IADD3 R17, P2, -R2, UR13, RZ ;  /* 0x0000000d02117c10 */ /* 0x000fe2000ff5e1ff */
[----:B------:R-:W-:-:S03]  /*fd00*/  IMAD R3, R15, R23, R3 ;  /* 0x000000170f037224 */ /* 0x000fc600078e0203 */
[-C--:B------:R-:W-:Y:S01]  /*fd10*/  ISETP.GE.U32.AND P1, PT, R17, R16.reuse, PT ;  /* 0x000000101100720c */ /* 0x080fe20003f26070 */
[----:B------:R-:W-:-:S05]  /*fd20*/  IMAD R0, R0, R16, R3 ;  /* 0x0000001000007224 */ /* 0x000fca00078e0203 */
[----:B------:R-:W-:Y:S01]  /*fd30*/  IADD3.X R14, ~R0, UR21, RZ, P2, !PT ;  /* 0x00000015000e7c10 */ /* 0x000fe200097fe5ff */
[----:B------:R-:W-:Y:S01]  /*fd40*/  VIADD R0, R15, 0x1 ;  /* 0x000000010f007836 */ /* 0x000fe20000000000 */
[----:B------:R-:W-:Y:S02]  /*fd50*/  IADD3 R2, P2, -R16, R17, RZ ;  /* 0x0000001110027210 */ /* 0x000fe40007f5e1ff */
[----:B------:R-:W-:-:S03]  /*fd60*/  ISETP.GE.U32.AND.EX P1, PT, R14, R23, PT, P1 ;  /* 0x000000170e00720c */ /* 0x000fc60003f26110 */
[----:B------:R-:W-:Y:S01]  /*fd70*/  IMAD.X R3, R14, 0x1, ~R23, P2 ;  /* 0x000000010e037824 */ /* 0x000fe200010e0e17 */
[----:B------:R-:W-:Y:S02]  /*fd80*/  SEL R2, R2, R17, P1 ;  /* 0x0000001102027207 */ /* 0x000fe40000800000 */
[----:B------:R-:W-:Y:S02]  /*fd90*/  SEL R15, R0, R15, P1 ;  /* 0x0000000f000f7207 */ /* 0x000fe40000800000 */
[----:B------:R-:W-:Y:S02]  /*fda0*/  SEL R3, R3, R14, P1 ;  /* 0x0000000e03037207 */ /* 0x000fe40000800000 */
[----:B------:R-:W-:Y:S01]  /*fdb0*/  ISETP.GE.U32.AND P1, PT, R2, R16, PT ;  /* 0x000000100200720c */ /* 0x000fe20003f26070 */
[----:B------:R-:W-:Y:S01]  /*fdc0*/  VIADD R0, R15, 0x1 ;  /* 0x000000010f007836 */ /* 0x000fe20000000000 */
[----:B------:R-:W-:Y:S01]  /*fdd0*/  ISETP.NE.U32.AND P2, PT, R16, RZ, PT ;  /* 0x000000ff1000720c */ /* 0x000fe20003f45070 */
[----:B------:R-:W-:Y:S01]  /*fde0*/  IMAD.MOV.U32 R2, RZ, RZ, R12 ;  /* 0x000000ffff027224 */ /* 0x000fe200078e000c */
[----:B------:R-:W-:Y:S01]  /*fdf0*/  ISETP.GE.U32.AND.EX P1, PT, R3, R23, PT, P1 ;  /* 0x000000170300720c */ /* 0x000fe20003f26110 */
[----:B------:R-:W-:Y:S01]  /*fe00*/  IMAD.MOV.U32 R3, RZ, RZ, 0x0 ;  /* 0x00000000ff037424 */ /* 0x000fe200078e00ff */
[----:B------:R-:W-:-:S02]  /*fe10*/  ISETP.NE.AND.EX P2, PT, R23, RZ, PT, P2 ;  /* 0x000000ff1700720c */ /* 0x000fc40003f45320 */
[----:B------:R-:W-:-:S04]  /*fe20*/  SEL R0, R0, R15, P1 ;  /* 0x0000000f00007207 */ /* 0x000fc80000800000 */
[----:B------:R-:W-:Y:S01]  /*fe30*/  SEL R0, R0, 0xffffffff, P2 ;  /* 0xffffffff00007807 */ /* 0x000fe20001000000 */
[----:B------:R-:W-:Y:S06]  /*fe40*/  RET.REL.NODEC R2 `(_ZN7cutlass13device_kernelINS_4gemm6kernel13GemmUniversalINS1_17GroupProblemShapeIN4cute5tupleIJiiiEEEEENS1_10collective13CollectiveMmaINS1_39MainloopSm90ArrayTmaGmmaWarpSpecializedILi13ENS6_IJNS5_1CILi1EEESD_SD_EEENS1_52KernelPtrArrayTmaWarpSpecializedPingpongFP8FastAccumEEENS6_IJNSC_ILi128EEESH_NSC_ILi64EEEEEENS_12float_e4m3_tEPNS6_IJlSD_NSC_ILi0EEEEEESK_SN_NS5_8TiledMMAINS5_8MMA_AtomIJNS5_4SM904GMMA31MMA_64x128x32_F32E4M3E4M3_SS_TNILNSR_7ScaleInE1ELST_1EEEEEENS5_6LayoutISE_NS6_IJSL_SL_SL_EEEEENS6_IJNS5_10UnderscoreESZ_SZ_EEEEENS5_13SM90_TMA_LOADENS5_14ComposedLayoutINS5_7SwizzleILi2ELi4ELi3EEENS5_18smem_ptr_flag_bitsILi8EEENSW_INS6_IJNSC_ILi8EEESI_EEENS6_IJSI_SD_EEEEEEEvNS5_8identityES12_S1C_vS1D_EENS_8epilogue10collective18CollectiveEpilogueINS1F_30Sm90PtrArrayTmaWarpSpecializedILi4ELi2ELi16ELb1ELb0ELi2EEEJSJ_NS6_IJSI_NSC_ILi32EEEEEENS_6half_tEPNS6_IJSD_lSL_EEES1M_S1O_NS1F_6fusion15FusionCallbacksIS1J_NS1P_17LinearCombinationIS1M_fS1M_fLNS_15FloatRoundStyleE2EEESJ_S1L_JEEES12_NS13_INS14_ILi3ELi4ELi3EEENS16_ILi16EEENSW_INS6_IJSI_S18_EEENS6_IJSD_SI_EEEEEEENS5_17SM75_U16x8_LDSM_TENS5_14SM90_TMA_STOREES20_NS5_17SM90_U16x8_STSM_TENS5_9Copy_AtomIJNS5_17SM90_U32x4_STSM_NES1M_EEEvEEEvvEEEEvNT_6ParamsE) ;  /* 0xffffff00026c7950 */ /* 0x000fec0003c3ffff */
.L_x_256:
[----:B------:R-:W-:Y:S01]  /*fe50*/  UMOV UR28, UR23 ;  /* 0x00000017001c7c82 */ /* 0x000fe20008000000 */
[----:B------:R-:W-:Y:S02]  /*fe60*/  UMOV UR29, UR34 ;  /* 0x00000022001d7c82 */ /* 0x000fe40008000000 */
[----:B------:R-:W1:Y:S08]  /*fe70*/  I2F.U64.RP R13, UR28 ;  /* 0x0000001c000d7d12 */ /* 0x000e700008309000 */
[----:B-1----:R-:W1:Y:S02]  /*fe80*/  MUFU.RCP R13, R13 ;  /* 0x0000000d000d7308 */ /* 0x002e640000001000 */
[----:B-1----:R-:W-:-:S06]  /*fe90*/  VIADD R2, R13, 0x1ffffffe ;  /* 0x1ffffffe0d027836 */ /* 0x002fcc0000000000 */
[----:B------:R-:W1:Y:S02]  /*fea0*/  F2I.U64.TRUNC R2, R2 ;  /* 0x0000000200027311 */ /* 0x000e64000020d800 */
[----:B-1----:R-:W-:Y:S01]  /*feb0*/  R2UR UR28, R2 ;  /* 0x00000000021c72ca */ /* 0x002fe200000e0000 */
[----:B------:R-:W-:Y:S01]  /*fec0*/  IMAD.MOV.U32 R2, RZ, RZ, R12 ;  /* 0x000000ffff027224 */ /* 0x000fe200078e000c */
[----:B------:R-:W-:Y:S01]  /*fed0*/  R2UR UR29, R3 ;  /* 0x00000000031d72ca */ /* 0x000fe200000e0000 */
[----:B------:R-:W-:-:S10]  /*fee0*/  IMAD.MOV.U32 R3, RZ, RZ, 0x0 ;  /* 0x00000000ff037424 */ /* 0x000fd400078e00ff */
[----:B------:R-:W-:-:S04]  /*fef0*/  UIMAD.WIDE.U32 UR30, UR28, UR23, URZ ;  /* 0x000000171c1e72a5 */ /* 0x000fc8000f8e003f */
[----:B------:R-:W-:Y:S02]  /*ff00*/  UIMAD UR31, UR28, UR34, UR31 ;  /* 0x000000221c1f72a4 */ /* 0x000fe4000f8e021f */
[----:B------:R-:W-:Y:S02]  /*ff10*/  UIADD3 UR36, UP1, URZ, -UR30, URZ ;  /* 0x8000001e3f247290 */ /* 0x000fe4000ff3e03f */
[----:B------:R-:W-:Y:S02]  /*ff20*/  UIMAD UR32, UR29, UR23, UR31 ;  /* 0x000000171d2072a4 */ /* 0x000fe4000f8e021f */
[----:B------:R-:W-:Y:S02]  /*ff30*/  UIMAD.WIDE.U32 UR30, UR28, UR36, URZ ;  /* 0x000000241c1e72a5 */ /* 0x000fe4000f8e003f */
[----:B------:R-:W-:-:S05]  /*ff40*/  UIADD3.X UR37, URZ, ~UR32, URZ, UP1, !UPT ;  /* 0x800000203f257290 */ /* 0x000fca0008ffe43f */
[----:B------:R-:W-:Y:S01]  /*ff50*/  UMOV UR30, UR31 ;  /* 0x0000001f001e7c82 */ /* 0x000fe20008000000 */
[----:B------:R-:W-:Y:S02]  /*ff60*/  UMOV UR31, UR28 ;  /* 0x0000001c001f7c82 */ /* 0x000fe40008000000 */
[----:B------:R-:W-:Y:S02]  /*ff70*/  UIMAD.WIDE.U32 UR32, UP1, UR28, UR37, UR30 ;  /* 0x000000251c2072a5 */ /* 0x000fe4000f82001e */
[----:B------:R-:W-:Y:S02]  /*ff80*/  UIMAD.WIDE.U32 UR30, UR29, UR37, URZ ;  /* 0x000000251d1e72a5 */ /* 0x000fe4000f8e003f */
[----:B------:R-:W-:Y:S02]  /*ff90*/  UIMAD.WIDE.U32 UR32, UP2, UR29, UR36, UR32 ;  /* 0x000000241d2072a5 */ /* 0x000fe4000f840020 */
[----:B------:R-:W-:Y:S02]  /*ffa0*/  UIMAD UR37, UR29, UR37, URZ ;  /* 0x000000251d2572a4 */ /* 0x000fe4000f8e023f */
[----:B------:R-:W-:-:S02]  /*ffb0*/  UIADD3.X UR30, UR31, UR29, URZ, UP1, !UPT ;  /* 0x0000001d1f1e7290 */ /* 0x000fc40008ffe43f */
[----:B------:R-:W-:-:S04]  /*ffc0*/  UIADD3 UR33, UP4, UR37, UR33, URZ ;  /* 0x0000002125217290 */ /* 0x000fc8000ff9e03f */
[----:B------:R-:W-:Y:S02]  /*ffd0*/  UIMAD.WIDE.U32 UR28, UR33, UR23, URZ ;  /* 0x00000017211c72a5 */ /* 0x000fe4000f8e003f */
[----:B------:R-:W-:Y:S02]  /*ffe0*/  UIADD3.X UR36, URZ, URZ, UR30, UP4, UP2 ;  /* 0x0000003f3f247290 */ /* 0x000fe4000a7e441e */
[----:B------:R-:W-:Y:S02]  /*fff0*/  UIMAD UR29, UR33, UR34, UR29 ;  /* 0x00000022211d72a4 */ /* 0x000fe4000f8e021d */
[----:B------:R-:W-:Y:S02]  /*10000*/  UIADD3 UR37, UP1, URZ, -UR28, URZ ;  /* 0x8000001c3f257290 */ /* 0x000fe4000ff3e03f */
[----:B------:R-:W-:Y:S02]  /*10010*/  UIMAD UR30, UR36, UR23, UR29 ;  /* 0x00000017241e72a4 */ /* 0x000fe4000f8e021d */
[----:B------:R-:W-:-:S02]  /*10020*/  UIMAD.WIDE.U32 UR28, UR33, UR37, URZ ;  /* 0x00000025211c72a5 */ /* 0x000fc4000f8e003f */
[----:B------:R-:W-:-:S05]  /*10030*/  UIADD3.X UR40, URZ, ~UR30, URZ, UP1, !UPT ;  /* 0x8000001e3f287290 */ /* 0x000fca0008ffe43f */
[----:B------:R-:W-:Y:S01]  /*10040*/  UMOV UR32, UR29 ;  /* 0x0000001d00207c82 */ /* 0x000fe20008000000 */
[----:B------:R-:W-:Y:S02]  /*10050*/  UIMAD.WIDE.U32 UR28, UR36, UR40, URZ ;  /* 0x00000028241c72a5 */ /* 0x000fe4000f8e003f */
[----:B------:R-:W-:Y:S02]  /*10060*/  UIMAD.WIDE.U32 UR30, UP1, UR33, UR40, UR32 ;  /* 0x00000028211e72a5 */ /* 0x000fe4000f820020 */
[----:B------:R-:W-:Y:S02]  /*10070*/  UIMAD UR32, UR36, UR40, URZ ;  /* 0x00000028242072a4 */ /* 0x000fe4000f8e023f */
[----:B------:R-:W-:Y:S02]  /*10080*/  UIMAD.WIDE.U32 UR30, UP2, UR36, UR37, UR30 ;  /* 0x00000025241e72a5 */ /* 0x000fe4000f84001e */
[----:B------:R-:W-:Y:S02]  /*10090*/  UIADD3.X UR36, UR29, UR36, URZ, UP1, !UPT ;  /* 0x000000241d247290 */ /* 0x000fe40008ffe43f */
[----:B------:R-:W-:-:S04]  /*100a0*/  UIADD3 UR32, UP4, UR32, UR31, URZ ;  /* 0x0000001f20207290 */ /* 0x000fc8000ff9e03f */
[----:B------:R-:W-:Y:S02]  /*100b0*/  UIMAD.WIDE.U32 UR30, UR32, UR24, URZ ;  /* 0x00000018201e72a5 */ /* 0x000fe4000f8e003f */
[----:B------:R-:W-:-:S05]  /*100c0*/  UIADD3.X UR36, URZ, URZ, UR36, UP4, UP2 ;  /* 0x0000003f3f247290 */ /* 0x000fca000a7e4424 */
[----:B------:R-:W-:Y:S01]  /*100d0*/  UMOV UR30, UR31 ;  /* 0x0000001f001e7c82 */ /* 0x000fe20008000000 */
[----:B------:R-:W-:Y:S02]  /*100e0*/  UMOV UR31, URZ ;  /* 0x0000003f001f7c82 */ /* 0x000fe40008000000 */
[----:B------:R-:W-:Y:S02]  /*100f0*/  UIMAD.WIDE.U32 UR28, UR32, UR25, UR30 ;  /* 0x00000019201c72a5 */ /* 0x000fe4000f8e001e */
[----:B------:R-:W-:Y:S02]  /*10100*/  UIMAD UR32, UR36, UR25, URZ ;  /* 0x00000019242072a4 */ /* 0x000fe4000f8e023f */
[----:B------:R-:W-:Y:S02]  /*10110*/  UIMAD.WIDE.U32 UR28, UP1, UR36, UR24, UR28 ;  /* 0x00000018241c72a5 */ /* 0x000fe4000f82001c */
[----:B------:R-:W-:Y:S02]  /*10120*/  UIMAD.WIDE.U32 UR30, UR36, UR25, URZ ;  /* 0x00000019241e72a5 */ /* 0x000fe4000f8e003f */
[----:B------:R-:W-:-:S02]  /*10130*/  UIADD3 UR32, UP2, UR32, UR29, URZ ;  /* 0x0000001d20207290 */ /* 0x000fc4000ff5e03f */
[----:B------:R-:W-:Y:S02]  /*10140*/  UIADD3.X UR30, UR31, URZ, URZ, UP1, !UPT ;  /* 0x0000003f1f1e7290 */ /* 0x000fe40008ffe43f */
[----:B------:R-:W-:Y:S02]  /*10150*/  UIMAD.WIDE.U32 UR28, UR32, UR23, URZ ;  /* 0x00000017201c72a5 */ /* 0x000fe4000f8e003f */
[----:B------:R-:W-:Y:S02]  /*10160*/  UIADD3.X UR30, URZ, UR30, URZ, UP2, !UPT ;  /* 0x0000001e3f1e7290 */ /* 0x000fe400097fe43f */
[----:B------:R-:W-:Y:S02]  /*10170*/  UIMAD UR29, UR32, UR34, UR29 ;  /* 0x00000022201d72a4 */ /* 0x000fe4000f8e021d */
[----:B------:R-:W-:Y:S02]  /*10180*/  UIADD3 UR31, UP2, -UR28, UR24, URZ ;  /* 0x000000181c1f7290 */ /* 0x000fe4000ff5e13f */
[----:B------:R-:W-:-:S02]  /*10190*/  UIMAD UR29, UR30, UR23, UR29 ;  /* 0x000000171e1d72a4 */ /* 0x000fc4000f8e021d */
[----:B------:R-:W-:Y:S02]  /*101a0*/  UISETP.GE.U32.AND UP1, UPT, UR31, UR23, UPT ;  /* 0x000000171f00728c */ /* 0x000fe4000bf26070 */
[----:B------:R-:W-:Y:S02]  /*101b0*/  UIADD3.X UR30, ~UR29, UR25, URZ, UP2, !UPT ;  /* 0x000000191d1e7290 */ /* 0x000fe400097fe53f */
[----:B------:R-:W-:Y:S02]  /*101c0*/  UIADD3 UR25, UP2, -UR23, UR31, URZ ;  /* 0x0000001f17197290 */ /* 0x000fe4000ff5e13f */
[----:B------:R-:W-:Y:S02]  /*101d0*/  UISETP.GE.U32.AND.EX UP1, UPT, UR30, UR34, UPT, UP1 ;  /* 0x000000221e00728c */ /* 0x000fe4000bf26110 */
[----:B------:R-:W-:Y:S02]  /*101e0*/  UIADD3 UR28, UR32, 0x1, URZ ;  /* 0x00000001201c7890 */ /* 0x000fe4000fffe03f */
[----:B------:R-:W-:-:S02]  /*101f0*/  UIADD3.X UR29, ~UR34, UR30, URZ, UP2, !UPT ;  /* 0x0000001e221d7290 */ /* 0x000fc400097fe53f */
[----:B------:R-:W-:Y:S02]  /*10200*/  USEL UR25, UR25, UR31, UP1 ;  /* 0x0000001f19197287 */ /* 0x000fe40008800000 */
[----:B------:R-:W-:Y:S02]  /*10210*/  USEL UR29, UR29, UR30, UP1 ;  /* 0x0000001e1d1d7287 */ /* 0x000fe40008800000 */
[----:B------:R-:W-:Y:S02]  /*10220*/  USEL UR32, UR28, UR32, UP1 ;  /* 0x000000201c207287 */ /* 0x000fe40008800000 */
[----:B------:R-:W-:Y:S02]  /*10230*/  UISETP.GE.U32.AND UP1, UPT, UR25, UR23, UPT ;  /* 0x000000171900728c */ /* 0x000fe4000bf26070 */
[----:B------:R-:W-:Y:S02]  /*10240*/  UISETP.NE.U32.AND UP2, UPT, UR23, URZ, UPT ;  /* 0x0000003f1700728c */ /* 0x000fe4000bf45070 */
[----:B------:R-:W-:-:S02]  /*10250*/  UIADD3 UR25, UR32, 0x1, URZ ;  /* 0x0000000120197890 */ /* 0x000fc4000fffe03f */
[----:B------:R-:W-:Y:S02]  /*10260*/  UISETP.GE.U32.AND.EX UP1, UPT, UR29, UR34, UPT, UP1 ;  /* 0x000000221d00728c */ /* 0x000fe4000bf26110 */
[----:B------:R-:W-:Y:S02]  /*10270*/  UISETP.NE.AND.EX UP2, UPT, UR34, URZ, UPT, UP2 ;  /* 0x0000003f2200728c */ /* 0x000fe4000bf45320 */
[----:B------:R-:W-:-:S04]  /*10280*/  USEL UR25, UR25, UR32, UP1 ;  /* 0x0000002019197287 */ /* 0x000fc80008800000 */
[----:B------:R-:W-:Y:S01]  /*10290*/  USEL UR28, UR25, 0xffffffff, UP2 ;  /* 0xffffffff191c7887 */ /* 0x000fe20009000000 */
[----:B------:R-:W-:Y:S11]  /*102a0*/  RET.REL.NODEC R2 `(_ZN7cutlass13device_kernelINS_4gemm6kernel13GemmUniversalINS1_17GroupProblemShapeIN4cute5tupleIJiiiEEEEENS1_10collective13CollectiveMmaINS1_39MainloopSm90ArrayTmaGmmaWarpSpecializedILi13ENS6_IJNS5_1CILi1EEESD_SD_EEENS1_52KernelPtrArrayTmaWarpSpecializedPingpongFP8FastAccumEEENS6_IJNSC_ILi128EEESH_NSC_ILi64EEEEEENS_12float_e4m3_tEPNS6_IJlSD_NSC_ILi0EEEEEESK_SN_NS5_8TiledMMAINS5_8MMA_AtomIJNS5_4SM904GMMA31MMA_64x128x32_F32E4M3E4M3_SS_TNILNSR_7ScaleInE1ELST_1EEEEEENS5_6LayoutISE_NS6_IJSL_SL_SL_EEEEENS6_IJNS5_10UnderscoreESZ_SZ_EEEEENS5_13SM90_TMA_LOADENS5_14ComposedLayoutINS5_7SwizzleILi2ELi4ELi3EEENS5_18smem_ptr_flag_bitsILi8EEENSW_INS6_IJNSC_ILi8EEESI_EEENS6_IJSI_SD_EEEEEEEvNS5_8identityES12_S1C_vS1D_EENS_8epilogue10collective18CollectiveEpilogueINS1F_30Sm90PtrArrayTmaWarpSpecializedILi4ELi2ELi16ELb1ELb0ELi2EEEJSJ_NS6_IJSI_NSC_ILi32EEEEEENS_6half_tEPNS6_IJSD_lSL_EEES1M_S1O_NS1F_6fusion15FusionCallbacksIS1J_NS1P_17LinearCombinationIS1M_fS1M_fLNS_15FloatRoundStyleE2EEESJ_S1L_JEEES12_NS13_INS14_ILi3ELi4ELi3EEENS16_ILi16EEENSW_INS6_IJSI_S18_EEENS6_IJSD_SI_EEEEEEENS5_17SM75_U16x8_LDSM_TENS5_14SM90_TMA_STOREES20_NS5_17SM90_U16x8_STSM_TENS5_9Copy_AtomIJNS5_17SM90_U32x4_STSM_NES1M_EEEvEEEvvEEEEvNT_6ParamsE) ;  /* 0xfffffefc02547950 */ /* 0x000ff60003c3ffff */
.L_x_343:
[----:B------:R-:W-:-:S00]  /*102b0*/  BRA `(.L_x_343) ;  /* 0xfffffffc00fc7947 */ /* 0x000fc0000383ffff */
[----:B------:R-:W-:-:S00]  /*102c0*/  NOP ;  /* 0x0000000000007918 */ /* 0x000fc00000000000 */
        /* <DEDUP_REMOVED lines=11> */
.L_x_344:


//--------------------- .nv.global.init           --------------------------
	.section	.nv.global.init,"aw",@progbits
.nv.global.init:
	.type		$str$24,@object
	.size		$str$24,($str$25 - $str$24)
$str$24:
        /*0000*/ 	.byte	0x28, 0x61, 0x64, 0x64, 0x72, 0x65, 0x73, 0x73, 0x20, 0x26, 0x20, 0x6d, 0x61, 0x73, 0x6b, 0x29
        /*0010*/ 	.byte	0x20, 0x3d, 0x3d, 0x20, 0x30, 0x00
	.type		$str$25,@object
	.size		$str$25,(__unnamed_1 - $str$25)
$str$25:
        /*0016*/ 	.byte	0x2f, 0x74, 0x6d, 0x70, 0x2f, 0x63, 0x75, 0x74, 0x6c, 0x61, 0x73, 0x73, 0x5f, 0x73, 0x77, 0x65
        /*0026*/ 	.byte	0x65, 0x70, 0x5f, 0x73, 0x72, 0x63, 0x2f, 0x69, 0x6e, 0x63, 0x6c, 0x75, 0x64, 0x65, 0x2f, 0x63
        /*0036*/ 	.byte	0x75, 0x74, 0x65, 0x2f, 0x70, 0x6f, 0x69, 0x6e, 0x74, 0x65, 0x72, 0x5f, 0x66, 0x6c, 0x61, 0x67
        /*0046*/ 	.byte	0x67, 0x65, 0x64, 0x2e, 0x68, 0x70, 0x70, 0x00
	.type		__unnamed_1,@object
	.size		__unnamed_1,(.L_0 - __unnamed_1)
__unnamed_1:
        /*004e*/ 	.byte	0x61, 0x75, 0x74, 0x6f, 0x20, 0x63, 0x75, 0x74, 0x65, 0x3a, 0x3a, 0x61, 0x73, 0x5f, 0x70, 0x6f
        /* <DEDUP_REMOVED lines=27> */
        /*020e*/ 	.byte	0x3e, 0x3e, 0x3e, 0x3e, 0x3e, 0x5d, 0x00
.L_0:


//--------------------- .nv.shared._ZN7cutlass13device_kernelINS_4gemm6kernel13GemmUniversalINS1_17GroupProblemShapeIN4cute5tupleIJiiiEEEEENS1_10collective13CollectiveMmaINS1_39MainloopSm90ArrayTmaGmmaWarpSpecializedILi13ENS6_IJNS5_1CILi1EEESD_SD_EEENS1_52KernelPtrArrayTmaWarpSpecializedPingpongFP8FastAccumEEENS6_IJNSC_ILi128EEESH_NSC_ILi64EEEEEENS_12float_e4m3_tEPNS6_IJlSD_NSC_ILi0EEEEEESK_SN_NS5_8TiledMMAINS5_8MMA_AtomIJNS5_4SM904GMMA31MMA_64x128x32_F32E4M3E4M3_SS_TNILNSR_7ScaleInE1ELST_1EEEEEENS5_6LayoutISE_NS6_IJSL_SL_SL_EEEEENS6_IJNS5_10UnderscoreESZ_SZ_EEEEENS5_13SM90_TMA_LOADENS5_14ComposedLayoutINS5_7SwizzleILi2ELi4ELi3EEENS5_18smem_ptr_flag_bitsILi8EEENSW_INS6_IJNSC_ILi8EEESI_EEENS6_IJSI_SD_EEEEEEEvNS5_8identityES12_S1C_vS1D_EENS_8epilogue10collective18CollectiveEpilogueINS1F_30Sm90PtrArrayTmaWarpSpecializedILi4ELi2ELi16ELb1ELb0ELi2EEEJSJ_NS6_IJSI_NSC_ILi32EEEEEENS_6half_tEPNS6_IJSD_lSL_EEES1M_S1O_NS1F_6fusion15FusionCallbacksIS1J_NS1P_17LinearCombinationIS1M_fS1M_fLNS_15FloatRoundStyleE2EEESJ_S1L_JEEES12_NS13_INS14_ILi3ELi4ELi3EEENS16_ILi16EEENSW_INS6_IJSI_S18_EEENS6_IJSD_SI_EEEEEEENS5_17SM75_U16x8_LDSM_TENS5_14SM90_TMA_STOREES20_NS5_17SM90_U16x8_STSM_TENS5_9Copy_AtomIJNS5_17SM90_U32x4_STSM_NES1M_EEEvEEEvvEEEEvNT_6ParamsE --------------------------
	.section	.nv.shared._ZN7cutlass13device_kernelINS_4gemm6kernel13GemmUniversalINS1_17GroupProblemShapeIN4cute5tupleIJiiiEEEEENS1_10collective13CollectiveMmaINS1_39MainloopSm90ArrayTmaGmmaWarpSpecializedILi13ENS6_IJNS5_1CILi1EEESD_SD_EEENS1_52KernelPtrArrayTmaWarpSpecializedPingpongFP8FastAccumEEENS6_IJNSC_ILi128EEESH_NSC_ILi64EEEEEENS_12float_e4m3_tEPNS6_IJlSD_NSC_ILi0EEEEEESK_SN_NS5_8TiledMMAINS5_8MMA_AtomIJNS5_4SM904GMMA31MMA_64x128x32_F32E4M3E4M3_SS_TNILNSR_7ScaleInE1ELST_1EEEEEENS5_6LayoutISE_NS6_IJSL_SL_SL_EEEEENS6_IJNS5_10UnderscoreESZ_SZ_EEEEENS5_13SM90_TMA_LOADENS5_14ComposedLayoutINS5_7SwizzleILi2ELi4ELi3EEENS5_18smem_ptr_flag_bitsILi8EEENSW_INS6_IJNSC_ILi8EEESI_EEENS6_IJSI_SD_EEEEEEEvNS5_8identityES12_S1C_vS1D_EENS_8epilogue10collective18CollectiveEpilogueINS1F_30Sm90PtrArrayTmaWarpSpecializedILi4ELi2ELi16ELb1ELb0ELi2EEEJSJ_NS6_IJSI_NSC_ILi32EEEEEENS_6half_tEPNS6_IJSD_lSL_EEES1M_S1O_NS1F_6fusion15FusionCallbacksIS1J_NS1P_17LinearCombinationIS1M_fS1M_fLNS_15FloatRoundStyleE2EEESJ_S1L_JEEES12_NS13_INS14_ILi3ELi4ELi3EEENS16_ILi16EEENSW_INS6_IJSI_S18_EEENS6_IJSD_SI_EEEEEEENS5_17SM75_U16x8_LDSM_TENS5_14SM90_TMA_STOREES20_NS5_17SM90_U16x8_STSM_TENS5_9Copy_AtomIJNS5_17SM90_U32x4_STSM_NES1M_EEEvEEEvvEEEEvNT_6ParamsE,"aw",@nobits
	.sectionflags	@""
	.align	16
	.zero		1024


//--------------------- .nv.shared.reserved.0     --------------------------
	.section	.nv.shared.reserved.0,"aw",@nobits
	.weak		__nv_reservedSMEM_offset_0_alias
	.size		__nv_reservedSMEM_offset_0_alias, 0, 0
	.other		__nv_reservedSMEM_offset_0_alias,@"STO_CUDA_RESERVED_SHARED STV_DEFAULT"
__nv_reservedSMEM_offset_0_alias:
	.zero		0


//--------------------- .nv.global                --------------------------
	.section	.nv.global,"aw",@nobits
.nv.global:
	.type		_ZN39_INTERNAL_78716eb4_4_k_cu_f9d4d490_27004cute1_E,@object
	.size		_ZN39_INTERNAL_78716eb4_4_k_cu_f9d4d490_27004cute1_E,(_ZN39_INTERNAL_78716eb4_4_k_cu_f9d4d490_27004cuda3std3__45__cpo6cbeginE - _ZN39_INTERNAL_78716eb4_4_k_cu_f9d4d490_27004cute1_E)
_ZN39_INTERNAL_78716eb4_4_k_cu_f9d4d490_27004cute1_E:
	.zero		1
	.type		_ZN39_INTERNAL_78716eb4_4_k_cu_f9d4d490_27004cuda3std3__45__cpo6cbeginE,@object
	.size		_ZN39_INTERNAL_78716eb4_4_k_cu_f9d4d490_27004cuda3std3__45__cpo6cbeginE,(_ZN39_INTERNAL_78716eb4_4_k_cu_f9d4d490_27004cuda3std3__48in_placeE - _ZN39_INTERNAL_78716eb4_4_k_cu_f9d4d490_27004cuda3std3__45__cpo6cbeginE)
_ZN39_INTERNAL_78716eb4_4_k_cu_f9d4d490_27004cuda3std3__45__cpo6cbeginE:
	.zero		1
	.type		_ZN39_INTERNAL_78716eb4_4_k_cu_f9d4d490_27004cuda3std3__48in_placeE,@object
	.size		_ZN39_INTERNAL_78716eb4_4_k_cu_f9d4d490_27004cuda3std3__48in_placeE,(_ZN39_INTERNAL_78716eb4_4_k_cu_f9d4d490_27004cuda3std6ranges3__45__cpo9iter_moveE - _ZN39_INTERNAL_78716eb4_4_k_cu_f9d4d490_27004cuda3std3__48in_placeE)
_ZN39_INTERNAL_78716eb4_4_k_cu_f9d4d490_27004cuda3std3__48in_placeE:
	.zero		1
	.type		_ZN39_INTERNAL_78716eb4_4_k_cu_f9d4d490_27004cuda3std6ranges3__45__cpo9iter_moveE,@object
	.size		_ZN39_INTERNAL_78716eb4_4_k_cu_f9d4d490_27004cuda3std6ranges3__45__cpo9iter_moveE,(_ZN39_INTERNAL_78716eb4_4_k_cu_f9d4d490_27004cuda3std3__45__cpo5beginE - _ZN39_INTERNAL_78716eb4_4_k_cu_f9d4d490_27004cuda3std6ranges3__45__cpo9iter_moveE)
_ZN39_INTERNAL_78716eb4_4_k_cu_f9d4d490_27004cuda3std6ranges3__45__cpo9iter_moveE:
	.zero		1
	.type		_ZN39_INTERNAL_78716eb4_4_k_cu_f9d4d490_27004cuda3std3__45__cpo5beginE,@object
	.size		_ZN39_INTERNAL_78716eb4_4_k_cu_f9d4d490_27004cuda3std3__45__cpo5beginE,(_ZN39_INTERNAL_78716eb4_4_k_cu_f9d4d490_27004cuda3std3__441_GLOBAL__N__78716eb4_4_k_cu_f9d4d490_27006ignoreE - _ZN39_INTERNAL_78716eb4_4_k_cu_f9d4d490_27004cuda3std3__45__cpo5beginE)
_ZN39_INTERNAL_78716eb4_4_k_cu_f9d4d490_27004cuda3std3__45__cpo5beginE:
	.zero		1
	.type		_ZN39_INTERNAL_78716eb4_4_k_cu_f9d4d490_27004cuda3std3__441_GLOBAL__N__78716eb4_4_k_cu_f9d4d490_27006ignoreE,@object
	.size		_ZN39_INTERNAL_78716eb4_4_k_cu_f9d4d490_27004cuda3std3__441_GLOBAL__N__78716eb4_4_k_cu_f9d4d490_27006ignoreE,(_ZN39_INTERNAL_78716eb4_4_k_cu_f9d4d490_27004cute7productE - _ZN39_INTERNAL_78716eb4_4_k_cu_f9d4d490_27004cuda3std3__441_GLOBAL__N__78716eb4_4_k_cu_f9d4d490_27006ignoreE)
_ZN39_INTERNAL_78716eb4_4_k_cu_f9d4d490_27004cuda3std3__441_GLOBAL__N__78716eb4_4_k_cu_f9d4d490_27006ignoreE:
	.zero		1
	.type		_ZN39_INTERNAL_78716eb4_4_k_cu_f9d4d490_27004cute7productE,@object
	.size		_ZN39_INTERNAL_78716eb4_4_k_cu_f9d4d490_27004cute7productE,(_ZN39_INTERNAL_78716eb4_4_k_cu_f9d4d490_27004cuda3std3__45__cpo3endE - _ZN39_INTERNAL_78716eb4_4_k_cu_f9d4d490_27004cute7productE)
_ZN39_INTERNAL_78716eb4_4_k_cu_f9d4d490_27004cute7productE:
	.zero		1
	.type		_ZN39_INTERNAL_78716eb4_4_k_cu_f9d4d490_27004cuda3std3__45__cpo3endE,@object
	.size		_ZN39_INTERNAL_78716eb4_4_k_cu_f9d4d490_27004cuda3std3__45__cpo3endE,(_ZN39_INTERNAL_78716eb4_4_k_cu_f9d4d490_27004cuda3std3__419piecewise_constructE - _ZN39_INTERNAL_78716eb4_4_k_cu_f9d4d490_27004cuda3std3__45__cpo3endE)
_ZN39_INTERNAL_78716eb4_4_k_cu_f9d4d490_27004cuda3std3__45__cpo3endE:
	.zero		1
	.type		_ZN39_INTERNAL_78716eb4_4_k_cu_f9d4d490_27004cuda3std3__419piecewise_constructE,@object
	.size		_ZN39_INTERNAL_78716eb4_4_k_cu_f9d4d490_27004cuda3std3__419piecewise_constructE,(_ZN39_INTERNAL_78716eb4_4_k_cu_f9d4d490_27004cuda3std3__45__cpo4cendE - _ZN39_INTERNAL_78716eb4_4_k_cu_f9d4d490_27004cuda3std3__419piecewise_constructE)
_ZN39_INTERNAL_78716eb4_4_k_cu_f9d4d490_27004cuda3std3__419piecewise_constructE:
	.zero		1
	.type		_ZN39_INTERNAL_78716eb4_4_k_cu_f9d4d490_27004cuda3std3__45__cpo4cendE,@object
	.size		_ZN39_INTERNAL_78716eb4_4_k_cu_f9d4d490_27004cuda3std3__45__cpo4cendE,(_ZN39_INTERNAL_78716eb4_4_k_cu_f9d4d490_27004cuda3std6ranges3__45__cpo4swapE - _ZN39_INTERNAL_78716eb4_4_k_cu_f9d4d490_27004cuda3std3__45__cpo4cendE)
_ZN39_INTERNAL_78716eb4_4_k_cu_f9d4d490_27004cuda3std3__45__cpo4cendE:
	.zero		1
	.type		_ZN39_INTERNAL_78716eb4_4_k_cu_f9d4d490_27004cuda3std6ranges3__45__cpo4swapE,@object
	.size		_ZN39_INTERNAL_78716eb4_4_k_cu_f9d4d490_27004cuda3std6ranges3__45__cpo4swapE,(.L_8 - _ZN39_INTERNAL_78716eb4_4_k_cu_f9d4d490_27004cuda3std6ranges3__45__cpo4swapE)
_ZN39_INTERNAL_78716eb4_4_k_cu_f9d4d490_27004cuda3std6ranges3__45__cpo4swapE:
	.zero		1
.L_8:


//--------------------- .nv.constant0._ZN7cutlass13device_kernelINS_4gemm6kernel13GemmUniversalINS1_17GroupProblemShapeIN4cute5tupleIJiiiEEEEENS1_10collective13CollectiveMmaINS1_39MainloopSm90ArrayTmaGmmaWarpSpecializedILi13ENS6_IJNS5_1CILi1EEESD_SD_EEENS1_52KernelPtrArrayTmaWarpSpecializedPingpongFP8FastAccumEEENS6_IJNSC_ILi128EEESH_NSC_ILi64EEEEEENS_12float_e4m3_tEPNS6_IJlSD_NSC_ILi0EEEEEESK_SN_NS5_8TiledMMAINS5_8MMA_AtomIJNS5_4SM904GMMA31MMA_64x128x32_F32E4M3E4M3_SS_TNILNSR_7ScaleInE1ELST_1EEEEEENS5_6LayoutISE_NS6_IJSL_SL_SL_EEEEENS6_IJNS5_10UnderscoreESZ_SZ_EEEEENS5_13SM90_TMA_LOADENS5_14ComposedLayoutINS5_7SwizzleILi2ELi4ELi3EEENS5_18smem_ptr_flag_bitsILi8EEENSW_INS6_IJNSC_ILi8EEESI_EEENS6_IJSI_SD_EEEEEEEvNS5_8identityES12_S1C_vS1D_EENS_8epilogue10collective18CollectiveEpilogueINS1F_30Sm90PtrArrayTmaWarpSpecializedILi4ELi2ELi16ELb1ELb0ELi2EEEJSJ_NS6_IJSI_NSC_ILi32EEEEEENS_6half_tEPNS6_IJSD_lSL_EEES1M_S1O_NS1F_6fusion15FusionCallbacksIS1J_NS1P_17LinearCombinationIS1M_fS1M_fLNS_15FloatRoundStyleE2EEESJ_S1L_JEEES12_NS13_INS14_ILi3ELi4ELi3EEENS16_ILi16EEENSW_INS6_IJSI_S18_EEENS6_IJSD_SI_EEEEEEENS5_17SM75_U16x8_LDSM_TENS5_14SM90_TMA_STOREES20_NS5_17SM90_U16x8_STSM_TENS5_9Copy_AtomIJNS5_17SM90_U32x4_STSM_NES1M_EEEvEEEvvEEEEvNT_6ParamsE --------------------------
	.section	.nv.constant0._ZN7cutlass13device_kernelINS_4gemm6kernel13GemmUniversalINS1_17GroupProblemShapeIN4cute5tupleIJiiiEEEEENS1_10collective13CollectiveMmaINS1_39MainloopSm90ArrayTmaGmmaWarpSpecializedILi13ENS6_IJNS5_1CILi1EEESD_SD_EEENS1_52KernelPtrArrayTmaWarpSpecializedPingpongFP8FastAccumEEENS6_IJNSC_ILi128EEESH_NSC_ILi64EEEEEENS_12float_e4m3_tEPNS6_IJlSD_NSC_ILi0EEEEEESK_SN_NS5_8TiledMMAINS5_8MMA_AtomIJNS5_4SM904GMMA31MMA_64x128x32_F32E4M3E4M3_SS_TNILNSR_7ScaleInE1ELST_1EEEEEENS5_6LayoutISE_NS6_IJSL_SL_SL_EEEEENS6_IJNS5_10UnderscoreESZ_SZ_EEEEENS5_13SM90_TMA_LOADENS5_14ComposedLayoutINS5_7SwizzleILi2ELi4ELi3EEENS5_18smem_ptr_flag_bitsILi8EEENSW_INS6_IJNSC_ILi8EEESI_EEENS6_IJSI_SD_EEEEEEEvNS5_8identityES12_S1C_vS1D_EENS_8epilogue10collective18CollectiveEpilogueINS1F_30Sm90PtrArrayTmaWarpSpecializedILi4ELi2ELi16ELb1ELb0ELi2EEEJSJ_NS6_IJSI_NSC_ILi32EEEEEENS_6half_tEPNS6_IJSD_lSL_EEES1M_S1O_NS1F_6fusion15FusionCallbacksIS1J_NS1P_17LinearCombinationIS1M_fS1M_fLNS_15FloatRoundStyleE2EEESJ_S1L_JEEES12_NS13_INS14_ILi3ELi4ELi3EEENS16_ILi16EEENSW_INS6_IJSI_S18_EEENS6_IJSD_SI_EEEEEEENS5_17SM75_U16x8_LDSM_TENS5_14SM90_TMA_STOREES20_NS5_17SM90_U16x8_STSM_TENS5_9Copy_AtomIJNS5_17SM90_U32x4_STSM_NES1M_EEEvEEEvvEEEEvNT_6ParamsE,"a",@progbits
	.sectionflags	@""
	.align	4
.nv.constant0._ZN7cutlass13device_kernelINS_4gemm6kernel13GemmUniversalINS1_17GroupProblemShapeIN4cute5tupleIJiiiEEEEENS1_10collective13CollectiveMmaINS1_39MainloopSm90ArrayTmaGmmaWarpSpecializedILi13ENS6_IJNS5_1CILi1EEESD_SD_EEENS1_52KernelPtrArrayTmaWarpSpecializedPingpongFP8FastAccumEEENS6_IJNSC_ILi128EEESH_NSC_ILi64EEEEEENS_12float_e4m3_tEPNS6_IJlSD_NSC_ILi0EEEEEESK_SN_NS5_8TiledMMAINS5_8MMA_AtomIJNS5_4SM904GMMA31MMA_64x128x32_F32E4M3E4M3_SS_TNILNSR_7ScaleInE1ELST_1EEEEEENS5_6LayoutISE_NS6_IJSL_SL_SL_EEEEENS6_IJNS5_10UnderscoreESZ_SZ_EEEEENS5_13SM90_TMA_LOADENS5_14ComposedLayoutINS5_7SwizzleILi2ELi4ELi3EEENS5_18smem_ptr_flag_bitsILi8EEENSW_INS6_IJNSC_ILi8EEESI_EEENS6_IJSI_SD_EEEEEEEvNS5_8identityES12_S1C_vS1D_EENS_8epilogue10collective18CollectiveEpilogueINS1F_30Sm90PtrArrayTmaWarpSpecializedILi4ELi2ELi16ELb1ELb0ELi2EEEJSJ_NS6_IJSI_NSC_ILi32EEEEEENS_6half_tEPNS6_IJSD_lSL_EEES1M_S1O_NS1F_6fusion15FusionCallbacksIS1J_NS1P_17LinearCombinationIS1M_fS1M_fLNS_15FloatRoundStyleE2EEESJ_S1L_JEEES12_NS13_INS14_ILi3ELi4ELi3EEENS16_ILi16EEENSW_INS6_IJSI_S18_EEENS6_IJSD_SI_EEEEEEENS5_17SM75_U16x8_LDSM_TENS5_14SM90_TMA_STOREES20_NS5_17SM90_U16x8_STSM_TENS5_9Copy_AtomIJNS5_17SM90_U32x4_STSM_NES1M_EEEvEEEvvEEEEvNT_6ParamsE:
	.zero		2432


//--------------------- SYMBOLS --------------------------

	.type		.nv.reservedSmem.offset0,@object
	.size		.nv.reservedSmem.offset0,0x4
	.type		__assertfail,@function
